//
// Generated by NVIDIA NVVM Compiler
//
// Compiler Build ID: CL-36424714
// Cuda compilation tools, release 13.0, V13.0.88
// Based on NVVM 20.0.0
//

.version 9.0
.target sm_100
.address_size 64

	// .globl	_Z38sumAtomicSharedReduceVectorToScalarGPUPiS_i
// _ZZ38sumAtomicSharedReduceVectorToScalarGPUPiS_iE5sdata has been demoted
// _ZZN3cub18CUB_300001_SM_10006detail6reduce28DeviceReduceSingleTileKernelINS2_10policy_hubIijN4cuda3std3__44plusIiEEE10Policy1000EN6thrust24THRUST_300001_SM_1000_NS6detail15normal_iteratorINSD_10device_ptrIiEEEEPijS9_iiNS7_10__identityEEEvT0_T1_T2_T3_T4_T6_E12temp_storage has been demoted
// _ZZN3cub18CUB_300001_SM_10006detail6reduce18DeviceReduceKernelINS2_10policy_hubIijN4cuda3std3__44plusIiEEE10Policy1000EN6thrust24THRUST_300001_SM_1000_NS6detail15normal_iteratorINSD_10device_ptrIiEEEEjS9_iNS7_10__identityEEEvT0_PT3_T1_NS0_13GridEvenShareISN_EET2_T4_E12temp_storage has been demoted
// _ZZN3cub18CUB_300001_SM_10006detail6reduce28DeviceReduceSingleTileKernelINS2_10policy_hubIijN4cuda3std3__44plusIiEEE10Policy1000EPiSC_iS9_iiNS7_10__identityEEEvT0_T1_T2_T3_T4_T6_E12temp_storage has been demoted
// _ZZN3cub18CUB_300001_SM_10006detail6reduce28DeviceReduceSingleTileKernelINS2_10policy_hubIiyN4cuda3std3__44plusIiEEE10Policy1000EN6thrust24THRUST_300001_SM_1000_NS6detail15normal_iteratorINSD_10device_ptrIiEEEEPiyS9_iiNS7_10__identityEEEvT0_T1_T2_T3_T4_T6_E12temp_storage has been demoted
// _ZZN3cub18CUB_300001_SM_10006detail6reduce18DeviceReduceKernelINS2_10policy_hubIiyN4cuda3std3__44plusIiEEE10Policy1000EN6thrust24THRUST_300001_SM_1000_NS6detail15normal_iteratorINSD_10device_ptrIiEEEEyS9_iNS7_10__identityEEEvT0_PT3_T1_NS0_13GridEvenShareISN_EET2_T4_E12temp_storage has been demoted
// _ZZN3cub18CUB_300001_SM_10006detail6reduce28DeviceReduceSingleTileKernelINS2_10policy_hubIiyN4cuda3std3__44plusIiEEE10Policy1000EPiSC_iS9_iiNS7_10__identityEEEvT0_T1_T2_T3_T4_T6_E12temp_storage has been demoted
.global .align 1 .b8 _ZN34_INTERNAL_6ade9dc0_4_k_cu_95566f564cuda3std3__45__cpo5beginE[1];
.global .align 1 .b8 _ZN34_INTERNAL_6ade9dc0_4_k_cu_95566f564cuda3std3__45__cpo3endE[1];
.global .align 1 .b8 _ZN34_INTERNAL_6ade9dc0_4_k_cu_95566f564cuda3std3__45__cpo6cbeginE[1];
.global .align 1 .b8 _ZN34_INTERNAL_6ade9dc0_4_k_cu_95566f564cuda3std3__45__cpo4cendE[1];
.global .align 1 .b8 _ZN34_INTERNAL_6ade9dc0_4_k_cu_95566f564cuda3std3__45__cpo6rbeginE[1];
.global .align 1 .b8 _ZN34_INTERNAL_6ade9dc0_4_k_cu_95566f564cuda3std3__45__cpo4rendE[1];
.global .align 1 .b8 _ZN34_INTERNAL_6ade9dc0_4_k_cu_95566f564cuda3std3__45__cpo7crbeginE[1];
.global .align 1 .b8 _ZN34_INTERNAL_6ade9dc0_4_k_cu_95566f564cuda3std3__45__cpo5crendE[1];
.global .align 1 .b8 _ZN34_INTERNAL_6ade9dc0_4_k_cu_95566f564cuda3std3__436_GLOBAL__N__6ade9dc0_4_k_cu_95566f566ignoreE[1];
.global .align 1 .b8 _ZN34_INTERNAL_6ade9dc0_4_k_cu_95566f564cuda3std3__419piecewise_constructE[1];
.global .align 1 .b8 _ZN34_INTERNAL_6ade9dc0_4_k_cu_95566f564cuda3std3__48in_placeE[1];
.global .align 1 .b8 _ZN34_INTERNAL_6ade9dc0_4_k_cu_95566f564cuda3std3__420unreachable_sentinelE[1];
.global .align 1 .b8 _ZN34_INTERNAL_6ade9dc0_4_k_cu_95566f564cuda3std3__47nulloptE[1];
.global .align 1 .b8 _ZN34_INTERNAL_6ade9dc0_4_k_cu_95566f564cuda3std3__48unexpectE[1];
.global .align 1 .b8 _ZN34_INTERNAL_6ade9dc0_4_k_cu_95566f564cuda3std6ranges3__45__cpo4swapE[1];
.global .align 1 .b8 _ZN34_INTERNAL_6ade9dc0_4_k_cu_95566f564cuda3std6ranges3__45__cpo9iter_moveE[1];
.global .align 1 .b8 _ZN34_INTERNAL_6ade9dc0_4_k_cu_95566f564cuda3std6ranges3__45__cpo5beginE[1];
.global .align 1 .b8 _ZN34_INTERNAL_6ade9dc0_4_k_cu_95566f564cuda3std6ranges3__45__cpo3endE[1];
.global .align 1 .b8 _ZN34_INTERNAL_6ade9dc0_4_k_cu_95566f564cuda3std6ranges3__45__cpo6cbeginE[1];
.global .align 1 .b8 _ZN34_INTERNAL_6ade9dc0_4_k_cu_95566f564cuda3std6ranges3__45__cpo4cendE[1];
.global .align 1 .b8 _ZN34_INTERNAL_6ade9dc0_4_k_cu_95566f564cuda3std6ranges3__45__cpo7advanceE[1];
.global .align 1 .b8 _ZN34_INTERNAL_6ade9dc0_4_k_cu_95566f564cuda3std6ranges3__45__cpo9iter_swapE[1];
.global .align 1 .b8 _ZN34_INTERNAL_6ade9dc0_4_k_cu_95566f564cuda3std6ranges3__45__cpo4nextE[1];
.global .align 1 .b8 _ZN34_INTERNAL_6ade9dc0_4_k_cu_95566f564cuda3std6ranges3__45__cpo4prevE[1];
.global .align 1 .b8 _ZN34_INTERNAL_6ade9dc0_4_k_cu_95566f564cuda3std6ranges3__45__cpo4dataE[1];
.global .align 1 .b8 _ZN34_INTERNAL_6ade9dc0_4_k_cu_95566f564cuda3std6ranges3__45__cpo5cdataE[1];
.global .align 1 .b8 _ZN34_INTERNAL_6ade9dc0_4_k_cu_95566f564cuda3std6ranges3__45__cpo4sizeE[1];
.global .align 1 .b8 _ZN34_INTERNAL_6ade9dc0_4_k_cu_95566f564cuda3std6ranges3__45__cpo5ssizeE[1];
.global .align 1 .b8 _ZN34_INTERNAL_6ade9dc0_4_k_cu_95566f564cuda3std6ranges3__45__cpo8distanceE[1];
.global .align 1 .b8 _ZN34_INTERNAL_6ade9dc0_4_k_cu_95566f566thrust24THRUST_300001_SM_1000_NS8cuda_cub3parE[1];
.global .align 1 .b8 _ZN34_INTERNAL_6ade9dc0_4_k_cu_95566f566thrust24THRUST_300001_SM_1000_NS8cuda_cub10par_nosyncE[1];
.global .align 1 .b8 _ZN34_INTERNAL_6ade9dc0_4_k_cu_95566f566thrust24THRUST_300001_SM_1000_NS6system6detail10sequential3seqE[1];
.global .align 1 .b8 _ZN34_INTERNAL_6ade9dc0_4_k_cu_95566f566thrust24THRUST_300001_SM_1000_NS6system3cpp3parE[1];
.global .align 1 .b8 _ZN34_INTERNAL_6ade9dc0_4_k_cu_95566f566thrust24THRUST_300001_SM_1000_NS12placeholders2_1E[1];
.global .align 1 .b8 _ZN34_INTERNAL_6ade9dc0_4_k_cu_95566f566thrust24THRUST_300001_SM_1000_NS12placeholders2_2E[1];
.global .align 1 .b8 _ZN34_INTERNAL_6ade9dc0_4_k_cu_95566f566thrust24THRUST_300001_SM_1000_NS12placeholders2_3E[1];
.global .align 1 .b8 _ZN34_INTERNAL_6ade9dc0_4_k_cu_95566f566thrust24THRUST_300001_SM_1000_NS12placeholders2_4E[1];
.global .align 1 .b8 _ZN34_INTERNAL_6ade9dc0_4_k_cu_95566f566thrust24THRUST_300001_SM_1000_NS12placeholders2_5E[1];
.global .align 1 .b8 _ZN34_INTERNAL_6ade9dc0_4_k_cu_95566f566thrust24THRUST_300001_SM_1000_NS12placeholders2_6E[1];
.global .align 1 .b8 _ZN34_INTERNAL_6ade9dc0_4_k_cu_95566f566thrust24THRUST_300001_SM_1000_NS12placeholders2_7E[1];
.global .align 1 .b8 _ZN34_INTERNAL_6ade9dc0_4_k_cu_95566f566thrust24THRUST_300001_SM_1000_NS12placeholders2_8E[1];
.global .align 1 .b8 _ZN34_INTERNAL_6ade9dc0_4_k_cu_95566f566thrust24THRUST_300001_SM_1000_NS12placeholders2_9E[1];
.global .align 1 .b8 _ZN34_INTERNAL_6ade9dc0_4_k_cu_95566f566thrust24THRUST_300001_SM_1000_NS12placeholders3_10E[1];
.global .align 1 .b8 _ZN34_INTERNAL_6ade9dc0_4_k_cu_95566f566thrust24THRUST_300001_SM_1000_NS3seqE[1];
.global .align 1 .b8 _ZN34_INTERNAL_6ade9dc0_4_k_cu_95566f566thrust24THRUST_300001_SM_1000_NS6deviceE[1];
.extern .shared .align 16 .b8 sdata[];

.visible .entry _Z38sumAtomicSharedReduceVectorToScalarGPUPiS_i(
	.param .u64 .ptr .align 1 _Z38sumAtomicSharedReduceVectorToScalarGPUPiS_i_param_0,
	.param .u64 .ptr .align 1 _Z38sumAtomicSharedReduceVectorToScalarGPUPiS_i_param_1,
	.param .u32 _Z38sumAtomicSharedReduceVectorToScalarGPUPiS_i_param_2
)
{
	.reg .pred 	%p<4>;
	.reg .b32 	%r<11>;
	.reg .b64 	%rd<7>;
	// demoted variable
	.shared .align 4 .b8 _ZZ38sumAtomicSharedReduceVectorToScalarGPUPiS_iE5sdata[4];
	ld.param.u64 	%rd1, [_Z38sumAtomicSharedReduceVectorToScalarGPUPiS_i_param_0];
	ld.param.u64 	%rd2, [_Z38sumAtomicSharedReduceVectorToScalarGPUPiS_i_param_1];
	ld.param.u32 	%r3, [_Z38sumAtomicSharedReduceVectorToScalarGPUPiS_i_param_2];
	mov.u32 	%r4, %ctaid.x;
	mov.u32 	%r5, %ntid.x;
	mov.u32 	%r1, %tid.x;
	mad.lo.s32 	%r2, %r4, %r5, %r1;
	setp.ne.s32 	%p1, %r1, 0;
	@%p1 bra 	$L__BB0_2;
	mov.b32 	%r6, 0;
	st.shared.u32 	[_ZZ38sumAtomicSharedReduceVectorToScalarGPUPiS_iE5sdata], %r6;
$L__BB0_2:
	bar.sync 	0;
	setp.ge.s32 	%p2, %r2, %r3;
	@%p2 bra 	$L__BB0_4;
	cvta.to.global.u64 	%rd3, %rd1;
	mul.wide.s32 	%rd4, %r2, 4;
	add.s64 	%rd5, %rd3, %rd4;
	ld.global.u32 	%r7, [%rd5];
	atom.shared.add.u32 	%r8, [_ZZ38sumAtomicSharedReduceVectorToScalarGPUPiS_iE5sdata], %r7;
$L__BB0_4:
	setp.ne.s32 	%p3, %r1, 0;
	bar.sync 	0;
	@%p3 bra 	$L__BB0_6;
	ld.shared.u32 	%r9, [_ZZ38sumAtomicSharedReduceVectorToScalarGPUPiS_iE5sdata];
	cvta.to.global.u64 	%rd6, %rd2;
	atom.global.add.u32 	%r10, [%rd6], %r9;
$L__BB0_6:
	ret;

}
	// .globl	_Z32sumAtomicReduceVectorToScalarGPUPiS_i
.visible .entry _Z32sumAtomicReduceVectorToScalarGPUPiS_i(
	.param .u64 .ptr .align 1 _Z32sumAtomicReduceVectorToScalarGPUPiS_i_param_0,
	.param .u64 .ptr .align 1 _Z32sumAtomicReduceVectorToScalarGPUPiS_i_param_1,
	.param .u32 _Z32sumAtomicReduceVectorToScalarGPUPiS_i_param_2
)
{
	.reg .pred 	%p<2>;
	.reg .b32 	%r<8>;
	.reg .b64 	%rd<7>;

	ld.param.u64 	%rd1, [_Z32sumAtomicReduceVectorToScalarGPUPiS_i_param_0];
	ld.param.u64 	%rd2, [_Z32sumAtomicReduceVectorToScalarGPUPiS_i_param_1];
	ld.param.u32 	%r2, [_Z32sumAtomicReduceVectorToScalarGPUPiS_i_param_2];
	mov.u32 	%r3, %ctaid.x;
	mov.u32 	%r4, %ntid.x;
	mov.u32 	%r5, %tid.x;
	mad.lo.s32 	%r1, %r3, %r4, %r5;
	setp.ge.s32 	%p1, %r1, %r2;
	@%p1 bra 	$L__BB1_2;
	cvta.to.global.u64 	%rd3, %rd1;
	cvta.to.global.u64 	%rd4, %rd2;
	mul.wide.s32 	%rd5, %r1, 4;
	add.s64 	%rd6, %rd3, %rd5;
	ld.global.u32 	%r6, [%rd6];
	atom.global.add.u32 	%r7, [%rd4], %r6;
$L__BB1_2:
	ret;

}
	// .globl	_Z20global_reduce_kernelPiS_i
.visible .entry _Z20global_reduce_kernelPiS_i(
	.param .u64 .ptr .align 1 _Z20global_reduce_kernelPiS_i_param_0,
	.param .u64 .ptr .align 1 _Z20global_reduce_kernelPiS_i_param_1,
	.param .u32 _Z20global_reduce_kernelPiS_i_param_2
)
{
	.reg .pred 	%p<6>;
	.reg .b32 	%r<14>;
	.reg .b64 	%rd<11>;

	ld.param.u64 	%rd3, [_Z20global_reduce_kernelPiS_i_param_0];
	ld.param.u64 	%rd4, [_Z20global_reduce_kernelPiS_i_param_1];
	ld.param.u32 	%r7, [_Z20global_reduce_kernelPiS_i_param_2];
	cvta.to.global.u64 	%rd1, %rd4;
	mov.u32 	%r1, %tid.x;
	mov.u32 	%r13, %ntid.x;
	mov.u32 	%r3, %ctaid.x;
	mad.lo.s32 	%r4, %r13, %r3, %r1;
	setp.ge.s32 	%p1, %r4, %r7;
	@%p1 bra 	$L__BB2_7;
	setp.lt.u32 	%p2, %r13, 2;
	mul.wide.s32 	%rd5, %r4, 4;
	add.s64 	%rd2, %rd1, %rd5;
	@%p2 bra 	$L__BB2_5;
$L__BB2_2:
	shr.u32 	%r6, %r13, 1;
	setp.ge.u32 	%p3, %r1, %r6;
	@%p3 bra 	$L__BB2_4;
	add.s32 	%r8, %r6, %r4;
	mul.wide.u32 	%rd6, %r8, 4;
	add.s64 	%rd7, %rd1, %rd6;
	ld.global.u32 	%r9, [%rd7];
	ld.global.u32 	%r10, [%rd2];
	add.s32 	%r11, %r10, %r9;
	st.global.u32 	[%rd2], %r11;
$L__BB2_4:
	bar.sync 	0;
	setp.gt.u32 	%p4, %r13, 3;
	mov.u32 	%r13, %r6;
	@%p4 bra 	$L__BB2_2;
$L__BB2_5:
	setp.ne.s32 	%p5, %r1, 0;
	@%p5 bra 	$L__BB2_7;
	ld.global.u32 	%r12, [%rd2];
	cvta.to.global.u64 	%rd8, %rd3;
	mul.wide.u32 	%rd9, %r3, 4;
	add.s64 	%rd10, %rd8, %rd9;
	st.global.u32 	[%rd10], %r12;
$L__BB2_7:
	ret;

}
	// .globl	_Z19shmem_reduce_kernelPiPKii
.visible .entry _Z19shmem_reduce_kernelPiPKii(
	.param .u64 .ptr .align 1 _Z19shmem_reduce_kernelPiPKii_param_0,
	.param .u64 .ptr .align 1 _Z19shmem_reduce_kernelPiPKii_param_1,
	.param .u32 _Z19shmem_reduce_kernelPiPKii_param_2
)
{
	.reg .pred 	%p<8>;
	.reg .b32 	%r<19>;
	.reg .b64 	%rd<9>;

	ld.param.u64 	%rd1, [_Z19shmem_reduce_kernelPiPKii_param_0];
	ld.param.u64 	%rd2, [_Z19shmem_reduce_kernelPiPKii_param_1];
	ld.param.u32 	%r8, [_Z19shmem_reduce_kernelPiPKii_param_2];
	mov.u32 	%r1, %tid.x;
	mov.u32 	%r18, %ntid.x;
	mov.u32 	%r3, %ctaid.x;
	mad.lo.s32 	%r4, %r18, %r3, %r1;
	setp.ge.s32 	%p1, %r4, %r8;
	@%p1 bra 	$L__BB3_7;
	cvta.to.global.u64 	%rd3, %rd2;
	mul.wide.s32 	%rd4, %r4, 4;
	add.s64 	%rd5, %rd3, %rd4;
	ld.global.u32 	%r9, [%rd5];
	shl.b32 	%r10, %r1, 2;
	mov.u32 	%r11, sdata;
	add.s32 	%r5, %r11, %r10;
	st.shared.u32 	[%r5], %r9;
	bar.sync 	0;
	setp.lt.u32 	%p2, %r18, 2;
	@%p2 bra 	$L__BB3_5;
$L__BB3_2:
	setp.ne.s32 	%p3, %r4, 0;
	shr.u32 	%r7, %r18, 1;
	setp.ge.u32 	%p4, %r1, %r7;
	or.pred  	%p5, %p3, %p4;
	@%p5 bra 	$L__BB3_4;
	shl.b32 	%r12, %r7, 2;
	add.s32 	%r13, %r5, %r12;
	ld.shared.u32 	%r14, [%r13];
	ld.shared.u32 	%r15, [%r5];
	add.s32 	%r16, %r15, %r14;
	st.shared.u32 	[%r5], %r16;
$L__BB3_4:
	bar.sync 	0;
	setp.gt.u32 	%p6, %r18, 3;
	mov.u32 	%r18, %r7;
	@%p6 bra 	$L__BB3_2;
$L__BB3_5:
	setp.ne.s32 	%p7, %r1, 0;
	@%p7 bra 	$L__BB3_7;
	ld.shared.u32 	%r17, [sdata];
	cvta.to.global.u64 	%rd6, %rd1;
	mul.wide.u32 	%rd7, %r3, 4;
	add.s64 	%rd8, %rd6, %rd7;
	st.global.u32 	[%rd8], %r17;
$L__BB3_7:
	ret;

}
	// .globl	_ZN3cub18CUB_300001_SM_10006detail11EmptyKernelIvEEvv
.visible .entry _ZN3cub18CUB_300001_SM_10006detail11EmptyKernelIvEEvv()
{


	ret;

}
	// .globl	_ZN3cub18CUB_300001_SM_10006detail6reduce28DeviceReduceSingleTileKernelINS2_10policy_hubIijN4cuda3std3__44plusIiEEE10Policy1000EN6thrust24THRUST_300001_SM_1000_NS6detail15normal_iteratorINSD_10device_ptrIiEEEEPijS9_iiNS7_10__identityEEEvT0_T1_T2_T3_T4_T6_
.visible .entry _ZN3cub18CUB_300001_SM_10006detail6reduce28DeviceReduceSingleTileKernelINS2_10policy_hubIijN4cuda3std3__44plusIiEEE10Policy1000EN6thrust24THRUST_300001_SM_1000_NS6detail15normal_iteratorINSD_10device_ptrIiEEEEPijS9_iiNS7_10__identityEEEvT0_T1_T2_T3_T4_T6_(
	.param .align 8 .b8 _ZN3cub18CUB_300001_SM_10006detail6reduce28DeviceReduceSingleTileKernelINS2_10policy_hubIijN4cuda3std3__44plusIiEEE10Policy1000EN6thrust24THRUST_300001_SM_1000_NS6detail15normal_iteratorINSD_10device_ptrIiEEEEPijS9_iiNS7_10__identityEEEvT0_T1_T2_T3_T4_T6__param_0[8],
	.param .u64 .ptr .align 1 _ZN3cub18CUB_300001_SM_10006detail6reduce28DeviceReduceSingleTileKernelINS2_10policy_hubIijN4cuda3std3__44plusIiEEE10Policy1000EN6thrust24THRUST_300001_SM_1000_NS6detail15normal_iteratorINSD_10device_ptrIiEEEEPijS9_iiNS7_10__identityEEEvT0_T1_T2_T3_T4_T6__param_1,
	.param .u32 _ZN3cub18CUB_300001_SM_10006detail6reduce28DeviceReduceSingleTileKernelINS2_10policy_hubIijN4cuda3std3__44plusIiEEE10Policy1000EN6thrust24THRUST_300001_SM_1000_NS6detail15normal_iteratorINSD_10device_ptrIiEEEEPijS9_iiNS7_10__identityEEEvT0_T1_T2_T3_T4_T6__param_2,
	.param .align 1 .b8 _ZN3cub18CUB_300001_SM_10006detail6reduce28DeviceReduceSingleTileKernelINS2_10policy_hubIijN4cuda3std3__44plusIiEEE10Policy1000EN6thrust24THRUST_300001_SM_1000_NS6detail15normal_iteratorINSD_10device_ptrIiEEEEPijS9_iiNS7_10__identityEEEvT0_T1_T2_T3_T4_T6__param_3[1],
	.param .u32 _ZN3cub18CUB_300001_SM_10006detail6reduce28DeviceReduceSingleTileKernelINS2_10policy_hubIijN4cuda3std3__44plusIiEEE10Policy1000EN6thrust24THRUST_300001_SM_1000_NS6detail15normal_iteratorINSD_10device_ptrIiEEEEPijS9_iiNS7_10__identityEEEvT0_T1_T2_T3_T4_T6__param_4,
	.param .align 1 .b8 _ZN3cub18CUB_300001_SM_10006detail6reduce28DeviceReduceSingleTileKernelINS2_10policy_hubIijN4cuda3std3__44plusIiEEE10Policy1000EN6thrust24THRUST_300001_SM_1000_NS6detail15normal_iteratorINSD_10device_ptrIiEEEEPijS9_iiNS7_10__identityEEEvT0_T1_T2_T3_T4_T6__param_5[1]
)
.maxntid 256
.minnctapersm 1
{
	.reg .pred 	%p<59>;
	.reg .b32 	%r<511>;
	.reg .b64 	%rd<84>;
	// demoted variable
	.shared .align 4 .b8 _ZZN3cub18CUB_300001_SM_10006detail6reduce28DeviceReduceSingleTileKernelINS2_10policy_hubIijN4cuda3std3__44plusIiEEE10Policy1000EN6thrust24THRUST_300001_SM_1000_NS6detail15normal_iteratorINSD_10device_ptrIiEEEEPijS9_iiNS7_10__identityEEEvT0_T1_T2_T3_T4_T6_E12temp_storage[44];
	ld.param.u64 	%rd9, [_ZN3cub18CUB_300001_SM_10006detail6reduce28DeviceReduceSingleTileKernelINS2_10policy_hubIijN4cuda3std3__44plusIiEEE10Policy1000EN6thrust24THRUST_300001_SM_1000_NS6detail15normal_iteratorINSD_10device_ptrIiEEEEPijS9_iiNS7_10__identityEEEvT0_T1_T2_T3_T4_T6__param_0];
	ld.param.u64 	%rd10, [_ZN3cub18CUB_300001_SM_10006detail6reduce28DeviceReduceSingleTileKernelINS2_10policy_hubIijN4cuda3std3__44plusIiEEE10Policy1000EN6thrust24THRUST_300001_SM_1000_NS6detail15normal_iteratorINSD_10device_ptrIiEEEEPijS9_iiNS7_10__identityEEEvT0_T1_T2_T3_T4_T6__param_1];
	ld.param.u32 	%r90, [_ZN3cub18CUB_300001_SM_10006detail6reduce28DeviceReduceSingleTileKernelINS2_10policy_hubIijN4cuda3std3__44plusIiEEE10Policy1000EN6thrust24THRUST_300001_SM_1000_NS6detail15normal_iteratorINSD_10device_ptrIiEEEEPijS9_iiNS7_10__identityEEEvT0_T1_T2_T3_T4_T6__param_2];
	ld.param.u32 	%r91, [_ZN3cub18CUB_300001_SM_10006detail6reduce28DeviceReduceSingleTileKernelINS2_10policy_hubIijN4cuda3std3__44plusIiEEE10Policy1000EN6thrust24THRUST_300001_SM_1000_NS6detail15normal_iteratorINSD_10device_ptrIiEEEEPijS9_iiNS7_10__identityEEEvT0_T1_T2_T3_T4_T6__param_4];
	cvta.to.global.u64 	%rd1, %rd10;
	setp.ne.s32 	%p1, %r90, 0;
	@%p1 bra 	$L__BB5_3;
	mov.u32 	%r471, %tid.x;
	setp.ne.s32 	%p58, %r471, 0;
	@%p58 bra 	$L__BB5_52;
	st.global.u32 	[%rd1], %r91;
	bra.uni 	$L__BB5_52;
$L__BB5_3:
	cvta.to.global.u64 	%rd2, %rd9;
	setp.gt.u32 	%p2, %r90, 4095;
	@%p2 bra 	$L__BB5_28;
	mov.u32 	%r1, %tid.x;
	setp.ge.u32 	%p24, %r1, %r90;
	mov.b32 	%r488, 0;
	mov.u32 	%r478, %r1;
	@%p24 bra 	$L__BB5_6;
	mul.wide.u32 	%rd73, %r1, 4;
	add.s64 	%rd74, %rd2, %rd73;
	ld.global.u32 	%r488, [%rd74];
	add.s32 	%r478, %r1, 256;
$L__BB5_6:
	setp.ge.u32 	%p25, %r478, %r90;
	@%p25 bra 	$L__BB5_19;
	not.b32 	%r298, %r478;
	add.s32 	%r299, %r90, %r298;
	shr.u32 	%r300, %r299, 8;
	add.s32 	%r6, %r300, 1;
	and.b32  	%r7, %r6, 15;
	setp.lt.u32 	%p26, %r299, 3840;
	@%p26 bra 	$L__BB5_10;
	and.b32  	%r301, %r6, 33554416;
	neg.s32 	%r474, %r301;
	mul.wide.u32 	%rd75, %r478, 4;
	add.s64 	%rd76, %rd75, %rd2;
	add.s64 	%rd82, %rd76, 8192;
$L__BB5_9:
	.pragma "nounroll";
	ld.global.u32 	%r302, [%rd82+-8192];
	add.s32 	%r303, %r302, %r488;
	ld.global.u32 	%r304, [%rd82+-7168];
	add.s32 	%r305, %r304, %r303;
	ld.global.u32 	%r306, [%rd82+-6144];
	add.s32 	%r307, %r306, %r305;
	ld.global.u32 	%r308, [%rd82+-5120];
	add.s32 	%r309, %r308, %r307;
	ld.global.u32 	%r310, [%rd82+-4096];
	add.s32 	%r311, %r310, %r309;
	ld.global.u32 	%r312, [%rd82+-3072];
	add.s32 	%r313, %r312, %r311;
	ld.global.u32 	%r314, [%rd82+-2048];
	add.s32 	%r315, %r314, %r313;
	ld.global.u32 	%r316, [%rd82+-1024];
	add.s32 	%r317, %r316, %r315;
	ld.global.u32 	%r318, [%rd82];
	add.s32 	%r319, %r318, %r317;
	ld.global.u32 	%r320, [%rd82+1024];
	add.s32 	%r321, %r320, %r319;
	ld.global.u32 	%r322, [%rd82+2048];
	add.s32 	%r323, %r322, %r321;
	ld.global.u32 	%r324, [%rd82+3072];
	add.s32 	%r325, %r324, %r323;
	ld.global.u32 	%r326, [%rd82+4096];
	add.s32 	%r327, %r326, %r325;
	ld.global.u32 	%r328, [%rd82+5120];
	add.s32 	%r329, %r328, %r327;
	ld.global.u32 	%r330, [%rd82+6144];
	add.s32 	%r331, %r330, %r329;
	ld.global.u32 	%r332, [%rd82+7168];
	add.s32 	%r488, %r332, %r331;
	add.s32 	%r478, %r478, 4096;
	add.s32 	%r474, %r474, 16;
	add.s64 	%rd82, %rd82, 16384;
	setp.ne.s32 	%p27, %r474, 0;
	@%p27 bra 	$L__BB5_9;
$L__BB5_10:
	setp.eq.s32 	%p28, %r7, 0;
	@%p28 bra 	$L__BB5_19;
	and.b32  	%r18, %r6, 7;
	setp.lt.u32 	%p29, %r7, 8;
	@%p29 bra 	$L__BB5_13;
	mul.wide.u32 	%rd77, %r478, 4;
	add.s64 	%rd78, %rd2, %rd77;
	ld.global.u32 	%r334, [%rd78];
	add.s32 	%r335, %r334, %r488;
	ld.global.u32 	%r336, [%rd78+1024];
	add.s32 	%r337, %r336, %r335;
	ld.global.u32 	%r338, [%rd78+2048];
	add.s32 	%r339, %r338, %r337;
	ld.global.u32 	%r340, [%rd78+3072];
	add.s32 	%r341, %r340, %r339;
	ld.global.u32 	%r342, [%rd78+4096];
	add.s32 	%r343, %r342, %r341;
	ld.global.u32 	%r344, [%rd78+5120];
	add.s32 	%r345, %r344, %r343;
	ld.global.u32 	%r346, [%rd78+6144];
	add.s32 	%r347, %r346, %r345;
	ld.global.u32 	%r348, [%rd78+7168];
	add.s32 	%r488, %r348, %r347;
	add.s32 	%r478, %r478, 2048;
$L__BB5_13:
	setp.eq.s32 	%p30, %r18, 0;
	@%p30 bra 	$L__BB5_19;
	and.b32  	%r24, %r6, 3;
	setp.lt.u32 	%p31, %r18, 4;
	@%p31 bra 	$L__BB5_16;
	mul.wide.u32 	%rd79, %r478, 4;
	add.s64 	%rd80, %rd2, %rd79;
	ld.global.u32 	%r350, [%rd80];
	add.s32 	%r351, %r350, %r488;
	ld.global.u32 	%r352, [%rd80+1024];
	add.s32 	%r353, %r352, %r351;
	ld.global.u32 	%r354, [%rd80+2048];
	add.s32 	%r355, %r354, %r353;
	ld.global.u32 	%r356, [%rd80+3072];
	add.s32 	%r488, %r356, %r355;
	add.s32 	%r478, %r478, 1024;
$L__BB5_16:
	setp.eq.s32 	%p32, %r24, 0;
	@%p32 bra 	$L__BB5_19;
	mul.wide.u32 	%rd81, %r478, 4;
	add.s64 	%rd83, %rd2, %rd81;
	neg.s32 	%r486, %r24;
$L__BB5_18:
	.pragma "nounroll";
	ld.global.u32 	%r357, [%rd83];
	add.s32 	%r488, %r357, %r488;
	add.s64 	%rd83, %rd83, 1024;
	add.s32 	%r486, %r486, 1;
	setp.ne.s32 	%p33, %r486, 0;
	@%p33 bra 	$L__BB5_18;
$L__BB5_19:
	setp.lt.u32 	%p34, %r90, 256;
	@%p34 bra 	$L__BB5_24;
	// begin inline asm
	mov.u32 %r421, %laneid;
	// end inline asm
	mov.b32 	%r424, 1;
	mov.b32 	%r445, 31;
	mov.b32 	%r446, -1;
	// begin inline asm
	shfl.sync.down.b32 %r422, %r488, %r424, %r445, %r446;
	// end inline asm
	setp.gt.s32 	%p50, %r421, 30;
	selp.b32 	%r447, 0, %r422, %p50;
	add.s32 	%r428, %r447, %r488;
	mov.b32 	%r429, 2;
	// begin inline asm
	shfl.sync.down.b32 %r427, %r428, %r429, %r445, %r446;
	// end inline asm
	setp.gt.s32 	%p51, %r421, 29;
	selp.b32 	%r448, 0, %r427, %p51;
	add.s32 	%r433, %r428, %r448;
	mov.b32 	%r434, 4;
	// begin inline asm
	shfl.sync.down.b32 %r432, %r433, %r434, %r445, %r446;
	// end inline asm
	setp.gt.s32 	%p52, %r421, 27;
	selp.b32 	%r449, 0, %r432, %p52;
	add.s32 	%r438, %r433, %r449;
	mov.b32 	%r439, 8;
	// begin inline asm
	shfl.sync.down.b32 %r437, %r438, %r439, %r445, %r446;
	// end inline asm
	setp.gt.s32 	%p53, %r421, 23;
	selp.b32 	%r450, 0, %r437, %p53;
	add.s32 	%r443, %r438, %r450;
	mov.b32 	%r444, 16;
	// begin inline asm
	shfl.sync.down.b32 %r442, %r443, %r444, %r445, %r446;
	// end inline asm
	setp.gt.s32 	%p54, %r421, 15;
	selp.b32 	%r451, 0, %r442, %p54;
	add.s32 	%r510, %r443, %r451;
	setp.ne.s32 	%p55, %r421, 0;
	@%p55 bra 	$L__BB5_22;
	shr.u32 	%r452, %r1, 3;
	and.b32  	%r453, %r452, 124;
	mov.u32 	%r454, _ZZN3cub18CUB_300001_SM_10006detail6reduce28DeviceReduceSingleTileKernelINS2_10policy_hubIijN4cuda3std3__44plusIiEEE10Policy1000EN6thrust24THRUST_300001_SM_1000_NS6detail15normal_iteratorINSD_10device_ptrIiEEEEPijS9_iiNS7_10__identityEEEvT0_T1_T2_T3_T4_T6_E12temp_storage;
	add.s32 	%r455, %r454, %r453;
	st.shared.u32 	[%r455+8], %r510;
$L__BB5_22:
	bar.sync 	0;
	setp.ne.s32 	%p56, %r1, 0;
	@%p56 bra 	$L__BB5_50;
	ld.shared.u32 	%r456, [_ZZN3cub18CUB_300001_SM_10006detail6reduce28DeviceReduceSingleTileKernelINS2_10policy_hubIijN4cuda3std3__44plusIiEEE10Policy1000EN6thrust24THRUST_300001_SM_1000_NS6detail15normal_iteratorINSD_10device_ptrIiEEEEPijS9_iiNS7_10__identityEEEvT0_T1_T2_T3_T4_T6_E12temp_storage+12];
	add.s32 	%r457, %r456, %r510;
	ld.shared.u32 	%r458, [_ZZN3cub18CUB_300001_SM_10006detail6reduce28DeviceReduceSingleTileKernelINS2_10policy_hubIijN4cuda3std3__44plusIiEEE10Policy1000EN6thrust24THRUST_300001_SM_1000_NS6detail15normal_iteratorINSD_10device_ptrIiEEEEPijS9_iiNS7_10__identityEEEvT0_T1_T2_T3_T4_T6_E12temp_storage+16];
	add.s32 	%r459, %r457, %r458;
	ld.shared.u32 	%r460, [_ZZN3cub18CUB_300001_SM_10006detail6reduce28DeviceReduceSingleTileKernelINS2_10policy_hubIijN4cuda3std3__44plusIiEEE10Policy1000EN6thrust24THRUST_300001_SM_1000_NS6detail15normal_iteratorINSD_10device_ptrIiEEEEPijS9_iiNS7_10__identityEEEvT0_T1_T2_T3_T4_T6_E12temp_storage+20];
	add.s32 	%r461, %r459, %r460;
	ld.shared.u32 	%r462, [_ZZN3cub18CUB_300001_SM_10006detail6reduce28DeviceReduceSingleTileKernelINS2_10policy_hubIijN4cuda3std3__44plusIiEEE10Policy1000EN6thrust24THRUST_300001_SM_1000_NS6detail15normal_iteratorINSD_10device_ptrIiEEEEPijS9_iiNS7_10__identityEEEvT0_T1_T2_T3_T4_T6_E12temp_storage+24];
	add.s32 	%r463, %r461, %r462;
	ld.shared.u32 	%r464, [_ZZN3cub18CUB_300001_SM_10006detail6reduce28DeviceReduceSingleTileKernelINS2_10policy_hubIijN4cuda3std3__44plusIiEEE10Policy1000EN6thrust24THRUST_300001_SM_1000_NS6detail15normal_iteratorINSD_10device_ptrIiEEEEPijS9_iiNS7_10__identityEEEvT0_T1_T2_T3_T4_T6_E12temp_storage+28];
	add.s32 	%r465, %r463, %r464;
	ld.shared.u32 	%r466, [_ZZN3cub18CUB_300001_SM_10006detail6reduce28DeviceReduceSingleTileKernelINS2_10policy_hubIijN4cuda3std3__44plusIiEEE10Policy1000EN6thrust24THRUST_300001_SM_1000_NS6detail15normal_iteratorINSD_10device_ptrIiEEEEPijS9_iiNS7_10__identityEEEvT0_T1_T2_T3_T4_T6_E12temp_storage+32];
	add.s32 	%r467, %r465, %r466;
	ld.shared.u32 	%r468, [_ZZN3cub18CUB_300001_SM_10006detail6reduce28DeviceReduceSingleTileKernelINS2_10policy_hubIijN4cuda3std3__44plusIiEEE10Policy1000EN6thrust24THRUST_300001_SM_1000_NS6detail15normal_iteratorINSD_10device_ptrIiEEEEPijS9_iiNS7_10__identityEEEvT0_T1_T2_T3_T4_T6_E12temp_storage+36];
	add.s32 	%r510, %r467, %r468;
	bra.uni 	$L__BB5_50;
$L__BB5_24:
	// begin inline asm
	mov.u32 %r358, %laneid;
	// end inline asm
	and.b32  	%r384, %r1, 992;
	add.s32 	%r385, %r384, 32;
	setp.gt.u32 	%p35, %r385, %r90;
	not.b32 	%r386, %r384;
	add.s32 	%r387, %r90, %r386;
	selp.b32 	%r382, %r387, 31, %p35;
	mov.b32 	%r361, 1;
	mov.b32 	%r383, -1;
	// begin inline asm
	shfl.sync.down.b32 %r359, %r488, %r361, %r382, %r383;
	// end inline asm
	setp.lt.s32 	%p36, %r358, %r382;
	selp.b32 	%r388, %r359, 0, %p36;
	add.s32 	%r365, %r388, %r488;
	mov.b32 	%r366, 2;
	// begin inline asm
	shfl.sync.down.b32 %r364, %r365, %r366, %r382, %r383;
	// end inline asm
	add.s32 	%r389, %r358, 2;
	setp.gt.s32 	%p37, %r389, %r382;
	selp.b32 	%r390, 0, %r364, %p37;
	add.s32 	%r370, %r365, %r390;
	mov.b32 	%r371, 4;
	// begin inline asm
	shfl.sync.down.b32 %r369, %r370, %r371, %r382, %r383;
	// end inline asm
	add.s32 	%r391, %r358, 4;
	setp.gt.s32 	%p38, %r391, %r382;
	selp.b32 	%r392, 0, %r369, %p38;
	add.s32 	%r375, %r370, %r392;
	mov.b32 	%r376, 8;
	// begin inline asm
	shfl.sync.down.b32 %r374, %r375, %r376, %r382, %r383;
	// end inline asm
	add.s32 	%r393, %r358, 8;
	setp.gt.s32 	%p39, %r393, %r382;
	selp.b32 	%r394, 0, %r374, %p39;
	add.s32 	%r380, %r375, %r394;
	mov.b32 	%r381, 16;
	// begin inline asm
	shfl.sync.down.b32 %r379, %r380, %r381, %r382, %r383;
	// end inline asm
	add.s32 	%r395, %r358, 16;
	setp.gt.s32 	%p40, %r395, %r382;
	selp.b32 	%r396, 0, %r379, %p40;
	add.s32 	%r510, %r380, %r396;
	setp.ne.s32 	%p41, %r358, 0;
	@%p41 bra 	$L__BB5_26;
	shr.u32 	%r397, %r1, 3;
	and.b32  	%r398, %r397, 124;
	mov.u32 	%r399, _ZZN3cub18CUB_300001_SM_10006detail6reduce28DeviceReduceSingleTileKernelINS2_10policy_hubIijN4cuda3std3__44plusIiEEE10Policy1000EN6thrust24THRUST_300001_SM_1000_NS6detail15normal_iteratorINSD_10device_ptrIiEEEEPijS9_iiNS7_10__identityEEEvT0_T1_T2_T3_T4_T6_E12temp_storage;
	add.s32 	%r400, %r399, %r398;
	st.shared.u32 	[%r400+8], %r510;
$L__BB5_26:
	bar.sync 	0;
	setp.ne.s32 	%p42, %r1, 0;
	@%p42 bra 	$L__BB5_50;
	setp.gt.u32 	%p43, %r90, 32;
	ld.shared.u32 	%r401, [_ZZN3cub18CUB_300001_SM_10006detail6reduce28DeviceReduceSingleTileKernelINS2_10policy_hubIijN4cuda3std3__44plusIiEEE10Policy1000EN6thrust24THRUST_300001_SM_1000_NS6detail15normal_iteratorINSD_10device_ptrIiEEEEPijS9_iiNS7_10__identityEEEvT0_T1_T2_T3_T4_T6_E12temp_storage+12];
	selp.b32 	%r402, %r401, 0, %p43;
	add.s32 	%r403, %r402, %r510;
	setp.gt.u32 	%p44, %r90, 64;
	ld.shared.u32 	%r404, [_ZZN3cub18CUB_300001_SM_10006detail6reduce28DeviceReduceSingleTileKernelINS2_10policy_hubIijN4cuda3std3__44plusIiEEE10Policy1000EN6thrust24THRUST_300001_SM_1000_NS6detail15normal_iteratorINSD_10device_ptrIiEEEEPijS9_iiNS7_10__identityEEEvT0_T1_T2_T3_T4_T6_E12temp_storage+16];
	selp.b32 	%r405, %r404, 0, %p44;
	add.s32 	%r406, %r403, %r405;
	setp.gt.u32 	%p45, %r90, 96;
	ld.shared.u32 	%r407, [_ZZN3cub18CUB_300001_SM_10006detail6reduce28DeviceReduceSingleTileKernelINS2_10policy_hubIijN4cuda3std3__44plusIiEEE10Policy1000EN6thrust24THRUST_300001_SM_1000_NS6detail15normal_iteratorINSD_10device_ptrIiEEEEPijS9_iiNS7_10__identityEEEvT0_T1_T2_T3_T4_T6_E12temp_storage+20];
	selp.b32 	%r408, %r407, 0, %p45;
	add.s32 	%r409, %r406, %r408;
	setp.gt.u32 	%p46, %r90, 128;
	ld.shared.u32 	%r410, [_ZZN3cub18CUB_300001_SM_10006detail6reduce28DeviceReduceSingleTileKernelINS2_10policy_hubIijN4cuda3std3__44plusIiEEE10Policy1000EN6thrust24THRUST_300001_SM_1000_NS6detail15normal_iteratorINSD_10device_ptrIiEEEEPijS9_iiNS7_10__identityEEEvT0_T1_T2_T3_T4_T6_E12temp_storage+24];
	selp.b32 	%r411, %r410, 0, %p46;
	add.s32 	%r412, %r409, %r411;
	setp.gt.u32 	%p47, %r90, 160;
	ld.shared.u32 	%r413, [_ZZN3cub18CUB_300001_SM_10006detail6reduce28DeviceReduceSingleTileKernelINS2_10policy_hubIijN4cuda3std3__44plusIiEEE10Policy1000EN6thrust24THRUST_300001_SM_1000_NS6detail15normal_iteratorINSD_10device_ptrIiEEEEPijS9_iiNS7_10__identityEEEvT0_T1_T2_T3_T4_T6_E12temp_storage+28];
	selp.b32 	%r414, %r413, 0, %p47;
	add.s32 	%r415, %r412, %r414;
	setp.gt.u32 	%p48, %r90, 192;
	ld.shared.u32 	%r416, [_ZZN3cub18CUB_300001_SM_10006detail6reduce28DeviceReduceSingleTileKernelINS2_10policy_hubIijN4cuda3std3__44plusIiEEE10Policy1000EN6thrust24THRUST_300001_SM_1000_NS6detail15normal_iteratorINSD_10device_ptrIiEEEEPijS9_iiNS7_10__identityEEEvT0_T1_T2_T3_T4_T6_E12temp_storage+32];
	selp.b32 	%r417, %r416, 0, %p48;
	add.s32 	%r418, %r415, %r417;
	setp.gt.u32 	%p49, %r90, 224;
	ld.shared.u32 	%r419, [_ZZN3cub18CUB_300001_SM_10006detail6reduce28DeviceReduceSingleTileKernelINS2_10policy_hubIijN4cuda3std3__44plusIiEEE10Policy1000EN6thrust24THRUST_300001_SM_1000_NS6detail15normal_iteratorINSD_10device_ptrIiEEEEPijS9_iiNS7_10__identityEEEvT0_T1_T2_T3_T4_T6_E12temp_storage+36];
	selp.b32 	%r420, %r419, 0, %p49;
	add.s32 	%r510, %r418, %r420;
	bra.uni 	$L__BB5_50;
$L__BB5_28:
	mov.u32 	%r40, %tid.x;
	mul.wide.u32 	%rd11, %r40, 4;
	add.s64 	%rd12, %rd2, %rd11;
	ld.global.u32 	%r93, [%rd12];
	ld.global.u32 	%r94, [%rd12+1024];
	ld.global.u32 	%r95, [%rd12+2048];
	ld.global.u32 	%r96, [%rd12+3072];
	ld.global.u32 	%r97, [%rd12+4096];
	ld.global.u32 	%r98, [%rd12+5120];
	ld.global.u32 	%r99, [%rd12+6144];
	ld.global.u32 	%r100, [%rd12+7168];
	ld.global.u32 	%r101, [%rd12+8192];
	ld.global.u32 	%r102, [%rd12+9216];
	ld.global.u32 	%r103, [%rd12+10240];
	ld.global.u32 	%r104, [%rd12+11264];
	ld.global.u32 	%r105, [%rd12+12288];
	ld.global.u32 	%r106, [%rd12+13312];
	ld.global.u32 	%r107, [%rd12+14336];
	ld.global.u32 	%r108, [%rd12+15360];
	add.s32 	%r109, %r94, %r93;
	add.s32 	%r110, %r95, %r109;
	add.s32 	%r111, %r96, %r110;
	add.s32 	%r112, %r97, %r111;
	add.s32 	%r113, %r98, %r112;
	add.s32 	%r114, %r99, %r113;
	add.s32 	%r115, %r100, %r114;
	add.s32 	%r116, %r101, %r115;
	add.s32 	%r117, %r102, %r116;
	add.s32 	%r118, %r103, %r117;
	add.s32 	%r119, %r104, %r118;
	add.s32 	%r120, %r105, %r119;
	add.s32 	%r121, %r106, %r120;
	add.s32 	%r122, %r107, %r121;
	add.s32 	%r509, %r108, %r122;
	add.s32 	%r42, %r90, -4096;
	setp.lt.u32 	%p3, %r42, 4096;
	mov.b32 	%r492, 4096;
	@%p3 bra 	$L__BB5_32;
	mov.b32 	%r492, 4096;
$L__BB5_30:
	add.s32 	%r124, %r40, %r492;
	mul.wide.u32 	%rd13, %r124, 4;
	add.s64 	%rd14, %rd2, %rd13;
	ld.global.u32 	%r125, [%rd14];
	ld.global.u32 	%r126, [%rd14+1024];
	ld.global.u32 	%r127, [%rd14+2048];
	ld.global.u32 	%r128, [%rd14+3072];
	ld.global.u32 	%r129, [%rd14+4096];
	ld.global.u32 	%r130, [%rd14+5120];
	ld.global.u32 	%r131, [%rd14+6144];
	ld.global.u32 	%r132, [%rd14+7168];
	ld.global.u32 	%r133, [%rd14+8192];
	ld.global.u32 	%r134, [%rd14+9216];
	ld.global.u32 	%r135, [%rd14+10240];
	ld.global.u32 	%r136, [%rd14+11264];
	ld.global.u32 	%r137, [%rd14+12288];
	ld.global.u32 	%r138, [%rd14+13312];
	ld.global.u32 	%r139, [%rd14+14336];
	ld.global.u32 	%r140, [%rd14+15360];
	add.s32 	%r141, %r125, %r509;
	add.s32 	%r142, %r126, %r141;
	add.s32 	%r143, %r127, %r142;
	add.s32 	%r144, %r128, %r143;
	add.s32 	%r145, %r129, %r144;
	add.s32 	%r146, %r130, %r145;
	add.s32 	%r147, %r131, %r146;
	add.s32 	%r148, %r132, %r147;
	add.s32 	%r149, %r133, %r148;
	add.s32 	%r150, %r134, %r149;
	add.s32 	%r151, %r135, %r150;
	add.s32 	%r152, %r136, %r151;
	add.s32 	%r153, %r137, %r152;
	add.s32 	%r154, %r138, %r153;
	add.s32 	%r155, %r139, %r154;
	add.s32 	%r509, %r140, %r155;
	sub.s32 	%r156, %r90, %r492;
	setp.lt.u32 	%p4, %r156, 4096;
	@%p4 bra 	$L__BB5_46;
	add.s32 	%r492, %r492, 4096;
	setp.le.u32 	%p5, %r492, %r42;
	@%p5 bra 	$L__BB5_30;
$L__BB5_32:
	setp.le.u32 	%p6, %r90, %r492;
	sub.s32 	%r157, %r90, %r492;
	setp.ge.s32 	%p7, %r40, %r157;
	or.pred  	%p8, %p6, %p7;
	@%p8 bra 	$L__BB5_46;
	not.b32 	%r160, %r40;
	add.s32 	%r161, %r90, %r160;
	sub.s32 	%r162, %r161, %r492;
	shr.u32 	%r163, %r162, 8;
	add.s32 	%r49, %r163, 1;
	and.b32  	%r50, %r49, 15;
	setp.lt.u32 	%p9, %r162, 3840;
	mov.u32 	%r501, %r40;
	@%p9 bra 	$L__BB5_37;
	or.b32  	%r495, %r40, 2048;
	add.s32 	%r494, %r40, %r492;
	and.b32  	%r164, %r49, 33554416;
	neg.s32 	%r493, %r164;
$L__BB5_35:
	.pragma "nounroll";
	mul.wide.u32 	%rd15, %r494, 4;
	add.s64 	%rd16, %rd2, %rd15;
	ld.global.u32 	%r165, [%rd16];
	add.s32 	%r166, %r165, %r509;
	add.s32 	%r167, %r494, 256;
	mul.wide.u32 	%rd17, %r167, 4;
	add.s64 	%rd18, %rd2, %rd17;
	ld.global.u32 	%r168, [%rd18];
	add.s32 	%r169, %r168, %r166;
	add.s32 	%r170, %r494, 512;
	mul.wide.u32 	%rd19, %r170, 4;
	add.s64 	%rd20, %rd2, %rd19;
	ld.global.u32 	%r171, [%rd20];
	add.s32 	%r172, %r171, %r169;
	add.s32 	%r173, %r494, 768;
	mul.wide.u32 	%rd21, %r173, 4;
	add.s64 	%rd22, %rd2, %rd21;
	ld.global.u32 	%r174, [%rd22];
	add.s32 	%r175, %r174, %r172;
	add.s32 	%r176, %r494, 1024;
	mul.wide.u32 	%rd23, %r176, 4;
	add.s64 	%rd24, %rd2, %rd23;
	ld.global.u32 	%r177, [%rd24];
	add.s32 	%r178, %r177, %r175;
	add.s32 	%r179, %r494, 1280;
	mul.wide.u32 	%rd25, %r179, 4;
	add.s64 	%rd26, %rd2, %rd25;
	ld.global.u32 	%r180, [%rd26];
	add.s32 	%r181, %r180, %r178;
	add.s32 	%r182, %r494, 1536;
	mul.wide.u32 	%rd27, %r182, 4;
	add.s64 	%rd28, %rd2, %rd27;
	ld.global.u32 	%r183, [%rd28];
	add.s32 	%r184, %r183, %r181;
	add.s32 	%r185, %r494, 1792;
	mul.wide.u32 	%rd29, %r185, 4;
	add.s64 	%rd30, %rd2, %rd29;
	ld.global.u32 	%r186, [%rd30];
	add.s32 	%r187, %r186, %r184;
	add.s32 	%r188, %r494, 2048;
	mul.wide.u32 	%rd31, %r188, 4;
	add.s64 	%rd32, %rd2, %rd31;
	ld.global.u32 	%r189, [%rd32];
	add.s32 	%r190, %r189, %r187;
	add.s32 	%r191, %r494, 2304;
	mul.wide.u32 	%rd33, %r191, 4;
	add.s64 	%rd34, %rd2, %rd33;
	ld.global.u32 	%r192, [%rd34];
	add.s32 	%r193, %r192, %r190;
	add.s32 	%r194, %r494, 2560;
	mul.wide.u32 	%rd35, %r194, 4;
	add.s64 	%rd36, %rd2, %rd35;
	ld.global.u32 	%r195, [%rd36];
	add.s32 	%r196, %r195, %r193;
	add.s32 	%r197, %r494, 2816;
	mul.wide.u32 	%rd37, %r197, 4;
	add.s64 	%rd38, %rd2, %rd37;
	ld.global.u32 	%r198, [%rd38];
	add.s32 	%r199, %r198, %r196;
	add.s32 	%r200, %r494, 3072;
	mul.wide.u32 	%rd39, %r200, 4;
	add.s64 	%rd40, %rd2, %rd39;
	ld.global.u32 	%r201, [%rd40];
	add.s32 	%r202, %r201, %r199;
	add.s32 	%r203, %r494, 3328;
	mul.wide.u32 	%rd41, %r203, 4;
	add.s64 	%rd42, %rd2, %rd41;
	ld.global.u32 	%r204, [%rd42];
	add.s32 	%r205, %r204, %r202;
	add.s32 	%r206, %r494, 3584;
	mul.wide.u32 	%rd43, %r206, 4;
	add.s64 	%rd44, %rd2, %rd43;
	ld.global.u32 	%r207, [%rd44];
	add.s32 	%r208, %r207, %r205;
	add.s32 	%r209, %r494, 3840;
	mul.wide.u32 	%rd45, %r209, 4;
	add.s64 	%rd46, %rd2, %rd45;
	ld.global.u32 	%r210, [%rd46];
	add.s32 	%r509, %r210, %r208;
	add.s32 	%r495, %r495, 4096;
	add.s32 	%r494, %r494, 4096;
	add.s32 	%r493, %r493, 16;
	setp.ne.s32 	%p10, %r493, 0;
	@%p10 bra 	$L__BB5_35;
	add.s32 	%r501, %r495, -2048;
$L__BB5_37:
	setp.eq.s32 	%p11, %r50, 0;
	@%p11 bra 	$L__BB5_46;
	and.b32  	%r66, %r49, 7;
	setp.lt.u32 	%p12, %r50, 8;
	@%p12 bra 	$L__BB5_40;
	add.s32 	%r212, %r501, %r492;
	mul.wide.u32 	%rd47, %r212, 4;
	add.s64 	%rd48, %rd2, %rd47;
	ld.global.u32 	%r213, [%rd48];
	add.s32 	%r214, %r213, %r509;
	add.s32 	%r215, %r212, 256;
	mul.wide.u32 	%rd49, %r215, 4;
	add.s64 	%rd50, %rd2, %rd49;
	ld.global.u32 	%r216, [%rd50];
	add.s32 	%r217, %r216, %r214;
	add.s32 	%r218, %r212, 512;
	mul.wide.u32 	%rd51, %r218, 4;
	add.s64 	%rd52, %rd2, %rd51;
	ld.global.u32 	%r219, [%rd52];
	add.s32 	%r220, %r219, %r217;
	add.s32 	%r221, %r212, 768;
	mul.wide.u32 	%rd53, %r221, 4;
	add.s64 	%rd54, %rd2, %rd53;
	ld.global.u32 	%r222, [%rd54];
	add.s32 	%r223, %r222, %r220;
	add.s32 	%r224, %r212, 1024;
	mul.wide.u32 	%rd55, %r224, 4;
	add.s64 	%rd56, %rd2, %rd55;
	ld.global.u32 	%r225, [%rd56];
	add.s32 	%r226, %r225, %r223;
	add.s32 	%r227, %r212, 1280;
	mul.wide.u32 	%rd57, %r227, 4;
	add.s64 	%rd58, %rd2, %rd57;
	ld.global.u32 	%r228, [%rd58];
	add.s32 	%r229, %r228, %r226;
	add.s32 	%r230, %r212, 1536;
	mul.wide.u32 	%rd59, %r230, 4;
	add.s64 	%rd60, %rd2, %rd59;
	ld.global.u32 	%r231, [%rd60];
	add.s32 	%r232, %r231, %r229;
	add.s32 	%r233, %r212, 1792;
	mul.wide.u32 	%rd61, %r233, 4;
	add.s64 	%rd62, %rd2, %rd61;
	ld.global.u32 	%r234, [%rd62];
	add.s32 	%r509, %r234, %r232;
	add.s32 	%r501, %r501, 2048;
$L__BB5_40:
	setp.eq.s32 	%p13, %r66, 0;
	@%p13 bra 	$L__BB5_46;
	and.b32  	%r72, %r49, 3;
	setp.lt.u32 	%p14, %r66, 4;
	@%p14 bra 	$L__BB5_43;
	add.s32 	%r236, %r501, %r492;
	mul.wide.u32 	%rd63, %r236, 4;
	add.s64 	%rd64, %rd2, %rd63;
	ld.global.u32 	%r237, [%rd64];
	add.s32 	%r238, %r237, %r509;
	add.s32 	%r239, %r236, 256;
	mul.wide.u32 	%rd65, %r239, 4;
	add.s64 	%rd66, %rd2, %rd65;
	ld.global.u32 	%r240, [%rd66];
	add.s32 	%r241, %r240, %r238;
	add.s32 	%r242, %r236, 512;
	mul.wide.u32 	%rd67, %r242, 4;
	add.s64 	%rd68, %rd2, %rd67;
	ld.global.u32 	%r243, [%rd68];
	add.s32 	%r244, %r243, %r241;
	add.s32 	%r245, %r236, 768;
	mul.wide.u32 	%rd69, %r245, 4;
	add.s64 	%rd70, %rd2, %rd69;
	ld.global.u32 	%r246, [%rd70];
	add.s32 	%r509, %r246, %r244;
	add.s32 	%r501, %r501, 1024;
$L__BB5_43:
	setp.eq.s32 	%p15, %r72, 0;
	@%p15 bra 	$L__BB5_46;
	add.s32 	%r507, %r501, %r492;
	neg.s32 	%r506, %r72;
$L__BB5_45:
	.pragma "nounroll";
	mul.wide.u32 	%rd71, %r507, 4;
	add.s64 	%rd72, %rd2, %rd71;
	ld.global.u32 	%r247, [%rd72];
	add.s32 	%r509, %r247, %r509;
	add.s32 	%r507, %r507, 256;
	add.s32 	%r506, %r506, 1;
	setp.ne.s32 	%p16, %r506, 0;
	@%p16 bra 	$L__BB5_45;
$L__BB5_46:
	// begin inline asm
	mov.u32 %r248, %laneid;
	// end inline asm
	mov.b32 	%r251, 1;
	mov.b32 	%r272, 31;
	mov.b32 	%r273, -1;
	// begin inline asm
	shfl.sync.down.b32 %r249, %r509, %r251, %r272, %r273;
	// end inline asm
	setp.gt.s32 	%p17, %r248, 30;
	selp.b32 	%r274, 0, %r249, %p17;
	add.s32 	%r255, %r274, %r509;
	mov.b32 	%r256, 2;
	// begin inline asm
	shfl.sync.down.b32 %r254, %r255, %r256, %r272, %r273;
	// end inline asm
	setp.gt.s32 	%p18, %r248, 29;
	selp.b32 	%r275, 0, %r254, %p18;
	add.s32 	%r260, %r255, %r275;
	mov.b32 	%r261, 4;
	// begin inline asm
	shfl.sync.down.b32 %r259, %r260, %r261, %r272, %r273;
	// end inline asm
	setp.gt.s32 	%p19, %r248, 27;
	selp.b32 	%r276, 0, %r259, %p19;
	add.s32 	%r265, %r260, %r276;
	mov.b32 	%r266, 8;
	// begin inline asm
	shfl.sync.down.b32 %r264, %r265, %r266, %r272, %r273;
	// end inline asm
	setp.gt.s32 	%p20, %r248, 23;
	selp.b32 	%r277, 0, %r264, %p20;
	add.s32 	%r270, %r265, %r277;
	mov.b32 	%r271, 16;
	// begin inline asm
	shfl.sync.down.b32 %r269, %r270, %r271, %r272, %r273;
	// end inline asm
	setp.gt.s32 	%p21, %r248, 15;
	selp.b32 	%r278, 0, %r269, %p21;
	add.s32 	%r510, %r270, %r278;
	setp.ne.s32 	%p22, %r248, 0;
	@%p22 bra 	$L__BB5_48;
	shr.u32 	%r279, %r40, 3;
	and.b32  	%r280, %r279, 124;
	mov.u32 	%r281, _ZZN3cub18CUB_300001_SM_10006detail6reduce28DeviceReduceSingleTileKernelINS2_10policy_hubIijN4cuda3std3__44plusIiEEE10Policy1000EN6thrust24THRUST_300001_SM_1000_NS6detail15normal_iteratorINSD_10device_ptrIiEEEEPijS9_iiNS7_10__identityEEEvT0_T1_T2_T3_T4_T6_E12temp_storage;
	add.s32 	%r282, %r281, %r280;
	st.shared.u32 	[%r282+8], %r510;
$L__BB5_48:
	bar.sync 	0;
	setp.ne.s32 	%p23, %r40, 0;
	@%p23 bra 	$L__BB5_50;
	ld.shared.u32 	%r283, [_ZZN3cub18CUB_300001_SM_10006detail6reduce28DeviceReduceSingleTileKernelINS2_10policy_hubIijN4cuda3std3__44plusIiEEE10Policy1000EN6thrust24THRUST_300001_SM_1000_NS6detail15normal_iteratorINSD_10device_ptrIiEEEEPijS9_iiNS7_10__identityEEEvT0_T1_T2_T3_T4_T6_E12temp_storage+12];
	add.s32 	%r284, %r283, %r510;
	ld.shared.u32 	%r285, [_ZZN3cub18CUB_300001_SM_10006detail6reduce28DeviceReduceSingleTileKernelINS2_10policy_hubIijN4cuda3std3__44plusIiEEE10Policy1000EN6thrust24THRUST_300001_SM_1000_NS6detail15normal_iteratorINSD_10device_ptrIiEEEEPijS9_iiNS7_10__identityEEEvT0_T1_T2_T3_T4_T6_E12temp_storage+16];
	add.s32 	%r286, %r284, %r285;
	ld.shared.u32 	%r287, [_ZZN3cub18CUB_300001_SM_10006detail6reduce28DeviceReduceSingleTileKernelINS2_10policy_hubIijN4cuda3std3__44plusIiEEE10Policy1000EN6thrust24THRUST_300001_SM_1000_NS6detail15normal_iteratorINSD_10device_ptrIiEEEEPijS9_iiNS7_10__identityEEEvT0_T1_T2_T3_T4_T6_E12temp_storage+20];
	add.s32 	%r288, %r286, %r287;
	ld.shared.u32 	%r289, [_ZZN3cub18CUB_300001_SM_10006detail6reduce28DeviceReduceSingleTileKernelINS2_10policy_hubIijN4cuda3std3__44plusIiEEE10Policy1000EN6thrust24THRUST_300001_SM_1000_NS6detail15normal_iteratorINSD_10device_ptrIiEEEEPijS9_iiNS7_10__identityEEEvT0_T1_T2_T3_T4_T6_E12temp_storage+24];
	add.s32 	%r290, %r288, %r289;
	ld.shared.u32 	%r291, [_ZZN3cub18CUB_300001_SM_10006detail6reduce28DeviceReduceSingleTileKernelINS2_10policy_hubIijN4cuda3std3__44plusIiEEE10Policy1000EN6thrust24THRUST_300001_SM_1000_NS6detail15normal_iteratorINSD_10device_ptrIiEEEEPijS9_iiNS7_10__identityEEEvT0_T1_T2_T3_T4_T6_E12temp_storage+28];
	add.s32 	%r292, %r290, %r291;
	ld.shared.u32 	%r293, [_ZZN3cub18CUB_300001_SM_10006detail6reduce28DeviceReduceSingleTileKernelINS2_10policy_hubIijN4cuda3std3__44plusIiEEE10Policy1000EN6thrust24THRUST_300001_SM_1000_NS6detail15normal_iteratorINSD_10device_ptrIiEEEEPijS9_iiNS7_10__identityEEEvT0_T1_T2_T3_T4_T6_E12temp_storage+32];
	add.s32 	%r294, %r292, %r293;
	ld.shared.u32 	%r295, [_ZZN3cub18CUB_300001_SM_10006detail6reduce28DeviceReduceSingleTileKernelINS2_10policy_hubIijN4cuda3std3__44plusIiEEE10Policy1000EN6thrust24THRUST_300001_SM_1000_NS6detail15normal_iteratorINSD_10device_ptrIiEEEEPijS9_iiNS7_10__identityEEEvT0_T1_T2_T3_T4_T6_E12temp_storage+36];
	add.s32 	%r510, %r294, %r295;
$L__BB5_50:
	mov.u32 	%r469, %tid.x;
	setp.ne.s32 	%p57, %r469, 0;
	@%p57 bra 	$L__BB5_52;
	add.s32 	%r470, %r510, %r91;
	st.global.u32 	[%rd1], %r470;
$L__BB5_52:
	ret;

}
	// .globl	_ZN3cub18CUB_300001_SM_10006detail6reduce18DeviceReduceKernelINS2_10policy_hubIijN4cuda3std3__44plusIiEEE10Policy1000EN6thrust24THRUST_300001_SM_1000_NS6detail15normal_iteratorINSD_10device_ptrIiEEEEjS9_iNS7_10__identityEEEvT0_PT3_T1_NS0_13GridEvenShareISN_EET2_T4_
.visible .entry _ZN3cub18CUB_300001_SM_10006detail6reduce18DeviceReduceKernelINS2_10policy_hubIijN4cuda3std3__44plusIiEEE10Policy1000EN6thrust24THRUST_300001_SM_1000_NS6detail15normal_iteratorINSD_10device_ptrIiEEEEjS9_iNS7_10__identityEEEvT0_PT3_T1_NS0_13GridEvenShareISN_EET2_T4_(
	.param .align 8 .b8 _ZN3cub18CUB_300001_SM_10006detail6reduce18DeviceReduceKernelINS2_10policy_hubIijN4cuda3std3__44plusIiEEE10Policy1000EN6thrust24THRUST_300001_SM_1000_NS6detail15normal_iteratorINSD_10device_ptrIiEEEEjS9_iNS7_10__identityEEEvT0_PT3_T1_NS0_13GridEvenShareISN_EET2_T4__param_0[8],
	.param .u64 .ptr .align 1 _ZN3cub18CUB_300001_SM_10006detail6reduce18DeviceReduceKernelINS2_10policy_hubIijN4cuda3std3__44plusIiEEE10Policy1000EN6thrust24THRUST_300001_SM_1000_NS6detail15normal_iteratorINSD_10device_ptrIiEEEEjS9_iNS7_10__identityEEEvT0_PT3_T1_NS0_13GridEvenShareISN_EET2_T4__param_1,
	.param .u32 _ZN3cub18CUB_300001_SM_10006detail6reduce18DeviceReduceKernelINS2_10policy_hubIijN4cuda3std3__44plusIiEEE10Policy1000EN6thrust24THRUST_300001_SM_1000_NS6detail15normal_iteratorINSD_10device_ptrIiEEEEjS9_iNS7_10__identityEEEvT0_PT3_T1_NS0_13GridEvenShareISN_EET2_T4__param_2,
	.param .align 4 .b8 _ZN3cub18CUB_300001_SM_10006detail6reduce18DeviceReduceKernelINS2_10policy_hubIijN4cuda3std3__44plusIiEEE10Policy1000EN6thrust24THRUST_300001_SM_1000_NS6detail15normal_iteratorINSD_10device_ptrIiEEEEjS9_iNS7_10__identityEEEvT0_PT3_T1_NS0_13GridEvenShareISN_EET2_T4__param_3[40],
	.param .align 1 .b8 _ZN3cub18CUB_300001_SM_10006detail6reduce18DeviceReduceKernelINS2_10policy_hubIijN4cuda3std3__44plusIiEEE10Policy1000EN6thrust24THRUST_300001_SM_1000_NS6detail15normal_iteratorINSD_10device_ptrIiEEEEjS9_iNS7_10__identityEEEvT0_PT3_T1_NS0_13GridEvenShareISN_EET2_T4__param_4[1],
	.param .align 1 .b8 _ZN3cub18CUB_300001_SM_10006detail6reduce18DeviceReduceKernelINS2_10policy_hubIijN4cuda3std3__44plusIiEEE10Policy1000EN6thrust24THRUST_300001_SM_1000_NS6detail15normal_iteratorINSD_10device_ptrIiEEEEjS9_iNS7_10__identityEEEvT0_PT3_T1_NS0_13GridEvenShareISN_EET2_T4__param_5[1]
)
.maxntid 256
{
	.reg .pred 	%p<57>;
	.reg .b16 	%rs<4>;
	.reg .b32 	%r<575>;
	.reg .b64 	%rd<130>;
	// demoted variable
	.shared .align 4 .b8 _ZZN3cub18CUB_300001_SM_10006detail6reduce18DeviceReduceKernelINS2_10policy_hubIijN4cuda3std3__44plusIiEEE10Policy1000EN6thrust24THRUST_300001_SM_1000_NS6detail15normal_iteratorINSD_10device_ptrIiEEEEjS9_iNS7_10__identityEEEvT0_PT3_T1_NS0_13GridEvenShareISN_EET2_T4_E12temp_storage[44];
	ld.param.u32 	%r1, [_ZN3cub18CUB_300001_SM_10006detail6reduce18DeviceReduceKernelINS2_10policy_hubIijN4cuda3std3__44plusIiEEE10Policy1000EN6thrust24THRUST_300001_SM_1000_NS6detail15normal_iteratorINSD_10device_ptrIiEEEEjS9_iNS7_10__identityEEEvT0_PT3_T1_NS0_13GridEvenShareISN_EET2_T4__param_3+20];
	ld.param.u32 	%r2, [_ZN3cub18CUB_300001_SM_10006detail6reduce18DeviceReduceKernelINS2_10policy_hubIijN4cuda3std3__44plusIiEEE10Policy1000EN6thrust24THRUST_300001_SM_1000_NS6detail15normal_iteratorINSD_10device_ptrIiEEEEjS9_iNS7_10__identityEEEvT0_PT3_T1_NS0_13GridEvenShareISN_EET2_T4__param_3+24];
	ld.param.u64 	%rd3, [_ZN3cub18CUB_300001_SM_10006detail6reduce18DeviceReduceKernelINS2_10policy_hubIijN4cuda3std3__44plusIiEEE10Policy1000EN6thrust24THRUST_300001_SM_1000_NS6detail15normal_iteratorINSD_10device_ptrIiEEEEjS9_iNS7_10__identityEEEvT0_PT3_T1_NS0_13GridEvenShareISN_EET2_T4__param_0];
	cvta.to.global.u64 	%rd1, %rd3;
	mov.u32 	%r3, %ctaid.x;
	shl.b32 	%r4, %r2, 12;
	shl.b32 	%r556, %r3, 12;
	sub.s32 	%r6, %r1, %r556;
	setp.gt.u32 	%p1, %r6, 4095;
	@%p1 bra 	$L__BB6_26;
	mov.u32 	%r7, %tid.x;
	setp.ge.u32 	%p23, %r7, %r6;
	mov.b32 	%r550, 0;
	mov.u32 	%r539, %r7;
	@%p23 bra 	$L__BB6_3;
	add.s32 	%r330, %r556, %r7;
	mul.wide.u32 	%rd66, %r330, 4;
	add.s64 	%rd67, %rd1, %rd66;
	ld.global.u32 	%r550, [%rd67];
	add.s32 	%r539, %r7, 256;
$L__BB6_3:
	setp.ge.u32 	%p24, %r539, %r6;
	@%p24 bra 	$L__BB6_17;
	not.b32 	%r332, %r539;
	add.s32 	%r333, %r1, %r332;
	sub.s32 	%r334, %r333, %r556;
	shr.u32 	%r335, %r334, 8;
	add.s32 	%r12, %r335, 1;
	and.b32  	%r13, %r12, 15;
	setp.lt.u32 	%p25, %r334, 3840;
	@%p25 bra 	$L__BB6_8;
	or.b32  	%r536, %r539, 2048;
	add.s32 	%r535, %r539, %r556;
	and.b32  	%r336, %r12, 33554416;
	neg.s32 	%r534, %r336;
$L__BB6_6:
	.pragma "nounroll";
	mul.wide.u32 	%rd68, %r535, 4;
	add.s64 	%rd69, %rd1, %rd68;
	ld.global.u32 	%r337, [%rd69];
	add.s32 	%r338, %r337, %r550;
	add.s32 	%r339, %r535, 256;
	mul.wide.u32 	%rd70, %r339, 4;
	add.s64 	%rd71, %rd1, %rd70;
	ld.global.u32 	%r340, [%rd71];
	add.s32 	%r341, %r340, %r338;
	add.s32 	%r342, %r535, 512;
	mul.wide.u32 	%rd72, %r342, 4;
	add.s64 	%rd73, %rd1, %rd72;
	ld.global.u32 	%r343, [%rd73];
	add.s32 	%r344, %r343, %r341;
	add.s32 	%r345, %r535, 768;
	mul.wide.u32 	%rd74, %r345, 4;
	add.s64 	%rd75, %rd1, %rd74;
	ld.global.u32 	%r346, [%rd75];
	add.s32 	%r347, %r346, %r344;
	add.s32 	%r348, %r535, 1024;
	mul.wide.u32 	%rd76, %r348, 4;
	add.s64 	%rd77, %rd1, %rd76;
	ld.global.u32 	%r349, [%rd77];
	add.s32 	%r350, %r349, %r347;
	add.s32 	%r351, %r535, 1280;
	mul.wide.u32 	%rd78, %r351, 4;
	add.s64 	%rd79, %rd1, %rd78;
	ld.global.u32 	%r352, [%rd79];
	add.s32 	%r353, %r352, %r350;
	add.s32 	%r354, %r535, 1536;
	mul.wide.u32 	%rd80, %r354, 4;
	add.s64 	%rd81, %rd1, %rd80;
	ld.global.u32 	%r355, [%rd81];
	add.s32 	%r356, %r355, %r353;
	add.s32 	%r357, %r535, 1792;
	mul.wide.u32 	%rd82, %r357, 4;
	add.s64 	%rd83, %rd1, %rd82;
	ld.global.u32 	%r358, [%rd83];
	add.s32 	%r359, %r358, %r356;
	add.s32 	%r360, %r535, 2048;
	mul.wide.u32 	%rd84, %r360, 4;
	add.s64 	%rd85, %rd1, %rd84;
	ld.global.u32 	%r361, [%rd85];
	add.s32 	%r362, %r361, %r359;
	add.s32 	%r363, %r535, 2304;
	mul.wide.u32 	%rd86, %r363, 4;
	add.s64 	%rd87, %rd1, %rd86;
	ld.global.u32 	%r364, [%rd87];
	add.s32 	%r365, %r364, %r362;
	add.s32 	%r366, %r535, 2560;
	mul.wide.u32 	%rd88, %r366, 4;
	add.s64 	%rd89, %rd1, %rd88;
	ld.global.u32 	%r367, [%rd89];
	add.s32 	%r368, %r367, %r365;
	add.s32 	%r369, %r535, 2816;
	mul.wide.u32 	%rd90, %r369, 4;
	add.s64 	%rd91, %rd1, %rd90;
	ld.global.u32 	%r370, [%rd91];
	add.s32 	%r371, %r370, %r368;
	add.s32 	%r372, %r535, 3072;
	mul.wide.u32 	%rd92, %r372, 4;
	add.s64 	%rd93, %rd1, %rd92;
	ld.global.u32 	%r373, [%rd93];
	add.s32 	%r374, %r373, %r371;
	add.s32 	%r375, %r535, 3328;
	mul.wide.u32 	%rd94, %r375, 4;
	add.s64 	%rd95, %rd1, %rd94;
	ld.global.u32 	%r376, [%rd95];
	add.s32 	%r377, %r376, %r374;
	add.s32 	%r378, %r535, 3584;
	mul.wide.u32 	%rd96, %r378, 4;
	add.s64 	%rd97, %rd1, %rd96;
	ld.global.u32 	%r379, [%rd97];
	add.s32 	%r380, %r379, %r377;
	add.s32 	%r381, %r535, 3840;
	mul.wide.u32 	%rd98, %r381, 4;
	add.s64 	%rd99, %rd1, %rd98;
	ld.global.u32 	%r382, [%rd99];
	add.s32 	%r550, %r382, %r380;
	add.s32 	%r536, %r536, 4096;
	add.s32 	%r535, %r535, 4096;
	add.s32 	%r534, %r534, 16;
	setp.ne.s32 	%p26, %r534, 0;
	@%p26 bra 	$L__BB6_6;
	add.s32 	%r539, %r536, -2048;
$L__BB6_8:
	setp.eq.s32 	%p27, %r13, 0;
	@%p27 bra 	$L__BB6_17;
	and.b32  	%r29, %r12, 7;
	setp.lt.u32 	%p28, %r13, 8;
	@%p28 bra 	$L__BB6_11;
	add.s32 	%r384, %r556, %r539;
	mul.wide.u32 	%rd100, %r384, 4;
	add.s64 	%rd101, %rd1, %rd100;
	ld.global.u32 	%r385, [%rd101];
	add.s32 	%r386, %r385, %r550;
	add.s32 	%r387, %r384, 256;
	mul.wide.u32 	%rd102, %r387, 4;
	add.s64 	%rd103, %rd1, %rd102;
	ld.global.u32 	%r388, [%rd103];
	add.s32 	%r389, %r388, %r386;
	add.s32 	%r390, %r384, 512;
	mul.wide.u32 	%rd104, %r390, 4;
	add.s64 	%rd105, %rd1, %rd104;
	ld.global.u32 	%r391, [%rd105];
	add.s32 	%r392, %r391, %r389;
	add.s32 	%r393, %r384, 768;
	mul.wide.u32 	%rd106, %r393, 4;
	add.s64 	%rd107, %rd1, %rd106;
	ld.global.u32 	%r394, [%rd107];
	add.s32 	%r395, %r394, %r392;
	add.s32 	%r396, %r384, 1024;
	mul.wide.u32 	%rd108, %r396, 4;
	add.s64 	%rd109, %rd1, %rd108;
	ld.global.u32 	%r397, [%rd109];
	add.s32 	%r398, %r397, %r395;
	add.s32 	%r399, %r384, 1280;
	mul.wide.u32 	%rd110, %r399, 4;
	add.s64 	%rd111, %rd1, %rd110;
	ld.global.u32 	%r400, [%rd111];
	add.s32 	%r401, %r400, %r398;
	add.s32 	%r402, %r384, 1536;
	mul.wide.u32 	%rd112, %r402, 4;
	add.s64 	%rd113, %rd1, %rd112;
	ld.global.u32 	%r403, [%rd113];
	add.s32 	%r404, %r403, %r401;
	add.s32 	%r405, %r384, 1792;
	mul.wide.u32 	%rd114, %r405, 4;
	add.s64 	%rd115, %rd1, %rd114;
	ld.global.u32 	%r406, [%rd115];
	add.s32 	%r550, %r406, %r404;
	add.s32 	%r539, %r539, 2048;
$L__BB6_11:
	setp.eq.s32 	%p29, %r29, 0;
	@%p29 bra 	$L__BB6_17;
	and.b32  	%r35, %r12, 3;
	setp.lt.u32 	%p30, %r29, 4;
	@%p30 bra 	$L__BB6_14;
	add.s32 	%r408, %r556, %r539;
	mul.wide.u32 	%rd116, %r408, 4;
	add.s64 	%rd117, %rd1, %rd116;
	ld.global.u32 	%r409, [%rd117];
	add.s32 	%r410, %r409, %r550;
	add.s32 	%r411, %r408, 256;
	mul.wide.u32 	%rd118, %r411, 4;
	add.s64 	%rd119, %rd1, %rd118;
	ld.global.u32 	%r412, [%rd119];
	add.s32 	%r413, %r412, %r410;
	add.s32 	%r414, %r408, 512;
	mul.wide.u32 	%rd120, %r414, 4;
	add.s64 	%rd121, %rd1, %rd120;
	ld.global.u32 	%r415, [%rd121];
	add.s32 	%r416, %r415, %r413;
	add.s32 	%r417, %r408, 768;
	mul.wide.u32 	%rd122, %r417, 4;
	add.s64 	%rd123, %rd1, %rd122;
	ld.global.u32 	%r418, [%rd123];
	add.s32 	%r550, %r418, %r416;
	add.s32 	%r539, %r539, 1024;
$L__BB6_14:
	setp.eq.s32 	%p31, %r35, 0;
	@%p31 bra 	$L__BB6_17;
	add.s32 	%r548, %r539, %r556;
	neg.s32 	%r547, %r35;
$L__BB6_16:
	.pragma "nounroll";
	mul.wide.u32 	%rd124, %r548, 4;
	add.s64 	%rd125, %rd1, %rd124;
	ld.global.u32 	%r419, [%rd125];
	add.s32 	%r550, %r419, %r550;
	add.s32 	%r548, %r548, 256;
	add.s32 	%r547, %r547, 1;
	setp.ne.s32 	%p32, %r547, 0;
	@%p32 bra 	$L__BB6_16;
$L__BB6_17:
	setp.lt.u32 	%p33, %r6, 256;
	@%p33 bra 	$L__BB6_22;
	// begin inline asm
	mov.u32 %r483, %laneid;
	// end inline asm
	mov.b32 	%r486, 1;
	mov.b32 	%r507, 31;
	mov.b32 	%r508, -1;
	// begin inline asm
	shfl.sync.down.b32 %r484, %r550, %r486, %r507, %r508;
	// end inline asm
	setp.gt.s32 	%p49, %r483, 30;
	selp.b32 	%r509, 0, %r484, %p49;
	add.s32 	%r490, %r509, %r550;
	mov.b32 	%r491, 2;
	// begin inline asm
	shfl.sync.down.b32 %r489, %r490, %r491, %r507, %r508;
	// end inline asm
	setp.gt.s32 	%p50, %r483, 29;
	selp.b32 	%r510, 0, %r489, %p50;
	add.s32 	%r495, %r490, %r510;
	mov.b32 	%r496, 4;
	// begin inline asm
	shfl.sync.down.b32 %r494, %r495, %r496, %r507, %r508;
	// end inline asm
	setp.gt.s32 	%p51, %r483, 27;
	selp.b32 	%r511, 0, %r494, %p51;
	add.s32 	%r500, %r495, %r511;
	mov.b32 	%r501, 8;
	// begin inline asm
	shfl.sync.down.b32 %r499, %r500, %r501, %r507, %r508;
	// end inline asm
	setp.gt.s32 	%p52, %r483, 23;
	selp.b32 	%r512, 0, %r499, %p52;
	add.s32 	%r505, %r500, %r512;
	mov.b32 	%r506, 16;
	// begin inline asm
	shfl.sync.down.b32 %r504, %r505, %r506, %r507, %r508;
	// end inline asm
	setp.gt.s32 	%p53, %r483, 15;
	selp.b32 	%r513, 0, %r504, %p53;
	add.s32 	%r574, %r505, %r513;
	setp.ne.s32 	%p54, %r483, 0;
	@%p54 bra 	$L__BB6_20;
	shr.u32 	%r514, %r7, 3;
	and.b32  	%r515, %r514, 124;
	mov.u32 	%r516, _ZZN3cub18CUB_300001_SM_10006detail6reduce18DeviceReduceKernelINS2_10policy_hubIijN4cuda3std3__44plusIiEEE10Policy1000EN6thrust24THRUST_300001_SM_1000_NS6detail15normal_iteratorINSD_10device_ptrIiEEEEjS9_iNS7_10__identityEEEvT0_PT3_T1_NS0_13GridEvenShareISN_EET2_T4_E12temp_storage;
	add.s32 	%r517, %r516, %r515;
	st.shared.u32 	[%r517+8], %r574;
$L__BB6_20:
	bar.sync 	0;
	setp.ne.s32 	%p55, %r7, 0;
	@%p55 bra 	$L__BB6_48;
	ld.shared.u32 	%r518, [_ZZN3cub18CUB_300001_SM_10006detail6reduce18DeviceReduceKernelINS2_10policy_hubIijN4cuda3std3__44plusIiEEE10Policy1000EN6thrust24THRUST_300001_SM_1000_NS6detail15normal_iteratorINSD_10device_ptrIiEEEEjS9_iNS7_10__identityEEEvT0_PT3_T1_NS0_13GridEvenShareISN_EET2_T4_E12temp_storage+12];
	add.s32 	%r519, %r518, %r574;
	ld.shared.u32 	%r520, [_ZZN3cub18CUB_300001_SM_10006detail6reduce18DeviceReduceKernelINS2_10policy_hubIijN4cuda3std3__44plusIiEEE10Policy1000EN6thrust24THRUST_300001_SM_1000_NS6detail15normal_iteratorINSD_10device_ptrIiEEEEjS9_iNS7_10__identityEEEvT0_PT3_T1_NS0_13GridEvenShareISN_EET2_T4_E12temp_storage+16];
	add.s32 	%r521, %r519, %r520;
	ld.shared.u32 	%r522, [_ZZN3cub18CUB_300001_SM_10006detail6reduce18DeviceReduceKernelINS2_10policy_hubIijN4cuda3std3__44plusIiEEE10Policy1000EN6thrust24THRUST_300001_SM_1000_NS6detail15normal_iteratorINSD_10device_ptrIiEEEEjS9_iNS7_10__identityEEEvT0_PT3_T1_NS0_13GridEvenShareISN_EET2_T4_E12temp_storage+20];
	add.s32 	%r523, %r521, %r522;
	ld.shared.u32 	%r524, [_ZZN3cub18CUB_300001_SM_10006detail6reduce18DeviceReduceKernelINS2_10policy_hubIijN4cuda3std3__44plusIiEEE10Policy1000EN6thrust24THRUST_300001_SM_1000_NS6detail15normal_iteratorINSD_10device_ptrIiEEEEjS9_iNS7_10__identityEEEvT0_PT3_T1_NS0_13GridEvenShareISN_EET2_T4_E12temp_storage+24];
	add.s32 	%r525, %r523, %r524;
	ld.shared.u32 	%r526, [_ZZN3cub18CUB_300001_SM_10006detail6reduce18DeviceReduceKernelINS2_10policy_hubIijN4cuda3std3__44plusIiEEE10Policy1000EN6thrust24THRUST_300001_SM_1000_NS6detail15normal_iteratorINSD_10device_ptrIiEEEEjS9_iNS7_10__identityEEEvT0_PT3_T1_NS0_13GridEvenShareISN_EET2_T4_E12temp_storage+28];
	add.s32 	%r527, %r525, %r526;
	ld.shared.u32 	%r528, [_ZZN3cub18CUB_300001_SM_10006detail6reduce18DeviceReduceKernelINS2_10policy_hubIijN4cuda3std3__44plusIiEEE10Policy1000EN6thrust24THRUST_300001_SM_1000_NS6detail15normal_iteratorINSD_10device_ptrIiEEEEjS9_iNS7_10__identityEEEvT0_PT3_T1_NS0_13GridEvenShareISN_EET2_T4_E12temp_storage+32];
	add.s32 	%r529, %r527, %r528;
	ld.shared.u32 	%r530, [_ZZN3cub18CUB_300001_SM_10006detail6reduce18DeviceReduceKernelINS2_10policy_hubIijN4cuda3std3__44plusIiEEE10Policy1000EN6thrust24THRUST_300001_SM_1000_NS6detail15normal_iteratorINSD_10device_ptrIiEEEEjS9_iNS7_10__identityEEEvT0_PT3_T1_NS0_13GridEvenShareISN_EET2_T4_E12temp_storage+36];
	add.s32 	%r574, %r529, %r530;
	bra.uni 	$L__BB6_48;
$L__BB6_22:
	// begin inline asm
	mov.u32 %r420, %laneid;
	// end inline asm
	and.b32  	%r446, %r7, 992;
	add.s32 	%r447, %r446, 32;
	setp.gt.u32 	%p34, %r447, %r6;
	not.b32 	%r448, %r446;
	add.s32 	%r449, %r6, %r448;
	selp.b32 	%r444, %r449, 31, %p34;
	mov.b32 	%r423, 1;
	mov.b32 	%r445, -1;
	// begin inline asm
	shfl.sync.down.b32 %r421, %r550, %r423, %r444, %r445;
	// end inline asm
	setp.lt.s32 	%p35, %r420, %r444;
	selp.b32 	%r450, %r421, 0, %p35;
	add.s32 	%r427, %r450, %r550;
	mov.b32 	%r428, 2;
	// begin inline asm
	shfl.sync.down.b32 %r426, %r427, %r428, %r444, %r445;
	// end inline asm
	add.s32 	%r451, %r420, 2;
	setp.gt.s32 	%p36, %r451, %r444;
	selp.b32 	%r452, 0, %r426, %p36;
	add.s32 	%r432, %r427, %r452;
	mov.b32 	%r433, 4;
	// begin inline asm
	shfl.sync.down.b32 %r431, %r432, %r433, %r444, %r445;
	// end inline asm
	add.s32 	%r453, %r420, 4;
	setp.gt.s32 	%p37, %r453, %r444;
	selp.b32 	%r454, 0, %r431, %p37;
	add.s32 	%r437, %r432, %r454;
	mov.b32 	%r438, 8;
	// begin inline asm
	shfl.sync.down.b32 %r436, %r437, %r438, %r444, %r445;
	// end inline asm
	add.s32 	%r455, %r420, 8;
	setp.gt.s32 	%p38, %r455, %r444;
	selp.b32 	%r456, 0, %r436, %p38;
	add.s32 	%r442, %r437, %r456;
	mov.b32 	%r443, 16;
	// begin inline asm
	shfl.sync.down.b32 %r441, %r442, %r443, %r444, %r445;
	// end inline asm
	add.s32 	%r457, %r420, 16;
	setp.gt.s32 	%p39, %r457, %r444;
	selp.b32 	%r458, 0, %r441, %p39;
	add.s32 	%r574, %r442, %r458;
	setp.ne.s32 	%p40, %r420, 0;
	@%p40 bra 	$L__BB6_24;
	shr.u32 	%r459, %r7, 3;
	and.b32  	%r460, %r459, 124;
	mov.u32 	%r461, _ZZN3cub18CUB_300001_SM_10006detail6reduce18DeviceReduceKernelINS2_10policy_hubIijN4cuda3std3__44plusIiEEE10Policy1000EN6thrust24THRUST_300001_SM_1000_NS6detail15normal_iteratorINSD_10device_ptrIiEEEEjS9_iNS7_10__identityEEEvT0_PT3_T1_NS0_13GridEvenShareISN_EET2_T4_E12temp_storage;
	add.s32 	%r462, %r461, %r460;
	st.shared.u32 	[%r462+8], %r574;
$L__BB6_24:
	bar.sync 	0;
	setp.ne.s32 	%p41, %r7, 0;
	@%p41 bra 	$L__BB6_48;
	setp.gt.u32 	%p42, %r6, 32;
	ld.shared.u32 	%r463, [_ZZN3cub18CUB_300001_SM_10006detail6reduce18DeviceReduceKernelINS2_10policy_hubIijN4cuda3std3__44plusIiEEE10Policy1000EN6thrust24THRUST_300001_SM_1000_NS6detail15normal_iteratorINSD_10device_ptrIiEEEEjS9_iNS7_10__identityEEEvT0_PT3_T1_NS0_13GridEvenShareISN_EET2_T4_E12temp_storage+12];
	selp.b32 	%r464, %r463, 0, %p42;
	add.s32 	%r465, %r464, %r574;
	setp.gt.u32 	%p43, %r6, 64;
	ld.shared.u32 	%r466, [_ZZN3cub18CUB_300001_SM_10006detail6reduce18DeviceReduceKernelINS2_10policy_hubIijN4cuda3std3__44plusIiEEE10Policy1000EN6thrust24THRUST_300001_SM_1000_NS6detail15normal_iteratorINSD_10device_ptrIiEEEEjS9_iNS7_10__identityEEEvT0_PT3_T1_NS0_13GridEvenShareISN_EET2_T4_E12temp_storage+16];
	selp.b32 	%r467, %r466, 0, %p43;
	add.s32 	%r468, %r465, %r467;
	setp.gt.u32 	%p44, %r6, 96;
	ld.shared.u32 	%r469, [_ZZN3cub18CUB_300001_SM_10006detail6reduce18DeviceReduceKernelINS2_10policy_hubIijN4cuda3std3__44plusIiEEE10Policy1000EN6thrust24THRUST_300001_SM_1000_NS6detail15normal_iteratorINSD_10device_ptrIiEEEEjS9_iNS7_10__identityEEEvT0_PT3_T1_NS0_13GridEvenShareISN_EET2_T4_E12temp_storage+20];
	selp.b32 	%r470, %r469, 0, %p44;
	add.s32 	%r471, %r468, %r470;
	setp.gt.u32 	%p45, %r6, 128;
	ld.shared.u32 	%r472, [_ZZN3cub18CUB_300001_SM_10006detail6reduce18DeviceReduceKernelINS2_10policy_hubIijN4cuda3std3__44plusIiEEE10Policy1000EN6thrust24THRUST_300001_SM_1000_NS6detail15normal_iteratorINSD_10device_ptrIiEEEEjS9_iNS7_10__identityEEEvT0_PT3_T1_NS0_13GridEvenShareISN_EET2_T4_E12temp_storage+24];
	selp.b32 	%r473, %r472, 0, %p45;
	add.s32 	%r474, %r471, %r473;
	setp.gt.u32 	%p46, %r6, 160;
	ld.shared.u32 	%r475, [_ZZN3cub18CUB_300001_SM_10006detail6reduce18DeviceReduceKernelINS2_10policy_hubIijN4cuda3std3__44plusIiEEE10Policy1000EN6thrust24THRUST_300001_SM_1000_NS6detail15normal_iteratorINSD_10device_ptrIiEEEEjS9_iNS7_10__identityEEEvT0_PT3_T1_NS0_13GridEvenShareISN_EET2_T4_E12temp_storage+28];
	selp.b32 	%r476, %r475, 0, %p46;
	add.s32 	%r477, %r474, %r476;
	setp.gt.u32 	%p47, %r6, 192;
	ld.shared.u32 	%r478, [_ZZN3cub18CUB_300001_SM_10006detail6reduce18DeviceReduceKernelINS2_10policy_hubIijN4cuda3std3__44plusIiEEE10Policy1000EN6thrust24THRUST_300001_SM_1000_NS6detail15normal_iteratorINSD_10device_ptrIiEEEEjS9_iNS7_10__identityEEEvT0_PT3_T1_NS0_13GridEvenShareISN_EET2_T4_E12temp_storage+32];
	selp.b32 	%r479, %r478, 0, %p47;
	add.s32 	%r480, %r477, %r479;
	setp.gt.u32 	%p48, %r6, 224;
	ld.shared.u32 	%r481, [_ZZN3cub18CUB_300001_SM_10006detail6reduce18DeviceReduceKernelINS2_10policy_hubIijN4cuda3std3__44plusIiEEE10Policy1000EN6thrust24THRUST_300001_SM_1000_NS6detail15normal_iteratorINSD_10device_ptrIiEEEEjS9_iNS7_10__identityEEEvT0_PT3_T1_NS0_13GridEvenShareISN_EET2_T4_E12temp_storage+36];
	selp.b32 	%r482, %r481, 0, %p48;
	add.s32 	%r574, %r480, %r482;
	bra.uni 	$L__BB6_48;
$L__BB6_26:
	mov.u32 	%r54, %tid.x;
	add.s32 	%r110, %r54, %r556;
	mul.wide.u32 	%rd4, %r110, 4;
	add.s64 	%rd5, %rd1, %rd4;
	ld.global.u32 	%r111, [%rd5];
	ld.global.u32 	%r112, [%rd5+1024];
	ld.global.u32 	%r113, [%rd5+2048];
	ld.global.u32 	%r114, [%rd5+3072];
	ld.global.u32 	%r115, [%rd5+4096];
	ld.global.u32 	%r116, [%rd5+5120];
	ld.global.u32 	%r117, [%rd5+6144];
	ld.global.u32 	%r118, [%rd5+7168];
	ld.global.u32 	%r119, [%rd5+8192];
	ld.global.u32 	%r120, [%rd5+9216];
	ld.global.u32 	%r121, [%rd5+10240];
	ld.global.u32 	%r122, [%rd5+11264];
	ld.global.u32 	%r123, [%rd5+12288];
	ld.global.u32 	%r124, [%rd5+13312];
	ld.global.u32 	%r125, [%rd5+14336];
	ld.global.u32 	%r126, [%rd5+15360];
	add.s32 	%r127, %r112, %r111;
	add.s32 	%r128, %r113, %r127;
	add.s32 	%r129, %r114, %r128;
	add.s32 	%r130, %r115, %r129;
	add.s32 	%r131, %r116, %r130;
	add.s32 	%r132, %r117, %r131;
	add.s32 	%r133, %r118, %r132;
	add.s32 	%r134, %r119, %r133;
	add.s32 	%r135, %r120, %r134;
	add.s32 	%r136, %r121, %r135;
	add.s32 	%r137, %r122, %r136;
	add.s32 	%r138, %r123, %r137;
	add.s32 	%r139, %r124, %r138;
	add.s32 	%r140, %r125, %r139;
	add.s32 	%r573, %r126, %r140;
	setp.lt.u32 	%p2, %r6, %r4;
	@%p2 bra 	$L__BB6_44;
	add.s32 	%r56, %r4, %r556;
	not.b32 	%r142, %r54;
	add.s32 	%r143, %r142, %r1;
	sub.s32 	%r144, %r143, %r4;
	sub.s32 	%r552, %r144, %r556;
	add.s32 	%r145, %r56, %r54;
	add.s32 	%r551, %r145, 2048;
	mov.b32 	%r554, 0;
	mov.u32 	%r553, %r56;
$L__BB6_28:
	add.s32 	%r556, %r556, %r4;
	add.s32 	%r147, %r1, -4096;
	setp.gt.u32 	%p3, %r556, %r147;
	@%p3 bra 	$L__BB6_30;
	add.s32 	%r148, %r54, %r556;
	mul.wide.u32 	%rd6, %r148, 4;
	add.s64 	%rd7, %rd1, %rd6;
	ld.global.u32 	%r149, [%rd7];
	ld.global.u32 	%r150, [%rd7+1024];
	ld.global.u32 	%r151, [%rd7+2048];
	ld.global.u32 	%r152, [%rd7+3072];
	ld.global.u32 	%r153, [%rd7+4096];
	ld.global.u32 	%r154, [%rd7+5120];
	ld.global.u32 	%r155, [%rd7+6144];
	ld.global.u32 	%r156, [%rd7+7168];
	ld.global.u32 	%r157, [%rd7+8192];
	ld.global.u32 	%r158, [%rd7+9216];
	ld.global.u32 	%r159, [%rd7+10240];
	ld.global.u32 	%r160, [%rd7+11264];
	ld.global.u32 	%r161, [%rd7+12288];
	ld.global.u32 	%r162, [%rd7+13312];
	ld.global.u32 	%r163, [%rd7+14336];
	ld.global.u32 	%r164, [%rd7+15360];
	add.s32 	%r165, %r149, %r573;
	add.s32 	%r166, %r150, %r165;
	add.s32 	%r167, %r151, %r166;
	add.s32 	%r168, %r152, %r167;
	add.s32 	%r169, %r153, %r168;
	add.s32 	%r170, %r154, %r169;
	add.s32 	%r171, %r155, %r170;
	add.s32 	%r172, %r156, %r171;
	add.s32 	%r173, %r157, %r172;
	add.s32 	%r174, %r158, %r173;
	add.s32 	%r175, %r159, %r174;
	add.s32 	%r176, %r160, %r175;
	add.s32 	%r177, %r161, %r176;
	add.s32 	%r178, %r162, %r177;
	add.s32 	%r179, %r163, %r178;
	add.s32 	%r573, %r164, %r179;
	sub.s32 	%r180, %r1, %r556;
	setp.lt.u32 	%p4, %r180, %r4;
	add.s32 	%r554, %r554, 1;
	add.s32 	%r553, %r553, %r4;
	sub.s32 	%r552, %r552, %r4;
	add.s32 	%r551, %r551, %r4;
	@%p4 bra 	$L__BB6_44;
	bra.uni 	$L__BB6_28;
$L__BB6_30:
	setp.le.u32 	%p5, %r1, %r556;
	sub.s32 	%r182, %r1, %r556;
	setp.ge.s32 	%p6, %r54, %r182;
	or.pred  	%p7, %p5, %p6;
	@%p7 bra 	$L__BB6_44;
	not.b32 	%r185, %r54;
	add.s32 	%r186, %r1, %r185;
	sub.s32 	%r187, %r186, %r56;
	mul.lo.s32 	%r188, %r2, %r554;
	shl.b32 	%r189, %r188, 12;
	sub.s32 	%r190, %r187, %r189;
	shr.u32 	%r191, %r190, 8;
	add.s32 	%r71, %r191, 1;
	and.b32  	%r72, %r71, 15;
	setp.lt.u32 	%p8, %r190, 3840;
	mov.u32 	%r565, %r54;
	@%p8 bra 	$L__BB6_35;
	or.b32  	%r559, %r54, 2048;
	shr.u32 	%r192, %r552, 8;
	add.s32 	%r193, %r192, 1;
	and.b32  	%r194, %r193, 33554416;
	neg.s32 	%r557, %r194;
$L__BB6_33:
	.pragma "nounroll";
	add.s32 	%r195, %r551, -2048;
	mul.wide.u32 	%rd8, %r195, 4;
	add.s64 	%rd9, %rd1, %rd8;
	ld.global.u32 	%r196, [%rd9];
	add.s32 	%r197, %r196, %r573;
	add.s32 	%r198, %r551, -1792;
	mul.wide.u32 	%rd10, %r198, 4;
	add.s64 	%rd11, %rd1, %rd10;
	ld.global.u32 	%r199, [%rd11];
	add.s32 	%r200, %r199, %r197;
	add.s32 	%r201, %r551, -1536;
	mul.wide.u32 	%rd12, %r201, 4;
	add.s64 	%rd13, %rd1, %rd12;
	ld.global.u32 	%r202, [%rd13];
	add.s32 	%r203, %r202, %r200;
	add.s32 	%r204, %r551, -1280;
	mul.wide.u32 	%rd14, %r204, 4;
	add.s64 	%rd15, %rd1, %rd14;
	ld.global.u32 	%r205, [%rd15];
	add.s32 	%r206, %r205, %r203;
	add.s32 	%r207, %r551, -1024;
	mul.wide.u32 	%rd16, %r207, 4;
	add.s64 	%rd17, %rd1, %rd16;
	ld.global.u32 	%r208, [%rd17];
	add.s32 	%r209, %r208, %r206;
	add.s32 	%r210, %r551, -768;
	mul.wide.u32 	%rd18, %r210, 4;
	add.s64 	%rd19, %rd1, %rd18;
	ld.global.u32 	%r211, [%rd19];
	add.s32 	%r212, %r211, %r209;
	add.s32 	%r213, %r551, -512;
	mul.wide.u32 	%rd20, %r213, 4;
	add.s64 	%rd21, %rd1, %rd20;
	ld.global.u32 	%r214, [%rd21];
	add.s32 	%r215, %r214, %r212;
	add.s32 	%r216, %r551, 1792;
	add.s32 	%r217, %r551, -256;
	mul.wide.u32 	%rd22, %r217, 4;
	add.s64 	%rd23, %rd1, %rd22;
	ld.global.u32 	%r218, [%rd23];
	add.s32 	%r219, %r218, %r215;
	mul.wide.u32 	%rd24, %r551, 4;
	add.s64 	%rd25, %rd1, %rd24;
	ld.global.u32 	%r220, [%rd25];
	add.s32 	%r221, %r220, %r219;
	add.s32 	%r222, %r551, 256;
	mul.wide.u32 	%rd26, %r222, 4;
	add.s64 	%rd27, %rd1, %rd26;
	ld.global.u32 	%r223, [%rd27];
	add.s32 	%r224, %r223, %r221;
	add.s32 	%r225, %r551, 512;
	mul.wide.u32 	%rd28, %r225, 4;
	add.s64 	%rd29, %rd1, %rd28;
	ld.global.u32 	%r226, [%rd29];
	add.s32 	%r227, %r226, %r224;
	add.s32 	%r228, %r551, 768;
	mul.wide.u32 	%rd30, %r228, 4;
	add.s64 	%rd31, %rd1, %rd30;
	ld.global.u32 	%r229, [%rd31];
	add.s32 	%r230, %r229, %r227;
	add.s32 	%r231, %r551, 1024;
	mul.wide.u32 	%rd32, %r231, 4;
	add.s64 	%rd33, %rd1, %rd32;
	ld.global.u32 	%r232, [%rd33];
	add.s32 	%r233, %r232, %r230;
	add.s32 	%r234, %r551, 1280;
	mul.wide.u32 	%rd34, %r234, 4;
	add.s64 	%rd35, %rd1, %rd34;
	ld.global.u32 	%r235, [%rd35];
	add.s32 	%r236, %r235, %r233;
	add.s32 	%r237, %r551, 1536;
	mul.wide.u32 	%rd36, %r237, 4;
	add.s64 	%rd37, %rd1, %rd36;
	ld.global.u32 	%r238, [%rd37];
	add.s32 	%r239, %r238, %r236;
	mul.wide.u32 	%rd38, %r216, 4;
	add.s64 	%rd39, %rd1, %rd38;
	ld.global.u32 	%r240, [%rd39];
	add.s32 	%r573, %r240, %r239;
	add.s32 	%r559, %r559, 4096;
	add.s32 	%r551, %r551, 4096;
	add.s32 	%r557, %r557, 16;
	setp.ne.s32 	%p9, %r557, 0;
	@%p9 bra 	$L__BB6_33;
	add.s32 	%r565, %r559, -2048;
$L__BB6_35:
	setp.eq.s32 	%p10, %r72, 0;
	@%p10 bra 	$L__BB6_44;
	and.b32  	%r87, %r71, 7;
	setp.lt.u32 	%p11, %r72, 8;
	@%p11 bra 	$L__BB6_38;
	add.s32 	%r242, %r565, %r556;
	mul.wide.u32 	%rd40, %r242, 4;
	add.s64 	%rd41, %rd1, %rd40;
	ld.global.u32 	%r243, [%rd41];
	add.s32 	%r244, %r243, %r573;
	add.s32 	%r245, %r242, 256;
	mul.wide.u32 	%rd42, %r245, 4;
	add.s64 	%rd43, %rd1, %rd42;
	ld.global.u32 	%r246, [%rd43];
	add.s32 	%r247, %r246, %r244;
	add.s32 	%r248, %r242, 512;
	mul.wide.u32 	%rd44, %r248, 4;
	add.s64 	%rd45, %rd1, %rd44;
	ld.global.u32 	%r249, [%rd45];
	add.s32 	%r250, %r249, %r247;
	add.s32 	%r251, %r242, 768;
	mul.wide.u32 	%rd46, %r251, 4;
	add.s64 	%rd47, %rd1, %rd46;
	ld.global.u32 	%r252, [%rd47];
	add.s32 	%r253, %r252, %r250;
	add.s32 	%r254, %r242, 1024;
	mul.wide.u32 	%rd48, %r254, 4;
	add.s64 	%rd49, %rd1, %rd48;
	ld.global.u32 	%r255, [%rd49];
	add.s32 	%r256, %r255, %r253;
	add.s32 	%r257, %r242, 1280;
	mul.wide.u32 	%rd50, %r257, 4;
	add.s64 	%rd51, %rd1, %rd50;
	ld.global.u32 	%r258, [%rd51];
	add.s32 	%r259, %r258, %r256;
	add.s32 	%r260, %r242, 1536;
	mul.wide.u32 	%rd52, %r260, 4;
	add.s64 	%rd53, %rd1, %rd52;
	ld.global.u32 	%r261, [%rd53];
	add.s32 	%r262, %r261, %r259;
	add.s32 	%r263, %r242, 1792;
	mul.wide.u32 	%rd54, %r263, 4;
	add.s64 	%rd55, %rd1, %rd54;
	ld.global.u32 	%r264, [%rd55];
	add.s32 	%r573, %r264, %r262;
	add.s32 	%r565, %r565, 2048;
$L__BB6_38:
	setp.eq.s32 	%p12, %r87, 0;
	@%p12 bra 	$L__BB6_44;
	setp.lt.u32 	%p13, %r87, 4;
	@%p13 bra 	$L__BB6_41;
	add.s32 	%r266, %r565, %r556;
	mul.wide.u32 	%rd56, %r266, 4;
	add.s64 	%rd57, %rd1, %rd56;
	ld.global.u32 	%r267, [%rd57];
	add.s32 	%r268, %r267, %r573;
	add.s32 	%r269, %r266, 256;
	mul.wide.u32 	%rd58, %r269, 4;
	add.s64 	%rd59, %rd1, %rd58;
	ld.global.u32 	%r270, [%rd59];
	add.s32 	%r271, %r270, %r268;
	add.s32 	%r272, %r266, 512;
	mul.wide.u32 	%rd60, %r272, 4;
	add.s64 	%rd61, %rd1, %rd60;
	ld.global.u32 	%r273, [%rd61];
	add.s32 	%r274, %r273, %r271;
	add.s32 	%r275, %r266, 768;
	mul.wide.u32 	%rd62, %r275, 4;
	add.s64 	%rd63, %rd1, %rd62;
	ld.global.u32 	%r276, [%rd63];
	add.s32 	%r573, %r276, %r274;
	add.s32 	%r565, %r565, 1024;
$L__BB6_41:
	and.b32  	%r277, %r71, 3;
	setp.eq.s32 	%p14, %r277, 0;
	@%p14 bra 	$L__BB6_44;
	add.s32 	%r571, %r565, %r553;
	cvt.u16.u32 	%rs1, %r552;
	shr.u16 	%rs2, %rs1, 8;
	add.s16 	%rs3, %rs2, 1;
	cvt.u32.u16 	%r278, %rs3;
	and.b32  	%r279, %r278, 3;
	neg.s32 	%r570, %r279;
$L__BB6_43:
	.pragma "nounroll";
	mul.wide.u32 	%rd64, %r571, 4;
	add.s64 	%rd65, %rd1, %rd64;
	ld.global.u32 	%r280, [%rd65];
	add.s32 	%r573, %r280, %r573;
	add.s32 	%r571, %r571, 256;
	add.s32 	%r570, %r570, 1;
	setp.ne.s32 	%p15, %r570, 0;
	@%p15 bra 	$L__BB6_43;
$L__BB6_44:
	// begin inline asm
	mov.u32 %r281, %laneid;
	// end inline asm
	mov.b32 	%r284, 1;
	mov.b32 	%r305, 31;
	mov.b32 	%r306, -1;
	// begin inline asm
	shfl.sync.down.b32 %r282, %r573, %r284, %r305, %r306;
	// end inline asm
	setp.gt.s32 	%p16, %r281, 30;
	selp.b32 	%r307, 0, %r282, %p16;
	add.s32 	%r288, %r307, %r573;
	mov.b32 	%r289, 2;
	// begin inline asm
	shfl.sync.down.b32 %r287, %r288, %r289, %r305, %r306;
	// end inline asm
	setp.gt.s32 	%p17, %r281, 29;
	selp.b32 	%r308, 0, %r287, %p17;
	add.s32 	%r293, %r288, %r308;
	mov.b32 	%r294, 4;
	// begin inline asm
	shfl.sync.down.b32 %r292, %r293, %r294, %r305, %r306;
	// end inline asm
	setp.gt.s32 	%p18, %r281, 27;
	selp.b32 	%r309, 0, %r292, %p18;
	add.s32 	%r298, %r293, %r309;
	mov.b32 	%r299, 8;
	// begin inline asm
	shfl.sync.down.b32 %r297, %r298, %r299, %r305, %r306;
	// end inline asm
	setp.gt.s32 	%p19, %r281, 23;
	selp.b32 	%r310, 0, %r297, %p19;
	add.s32 	%r303, %r298, %r310;
	mov.b32 	%r304, 16;
	// begin inline asm
	shfl.sync.down.b32 %r302, %r303, %r304, %r305, %r306;
	// end inline asm
	setp.gt.s32 	%p20, %r281, 15;
	selp.b32 	%r311, 0, %r302, %p20;
	add.s32 	%r574, %r303, %r311;
	setp.ne.s32 	%p21, %r281, 0;
	@%p21 bra 	$L__BB6_46;
	shr.u32 	%r312, %r54, 3;
	and.b32  	%r313, %r312, 124;
	mov.u32 	%r314, _ZZN3cub18CUB_300001_SM_10006detail6reduce18DeviceReduceKernelINS2_10policy_hubIijN4cuda3std3__44plusIiEEE10Policy1000EN6thrust24THRUST_300001_SM_1000_NS6detail15normal_iteratorINSD_10device_ptrIiEEEEjS9_iNS7_10__identityEEEvT0_PT3_T1_NS0_13GridEvenShareISN_EET2_T4_E12temp_storage;
	add.s32 	%r315, %r314, %r313;
	st.shared.u32 	[%r315+8], %r574;
$L__BB6_46:
	bar.sync 	0;
	setp.ne.s32 	%p22, %r54, 0;
	@%p22 bra 	$L__BB6_48;
	ld.shared.u32 	%r316, [_ZZN3cub18CUB_300001_SM_10006detail6reduce18DeviceReduceKernelINS2_10policy_hubIijN4cuda3std3__44plusIiEEE10Policy1000EN6thrust24THRUST_300001_SM_1000_NS6detail15normal_iteratorINSD_10device_ptrIiEEEEjS9_iNS7_10__identityEEEvT0_PT3_T1_NS0_13GridEvenShareISN_EET2_T4_E12temp_storage+12];
	add.s32 	%r317, %r316, %r574;
	ld.shared.u32 	%r318, [_ZZN3cub18CUB_300001_SM_10006detail6reduce18DeviceReduceKernelINS2_10policy_hubIijN4cuda3std3__44plusIiEEE10Policy1000EN6thrust24THRUST_300001_SM_1000_NS6detail15normal_iteratorINSD_10device_ptrIiEEEEjS9_iNS7_10__identityEEEvT0_PT3_T1_NS0_13GridEvenShareISN_EET2_T4_E12temp_storage+16];
	add.s32 	%r319, %r317, %r318;
	ld.shared.u32 	%r320, [_ZZN3cub18CUB_300001_SM_10006detail6reduce18DeviceReduceKernelINS2_10policy_hubIijN4cuda3std3__44plusIiEEE10Policy1000EN6thrust24THRUST_300001_SM_1000_NS6detail15normal_iteratorINSD_10device_ptrIiEEEEjS9_iNS7_10__identityEEEvT0_PT3_T1_NS0_13GridEvenShareISN_EET2_T4_E12temp_storage+20];
	add.s32 	%r321, %r319, %r320;
	ld.shared.u32 	%r322, [_ZZN3cub18CUB_300001_SM_10006detail6reduce18DeviceReduceKernelINS2_10policy_hubIijN4cuda3std3__44plusIiEEE10Policy1000EN6thrust24THRUST_300001_SM_1000_NS6detail15normal_iteratorINSD_10device_ptrIiEEEEjS9_iNS7_10__identityEEEvT0_PT3_T1_NS0_13GridEvenShareISN_EET2_T4_E12temp_storage+24];
	add.s32 	%r323, %r321, %r322;
	ld.shared.u32 	%r324, [_ZZN3cub18CUB_300001_SM_10006detail6reduce18DeviceReduceKernelINS2_10policy_hubIijN4cuda3std3__44plusIiEEE10Policy1000EN6thrust24THRUST_300001_SM_1000_NS6detail15normal_iteratorINSD_10device_ptrIiEEEEjS9_iNS7_10__identityEEEvT0_PT3_T1_NS0_13GridEvenShareISN_EET2_T4_E12temp_storage+28];
	add.s32 	%r325, %r323, %r324;
	ld.shared.u32 	%r326, [_ZZN3cub18CUB_300001_SM_10006detail6reduce18DeviceReduceKernelINS2_10policy_hubIijN4cuda3std3__44plusIiEEE10Policy1000EN6thrust24THRUST_300001_SM_1000_NS6detail15normal_iteratorINSD_10device_ptrIiEEEEjS9_iNS7_10__identityEEEvT0_PT3_T1_NS0_13GridEvenShareISN_EET2_T4_E12temp_storage+32];
	add.s32 	%r327, %r325, %r326;
	ld.shared.u32 	%r328, [_ZZN3cub18CUB_300001_SM_10006detail6reduce18DeviceReduceKernelINS2_10policy_hubIijN4cuda3std3__44plusIiEEE10Policy1000EN6thrust24THRUST_300001_SM_1000_NS6detail15normal_iteratorINSD_10device_ptrIiEEEEjS9_iNS7_10__identityEEEvT0_PT3_T1_NS0_13GridEvenShareISN_EET2_T4_E12temp_storage+36];
	add.s32 	%r574, %r327, %r328;
$L__BB6_48:
	mov.u32 	%r531, %tid.x;
	setp.ne.s32 	%p56, %r531, 0;
	@%p56 bra 	$L__BB6_50;
	ld.param.u64 	%rd129, [_ZN3cub18CUB_300001_SM_10006detail6reduce18DeviceReduceKernelINS2_10policy_hubIijN4cuda3std3__44plusIiEEE10Policy1000EN6thrust24THRUST_300001_SM_1000_NS6detail15normal_iteratorINSD_10device_ptrIiEEEEjS9_iNS7_10__identityEEEvT0_PT3_T1_NS0_13GridEvenShareISN_EET2_T4__param_1];
	cvta.to.global.u64 	%rd126, %rd129;
	mul.wide.u32 	%rd127, %r3, 4;
	add.s64 	%rd128, %rd126, %rd127;
	st.global.u32 	[%rd128], %r574;
$L__BB6_50:
	ret;

}
	// .globl	_ZN3cub18CUB_300001_SM_10006detail6reduce28DeviceReduceSingleTileKernelINS2_10policy_hubIijN4cuda3std3__44plusIiEEE10Policy1000EPiSC_iS9_iiNS7_10__identityEEEvT0_T1_T2_T3_T4_T6_
.visible .entry _ZN3cub18CUB_300001_SM_10006detail6reduce28DeviceReduceSingleTileKernelINS2_10policy_hubIijN4cuda3std3__44plusIiEEE10Policy1000EPiSC_iS9_iiNS7_10__identityEEEvT0_T1_T2_T3_T4_T6_(
	.param .u64 .ptr .align 1 _ZN3cub18CUB_300001_SM_10006detail6reduce28DeviceReduceSingleTileKernelINS2_10policy_hubIijN4cuda3std3__44plusIiEEE10Policy1000EPiSC_iS9_iiNS7_10__identityEEEvT0_T1_T2_T3_T4_T6__param_0,
	.param .u64 .ptr .align 1 _ZN3cub18CUB_300001_SM_10006detail6reduce28DeviceReduceSingleTileKernelINS2_10policy_hubIijN4cuda3std3__44plusIiEEE10Policy1000EPiSC_iS9_iiNS7_10__identityEEEvT0_T1_T2_T3_T4_T6__param_1,
	.param .u32 _ZN3cub18CUB_300001_SM_10006detail6reduce28DeviceReduceSingleTileKernelINS2_10policy_hubIijN4cuda3std3__44plusIiEEE10Policy1000EPiSC_iS9_iiNS7_10__identityEEEvT0_T1_T2_T3_T4_T6__param_2,
	.param .align 1 .b8 _ZN3cub18CUB_300001_SM_10006detail6reduce28DeviceReduceSingleTileKernelINS2_10policy_hubIijN4cuda3std3__44plusIiEEE10Policy1000EPiSC_iS9_iiNS7_10__identityEEEvT0_T1_T2_T3_T4_T6__param_3[1],
	.param .u32 _ZN3cub18CUB_300001_SM_10006detail6reduce28DeviceReduceSingleTileKernelINS2_10policy_hubIijN4cuda3std3__44plusIiEEE10Policy1000EPiSC_iS9_iiNS7_10__identityEEEvT0_T1_T2_T3_T4_T6__param_4,
	.param .align 1 .b8 _ZN3cub18CUB_300001_SM_10006detail6reduce28DeviceReduceSingleTileKernelINS2_10policy_hubIijN4cuda3std3__44plusIiEEE10Policy1000EPiSC_iS9_iiNS7_10__identityEEEvT0_T1_T2_T3_T4_T6__param_5[1]
)
.maxntid 256
.minnctapersm 1
{
	.reg .pred 	%p<97>;
	.reg .b32 	%r<687>;
	.reg .b64 	%rd<125>;
	// demoted variable
	.shared .align 4 .b8 _ZZN3cub18CUB_300001_SM_10006detail6reduce28DeviceReduceSingleTileKernelINS2_10policy_hubIijN4cuda3std3__44plusIiEEE10Policy1000EPiSC_iS9_iiNS7_10__identityEEEvT0_T1_T2_T3_T4_T6_E12temp_storage[44];
	ld.param.u64 	%rd16, [_ZN3cub18CUB_300001_SM_10006detail6reduce28DeviceReduceSingleTileKernelINS2_10policy_hubIijN4cuda3std3__44plusIiEEE10Policy1000EPiSC_iS9_iiNS7_10__identityEEEvT0_T1_T2_T3_T4_T6__param_0];
	ld.param.u64 	%rd17, [_ZN3cub18CUB_300001_SM_10006detail6reduce28DeviceReduceSingleTileKernelINS2_10policy_hubIijN4cuda3std3__44plusIiEEE10Policy1000EPiSC_iS9_iiNS7_10__identityEEEvT0_T1_T2_T3_T4_T6__param_1];
	ld.param.u32 	%r120, [_ZN3cub18CUB_300001_SM_10006detail6reduce28DeviceReduceSingleTileKernelINS2_10policy_hubIijN4cuda3std3__44plusIiEEE10Policy1000EPiSC_iS9_iiNS7_10__identityEEEvT0_T1_T2_T3_T4_T6__param_2];
	ld.param.u32 	%r121, [_ZN3cub18CUB_300001_SM_10006detail6reduce28DeviceReduceSingleTileKernelINS2_10policy_hubIijN4cuda3std3__44plusIiEEE10Policy1000EPiSC_iS9_iiNS7_10__identityEEEvT0_T1_T2_T3_T4_T6__param_4];
	cvta.to.global.u64 	%rd1, %rd17;
	setp.ne.s32 	%p1, %r120, 0;
	@%p1 bra 	$L__BB7_3;
	mov.u32 	%r633, %tid.x;
	setp.ne.s32 	%p96, %r633, 0;
	@%p96 bra 	$L__BB7_74;
	st.global.u32 	[%rd1], %r121;
	bra.uni 	$L__BB7_74;
$L__BB7_3:
	and.b64  	%rd18, %rd16, 15;
	setp.ne.s64 	%p2, %rd18, 0;
	@%p2 bra 	$L__BB7_38;
	setp.gt.s32 	%p49, %r120, 4095;
	@%p49 bra 	$L__BB7_22;
	mov.u32 	%r1, %tid.x;
	setp.ge.s32 	%p66, %r1, %r120;
	mov.b32 	%r644, 0;
	mov.u32 	%r639, %r1;
	@%p66 bra 	$L__BB7_7;
	mul.wide.u32 	%rd113, %r1, 4;
	add.s64 	%rd112, %rd16, %rd113;
	// begin inline asm
	ld.global.nc.u32 %r644, [%rd112];
	// end inline asm
	add.s32 	%r639, %r1, 256;
$L__BB7_7:
	setp.ge.s32 	%p67, %r639, %r120;
	@%p67 bra 	$L__BB7_13;
	not.b32 	%r507, %r639;
	add.s32 	%r6, %r120, %r507;
	and.b32  	%r508, %r6, 768;
	setp.eq.s32 	%p68, %r508, 768;
	@%p68 bra 	$L__BB7_11;
	mul.wide.u32 	%rd114, %r639, 4;
	add.s64 	%rd121, %rd16, %rd114;
	shr.u32 	%r509, %r6, 8;
	add.s32 	%r510, %r509, 1;
	and.b32  	%r511, %r510, 3;
	neg.s32 	%r636, %r511;
$L__BB7_10:
	.pragma "nounroll";
	// begin inline asm
	ld.global.nc.u32 %r512, [%rd121];
	// end inline asm
	add.s32 	%r644, %r512, %r644;
	add.s32 	%r639, %r639, 256;
	add.s64 	%rd121, %rd121, 1024;
	add.s32 	%r636, %r636, 1;
	setp.ne.s32 	%p69, %r636, 0;
	@%p69 bra 	$L__BB7_10;
$L__BB7_11:
	setp.lt.u32 	%p70, %r6, 768;
	@%p70 bra 	$L__BB7_13;
$L__BB7_12:
	mul.wide.s32 	%rd120, %r639, 4;
	add.s64 	%rd116, %rd16, %rd120;
	// begin inline asm
	ld.global.nc.u32 %r513, [%rd116];
	// end inline asm
	add.s32 	%r517, %r513, %r644;
	add.s64 	%rd117, %rd116, 1024;
	// begin inline asm
	ld.global.nc.u32 %r514, [%rd117];
	// end inline asm
	add.s32 	%r518, %r514, %r517;
	add.s64 	%rd118, %rd116, 2048;
	// begin inline asm
	ld.global.nc.u32 %r515, [%rd118];
	// end inline asm
	add.s32 	%r519, %r515, %r518;
	add.s64 	%rd119, %rd116, 3072;
	// begin inline asm
	ld.global.nc.u32 %r516, [%rd119];
	// end inline asm
	add.s32 	%r644, %r516, %r519;
	add.s32 	%r639, %r639, 1024;
	setp.lt.s32 	%p71, %r639, %r120;
	@%p71 bra 	$L__BB7_12;
$L__BB7_13:
	setp.lt.s32 	%p72, %r120, 256;
	@%p72 bra 	$L__BB7_18;
	// begin inline asm
	mov.u32 %r583, %laneid;
	// end inline asm
	mov.b32 	%r586, 1;
	mov.b32 	%r607, 31;
	mov.b32 	%r608, -1;
	// begin inline asm
	shfl.sync.down.b32 %r584, %r644, %r586, %r607, %r608;
	// end inline asm
	setp.gt.s32 	%p88, %r583, 30;
	selp.b32 	%r609, 0, %r584, %p88;
	add.s32 	%r590, %r609, %r644;
	mov.b32 	%r591, 2;
	// begin inline asm
	shfl.sync.down.b32 %r589, %r590, %r591, %r607, %r608;
	// end inline asm
	setp.gt.s32 	%p89, %r583, 29;
	selp.b32 	%r610, 0, %r589, %p89;
	add.s32 	%r595, %r590, %r610;
	mov.b32 	%r596, 4;
	// begin inline asm
	shfl.sync.down.b32 %r594, %r595, %r596, %r607, %r608;
	// end inline asm
	setp.gt.s32 	%p90, %r583, 27;
	selp.b32 	%r611, 0, %r594, %p90;
	add.s32 	%r600, %r595, %r611;
	mov.b32 	%r601, 8;
	// begin inline asm
	shfl.sync.down.b32 %r599, %r600, %r601, %r607, %r608;
	// end inline asm
	setp.gt.s32 	%p91, %r583, 23;
	selp.b32 	%r612, 0, %r599, %p91;
	add.s32 	%r605, %r600, %r612;
	mov.b32 	%r606, 16;
	// begin inline asm
	shfl.sync.down.b32 %r604, %r605, %r606, %r607, %r608;
	// end inline asm
	setp.gt.s32 	%p92, %r583, 15;
	selp.b32 	%r613, 0, %r604, %p92;
	add.s32 	%r686, %r605, %r613;
	setp.ne.s32 	%p93, %r583, 0;
	@%p93 bra 	$L__BB7_16;
	shr.u32 	%r614, %r1, 3;
	and.b32  	%r615, %r614, 124;
	mov.u32 	%r616, _ZZN3cub18CUB_300001_SM_10006detail6reduce28DeviceReduceSingleTileKernelINS2_10policy_hubIijN4cuda3std3__44plusIiEEE10Policy1000EPiSC_iS9_iiNS7_10__identityEEEvT0_T1_T2_T3_T4_T6_E12temp_storage;
	add.s32 	%r617, %r616, %r615;
	st.shared.u32 	[%r617+8], %r686;
$L__BB7_16:
	bar.sync 	0;
	setp.ne.s32 	%p94, %r1, 0;
	@%p94 bra 	$L__BB7_72;
	ld.shared.u32 	%r618, [_ZZN3cub18CUB_300001_SM_10006detail6reduce28DeviceReduceSingleTileKernelINS2_10policy_hubIijN4cuda3std3__44plusIiEEE10Policy1000EPiSC_iS9_iiNS7_10__identityEEEvT0_T1_T2_T3_T4_T6_E12temp_storage+12];
	add.s32 	%r619, %r618, %r686;
	ld.shared.u32 	%r620, [_ZZN3cub18CUB_300001_SM_10006detail6reduce28DeviceReduceSingleTileKernelINS2_10policy_hubIijN4cuda3std3__44plusIiEEE10Policy1000EPiSC_iS9_iiNS7_10__identityEEEvT0_T1_T2_T3_T4_T6_E12temp_storage+16];
	add.s32 	%r621, %r619, %r620;
	ld.shared.u32 	%r622, [_ZZN3cub18CUB_300001_SM_10006detail6reduce28DeviceReduceSingleTileKernelINS2_10policy_hubIijN4cuda3std3__44plusIiEEE10Policy1000EPiSC_iS9_iiNS7_10__identityEEEvT0_T1_T2_T3_T4_T6_E12temp_storage+20];
	add.s32 	%r623, %r621, %r622;
	ld.shared.u32 	%r624, [_ZZN3cub18CUB_300001_SM_10006detail6reduce28DeviceReduceSingleTileKernelINS2_10policy_hubIijN4cuda3std3__44plusIiEEE10Policy1000EPiSC_iS9_iiNS7_10__identityEEEvT0_T1_T2_T3_T4_T6_E12temp_storage+24];
	add.s32 	%r625, %r623, %r624;
	ld.shared.u32 	%r626, [_ZZN3cub18CUB_300001_SM_10006detail6reduce28DeviceReduceSingleTileKernelINS2_10policy_hubIijN4cuda3std3__44plusIiEEE10Policy1000EPiSC_iS9_iiNS7_10__identityEEEvT0_T1_T2_T3_T4_T6_E12temp_storage+28];
	add.s32 	%r627, %r625, %r626;
	ld.shared.u32 	%r628, [_ZZN3cub18CUB_300001_SM_10006detail6reduce28DeviceReduceSingleTileKernelINS2_10policy_hubIijN4cuda3std3__44plusIiEEE10Policy1000EPiSC_iS9_iiNS7_10__identityEEEvT0_T1_T2_T3_T4_T6_E12temp_storage+32];
	add.s32 	%r629, %r627, %r628;
	ld.shared.u32 	%r630, [_ZZN3cub18CUB_300001_SM_10006detail6reduce28DeviceReduceSingleTileKernelINS2_10policy_hubIijN4cuda3std3__44plusIiEEE10Policy1000EPiSC_iS9_iiNS7_10__identityEEEvT0_T1_T2_T3_T4_T6_E12temp_storage+36];
	add.s32 	%r686, %r629, %r630;
	bra.uni 	$L__BB7_72;
$L__BB7_18:
	// begin inline asm
	mov.u32 %r520, %laneid;
	// end inline asm
	and.b32  	%r546, %r1, 992;
	add.s32 	%r547, %r546, 32;
	setp.gt.s32 	%p73, %r547, %r120;
	not.b32 	%r548, %r546;
	add.s32 	%r549, %r120, %r548;
	selp.b32 	%r544, %r549, 31, %p73;
	mov.b32 	%r523, 1;
	mov.b32 	%r545, -1;
	// begin inline asm
	shfl.sync.down.b32 %r521, %r644, %r523, %r544, %r545;
	// end inline asm
	setp.lt.s32 	%p74, %r520, %r544;
	selp.b32 	%r550, %r521, 0, %p74;
	add.s32 	%r527, %r550, %r644;
	mov.b32 	%r528, 2;
	// begin inline asm
	shfl.sync.down.b32 %r526, %r527, %r528, %r544, %r545;
	// end inline asm
	add.s32 	%r551, %r520, 2;
	setp.gt.s32 	%p75, %r551, %r544;
	selp.b32 	%r552, 0, %r526, %p75;
	add.s32 	%r532, %r527, %r552;
	mov.b32 	%r533, 4;
	// begin inline asm
	shfl.sync.down.b32 %r531, %r532, %r533, %r544, %r545;
	// end inline asm
	add.s32 	%r553, %r520, 4;
	setp.gt.s32 	%p76, %r553, %r544;
	selp.b32 	%r554, 0, %r531, %p76;
	add.s32 	%r537, %r532, %r554;
	mov.b32 	%r538, 8;
	// begin inline asm
	shfl.sync.down.b32 %r536, %r537, %r538, %r544, %r545;
	// end inline asm
	add.s32 	%r555, %r520, 8;
	setp.gt.s32 	%p77, %r555, %r544;
	selp.b32 	%r556, 0, %r536, %p77;
	add.s32 	%r542, %r537, %r556;
	mov.b32 	%r543, 16;
	// begin inline asm
	shfl.sync.down.b32 %r541, %r542, %r543, %r544, %r545;
	// end inline asm
	add.s32 	%r557, %r520, 16;
	setp.gt.s32 	%p78, %r557, %r544;
	selp.b32 	%r558, 0, %r541, %p78;
	add.s32 	%r686, %r542, %r558;
	setp.ne.s32 	%p79, %r520, 0;
	@%p79 bra 	$L__BB7_20;
	shr.u32 	%r559, %r1, 3;
	and.b32  	%r560, %r559, 124;
	mov.u32 	%r561, _ZZN3cub18CUB_300001_SM_10006detail6reduce28DeviceReduceSingleTileKernelINS2_10policy_hubIijN4cuda3std3__44plusIiEEE10Policy1000EPiSC_iS9_iiNS7_10__identityEEEvT0_T1_T2_T3_T4_T6_E12temp_storage;
	add.s32 	%r562, %r561, %r560;
	st.shared.u32 	[%r562+8], %r686;
$L__BB7_20:
	bar.sync 	0;
	setp.ne.s32 	%p80, %r1, 0;
	@%p80 bra 	$L__BB7_72;
	setp.gt.s32 	%p81, %r120, 32;
	ld.shared.u32 	%r563, [_ZZN3cub18CUB_300001_SM_10006detail6reduce28DeviceReduceSingleTileKernelINS2_10policy_hubIijN4cuda3std3__44plusIiEEE10Policy1000EPiSC_iS9_iiNS7_10__identityEEEvT0_T1_T2_T3_T4_T6_E12temp_storage+12];
	selp.b32 	%r564, %r563, 0, %p81;
	add.s32 	%r565, %r564, %r686;
	setp.gt.s32 	%p82, %r120, 64;
	ld.shared.u32 	%r566, [_ZZN3cub18CUB_300001_SM_10006detail6reduce28DeviceReduceSingleTileKernelINS2_10policy_hubIijN4cuda3std3__44plusIiEEE10Policy1000EPiSC_iS9_iiNS7_10__identityEEEvT0_T1_T2_T3_T4_T6_E12temp_storage+16];
	selp.b32 	%r567, %r566, 0, %p82;
	add.s32 	%r568, %r565, %r567;
	setp.gt.s32 	%p83, %r120, 96;
	ld.shared.u32 	%r569, [_ZZN3cub18CUB_300001_SM_10006detail6reduce28DeviceReduceSingleTileKernelINS2_10policy_hubIijN4cuda3std3__44plusIiEEE10Policy1000EPiSC_iS9_iiNS7_10__identityEEEvT0_T1_T2_T3_T4_T6_E12temp_storage+20];
	selp.b32 	%r570, %r569, 0, %p83;
	add.s32 	%r571, %r568, %r570;
	setp.gt.s32 	%p84, %r120, 128;
	ld.shared.u32 	%r572, [_ZZN3cub18CUB_300001_SM_10006detail6reduce28DeviceReduceSingleTileKernelINS2_10policy_hubIijN4cuda3std3__44plusIiEEE10Policy1000EPiSC_iS9_iiNS7_10__identityEEEvT0_T1_T2_T3_T4_T6_E12temp_storage+24];
	selp.b32 	%r573, %r572, 0, %p84;
	add.s32 	%r574, %r571, %r573;
	setp.gt.s32 	%p85, %r120, 160;
	ld.shared.u32 	%r575, [_ZZN3cub18CUB_300001_SM_10006detail6reduce28DeviceReduceSingleTileKernelINS2_10policy_hubIijN4cuda3std3__44plusIiEEE10Policy1000EPiSC_iS9_iiNS7_10__identityEEEvT0_T1_T2_T3_T4_T6_E12temp_storage+28];
	selp.b32 	%r576, %r575, 0, %p85;
	add.s32 	%r577, %r574, %r576;
	setp.gt.s32 	%p86, %r120, 192;
	ld.shared.u32 	%r578, [_ZZN3cub18CUB_300001_SM_10006detail6reduce28DeviceReduceSingleTileKernelINS2_10policy_hubIijN4cuda3std3__44plusIiEEE10Policy1000EPiSC_iS9_iiNS7_10__identityEEEvT0_T1_T2_T3_T4_T6_E12temp_storage+32];
	selp.b32 	%r579, %r578, 0, %p86;
	add.s32 	%r580, %r577, %r579;
	setp.gt.s32 	%p87, %r120, 224;
	ld.shared.u32 	%r581, [_ZZN3cub18CUB_300001_SM_10006detail6reduce28DeviceReduceSingleTileKernelINS2_10policy_hubIijN4cuda3std3__44plusIiEEE10Policy1000EPiSC_iS9_iiNS7_10__identityEEEvT0_T1_T2_T3_T4_T6_E12temp_storage+36];
	selp.b32 	%r582, %r581, 0, %p87;
	add.s32 	%r686, %r580, %r582;
	bra.uni 	$L__BB7_72;
$L__BB7_22:
	mov.u32 	%r26, %tid.x;
	shl.b32 	%r377, %r26, 2;
	mul.wide.u32 	%rd86, %r377, 4;
	add.s64 	%rd76, %rd16, %rd86;
	// begin inline asm
	ld.global.nc.v2.u64 {%rd74, %rd75}, [%rd76];
	// end inline asm
	mov.b64 	{%r378, %r379}, %rd75;
	mov.b64 	{%r380, %r381}, %rd74;
	add.s64 	%rd79, %rd76, 4096;
	// begin inline asm
	ld.global.nc.v2.u64 {%rd77, %rd78}, [%rd79];
	// end inline asm
	mov.b64 	{%r382, %r383}, %rd78;
	mov.b64 	{%r384, %r385}, %rd77;
	add.s64 	%rd82, %rd76, 8192;
	// begin inline asm
	ld.global.nc.v2.u64 {%rd80, %rd81}, [%rd82];
	// end inline asm
	mov.b64 	{%r386, %r387}, %rd81;
	mov.b64 	{%r388, %r389}, %rd80;
	add.s64 	%rd85, %rd76, 12288;
	// begin inline asm
	ld.global.nc.v2.u64 {%rd83, %rd84}, [%rd85];
	// end inline asm
	mov.b64 	{%r390, %r391}, %rd84;
	mov.b64 	{%r392, %r393}, %rd83;
	add.s32 	%r394, %r381, %r380;
	add.s32 	%r395, %r378, %r394;
	add.s32 	%r396, %r379, %r395;
	add.s32 	%r397, %r384, %r396;
	add.s32 	%r398, %r385, %r397;
	add.s32 	%r399, %r382, %r398;
	add.s32 	%r400, %r383, %r399;
	add.s32 	%r401, %r388, %r400;
	add.s32 	%r402, %r389, %r401;
	add.s32 	%r403, %r386, %r402;
	add.s32 	%r404, %r387, %r403;
	add.s32 	%r405, %r392, %r404;
	add.s32 	%r406, %r393, %r405;
	add.s32 	%r407, %r390, %r406;
	add.s32 	%r659, %r391, %r407;
	setp.lt.u32 	%p50, %r120, 8192;
	mov.b32 	%r648, 4096;
	@%p50 bra 	$L__BB7_26;
	add.s32 	%r28, %r120, -4096;
	mov.b32 	%r648, 4096;
$L__BB7_24:
	mul.wide.s32 	%rd99, %r648, 4;
	add.s64 	%rd89, %rd76, %rd99;
	// begin inline asm
	ld.global.nc.v2.u64 {%rd87, %rd88}, [%rd89];
	// end inline asm
	mov.b64 	{%r409, %r410}, %rd88;
	mov.b64 	{%r411, %r412}, %rd87;
	add.s64 	%rd92, %rd89, 4096;
	// begin inline asm
	ld.global.nc.v2.u64 {%rd90, %rd91}, [%rd92];
	// end inline asm
	mov.b64 	{%r413, %r414}, %rd91;
	mov.b64 	{%r415, %r416}, %rd90;
	add.s64 	%rd95, %rd89, 8192;
	// begin inline asm
	ld.global.nc.v2.u64 {%rd93, %rd94}, [%rd95];
	// end inline asm
	mov.b64 	{%r417, %r418}, %rd94;
	mov.b64 	{%r419, %r420}, %rd93;
	add.s64 	%rd98, %rd89, 12288;
	// begin inline asm
	ld.global.nc.v2.u64 {%rd96, %rd97}, [%rd98];
	// end inline asm
	mov.b64 	{%r421, %r422}, %rd97;
	mov.b64 	{%r423, %r424}, %rd96;
	add.s32 	%r425, %r411, %r659;
	add.s32 	%r426, %r412, %r425;
	add.s32 	%r427, %r409, %r426;
	add.s32 	%r428, %r410, %r427;
	add.s32 	%r429, %r415, %r428;
	add.s32 	%r430, %r416, %r429;
	add.s32 	%r431, %r413, %r430;
	add.s32 	%r432, %r414, %r431;
	add.s32 	%r433, %r419, %r432;
	add.s32 	%r434, %r420, %r433;
	add.s32 	%r435, %r417, %r434;
	add.s32 	%r436, %r418, %r435;
	add.s32 	%r437, %r423, %r436;
	add.s32 	%r438, %r424, %r437;
	add.s32 	%r439, %r421, %r438;
	add.s32 	%r659, %r422, %r439;
	sub.s32 	%r440, %r120, %r648;
	setp.lt.s32 	%p51, %r440, 4096;
	@%p51 bra 	$L__BB7_34;
	add.s32 	%r648, %r648, 4096;
	setp.le.s32 	%p52, %r648, %r28;
	@%p52 bra 	$L__BB7_24;
$L__BB7_26:
	setp.le.s32 	%p53, %r120, %r648;
	@%p53 bra 	$L__BB7_34;
	sub.s32 	%r35, %r120, %r648;
	setp.ge.s32 	%p54, %r26, %r35;
	@%p54 bra 	$L__BB7_34;
	not.b32 	%r442, %r26;
	add.s32 	%r443, %r120, %r442;
	sub.s32 	%r36, %r443, %r648;
	and.b32  	%r444, %r36, 768;
	setp.eq.s32 	%p55, %r444, 768;
	mov.u32 	%r653, %r26;
	@%p55 bra 	$L__BB7_31;
	add.s32 	%r650, %r26, %r648;
	shr.u32 	%r445, %r36, 8;
	add.s32 	%r446, %r445, 1;
	and.b32  	%r447, %r446, 3;
	neg.s32 	%r649, %r447;
	mov.u32 	%r653, %r26;
$L__BB7_30:
	.pragma "nounroll";
	mul.wide.u32 	%rd101, %r650, 4;
	add.s64 	%rd100, %rd16, %rd101;
	// begin inline asm
	ld.global.nc.u32 %r448, [%rd100];
	// end inline asm
	add.s32 	%r659, %r448, %r659;
	add.s32 	%r653, %r653, 256;
	add.s32 	%r650, %r650, 256;
	add.s32 	%r649, %r649, 1;
	setp.ne.s32 	%p56, %r649, 0;
	@%p56 bra 	$L__BB7_30;
$L__BB7_31:
	setp.lt.u32 	%p57, %r36, 768;
	@%p57 bra 	$L__BB7_34;
	cvt.u64.u32 	%rd102, %r653;
	cvt.u64.u32 	%rd103, %r648;
	add.s64 	%rd104, %rd102, %rd103;
	shl.b64 	%rd105, %rd104, 2;
	add.s64 	%rd106, %rd105, %rd16;
	add.s64 	%rd122, %rd106, 2048;
	add.s32 	%r656, %r653, %r648;
$L__BB7_33:
	mul.wide.u32 	%rd111, %r656, 4;
	add.s64 	%rd107, %rd16, %rd111;
	// begin inline asm
	ld.global.nc.u32 %r449, [%rd107];
	// end inline asm
	add.s32 	%r453, %r449, %r659;
	add.s64 	%rd108, %rd122, -1024;
	// begin inline asm
	ld.global.nc.u32 %r450, [%rd108];
	// end inline asm
	add.s32 	%r454, %r450, %r453;
	// begin inline asm
	ld.global.nc.u32 %r451, [%rd122];
	// end inline asm
	add.s32 	%r455, %r451, %r454;
	add.s64 	%rd110, %rd122, 1024;
	// begin inline asm
	ld.global.nc.u32 %r452, [%rd110];
	// end inline asm
	add.s32 	%r659, %r452, %r455;
	add.s32 	%r653, %r653, 1024;
	add.s64 	%rd122, %rd122, 4096;
	add.s32 	%r656, %r656, 1024;
	setp.lt.s32 	%p58, %r653, %r35;
	@%p58 bra 	$L__BB7_33;
$L__BB7_34:
	// begin inline asm
	mov.u32 %r456, %laneid;
	// end inline asm
	mov.b32 	%r459, 1;
	mov.b32 	%r480, 31;
	mov.b32 	%r481, -1;
	// begin inline asm
	shfl.sync.down.b32 %r457, %r659, %r459, %r480, %r481;
	// end inline asm
	setp.gt.s32 	%p59, %r456, 30;
	selp.b32 	%r482, 0, %r457, %p59;
	add.s32 	%r463, %r482, %r659;
	mov.b32 	%r464, 2;
	// begin inline asm
	shfl.sync.down.b32 %r462, %r463, %r464, %r480, %r481;
	// end inline asm
	setp.gt.s32 	%p60, %r456, 29;
	selp.b32 	%r483, 0, %r462, %p60;
	add.s32 	%r468, %r463, %r483;
	mov.b32 	%r469, 4;
	// begin inline asm
	shfl.sync.down.b32 %r467, %r468, %r469, %r480, %r481;
	// end inline asm
	setp.gt.s32 	%p61, %r456, 27;
	selp.b32 	%r484, 0, %r467, %p61;
	add.s32 	%r473, %r468, %r484;
	mov.b32 	%r474, 8;
	// begin inline asm
	shfl.sync.down.b32 %r472, %r473, %r474, %r480, %r481;
	// end inline asm
	setp.gt.s32 	%p62, %r456, 23;
	selp.b32 	%r485, 0, %r472, %p62;
	add.s32 	%r478, %r473, %r485;
	mov.b32 	%r479, 16;
	// begin inline asm
	shfl.sync.down.b32 %r477, %r478, %r479, %r480, %r481;
	// end inline asm
	setp.gt.s32 	%p63, %r456, 15;
	selp.b32 	%r486, 0, %r477, %p63;
	add.s32 	%r686, %r478, %r486;
	setp.ne.s32 	%p64, %r456, 0;
	@%p64 bra 	$L__BB7_36;
	shr.u32 	%r487, %r26, 3;
	and.b32  	%r488, %r487, 124;
	mov.u32 	%r489, _ZZN3cub18CUB_300001_SM_10006detail6reduce28DeviceReduceSingleTileKernelINS2_10policy_hubIijN4cuda3std3__44plusIiEEE10Policy1000EPiSC_iS9_iiNS7_10__identityEEEvT0_T1_T2_T3_T4_T6_E12temp_storage;
	add.s32 	%r490, %r489, %r488;
	st.shared.u32 	[%r490+8], %r686;
$L__BB7_36:
	bar.sync 	0;
	setp.ne.s32 	%p65, %r26, 0;
	@%p65 bra 	$L__BB7_72;
	ld.shared.u32 	%r491, [_ZZN3cub18CUB_300001_SM_10006detail6reduce28DeviceReduceSingleTileKernelINS2_10policy_hubIijN4cuda3std3__44plusIiEEE10Policy1000EPiSC_iS9_iiNS7_10__identityEEEvT0_T1_T2_T3_T4_T6_E12temp_storage+12];
	add.s32 	%r492, %r491, %r686;
	ld.shared.u32 	%r493, [_ZZN3cub18CUB_300001_SM_10006detail6reduce28DeviceReduceSingleTileKernelINS2_10policy_hubIijN4cuda3std3__44plusIiEEE10Policy1000EPiSC_iS9_iiNS7_10__identityEEEvT0_T1_T2_T3_T4_T6_E12temp_storage+16];
	add.s32 	%r494, %r492, %r493;
	ld.shared.u32 	%r495, [_ZZN3cub18CUB_300001_SM_10006detail6reduce28DeviceReduceSingleTileKernelINS2_10policy_hubIijN4cuda3std3__44plusIiEEE10Policy1000EPiSC_iS9_iiNS7_10__identityEEEvT0_T1_T2_T3_T4_T6_E12temp_storage+20];
	add.s32 	%r496, %r494, %r495;
	ld.shared.u32 	%r497, [_ZZN3cub18CUB_300001_SM_10006detail6reduce28DeviceReduceSingleTileKernelINS2_10policy_hubIijN4cuda3std3__44plusIiEEE10Policy1000EPiSC_iS9_iiNS7_10__identityEEEvT0_T1_T2_T3_T4_T6_E12temp_storage+24];
	add.s32 	%r498, %r496, %r497;
	ld.shared.u32 	%r499, [_ZZN3cub18CUB_300001_SM_10006detail6reduce28DeviceReduceSingleTileKernelINS2_10policy_hubIijN4cuda3std3__44plusIiEEE10Policy1000EPiSC_iS9_iiNS7_10__identityEEEvT0_T1_T2_T3_T4_T6_E12temp_storage+28];
	add.s32 	%r500, %r498, %r499;
	ld.shared.u32 	%r501, [_ZZN3cub18CUB_300001_SM_10006detail6reduce28DeviceReduceSingleTileKernelINS2_10policy_hubIijN4cuda3std3__44plusIiEEE10Policy1000EPiSC_iS9_iiNS7_10__identityEEEvT0_T1_T2_T3_T4_T6_E12temp_storage+32];
	add.s32 	%r502, %r500, %r501;
	ld.shared.u32 	%r503, [_ZZN3cub18CUB_300001_SM_10006detail6reduce28DeviceReduceSingleTileKernelINS2_10policy_hubIijN4cuda3std3__44plusIiEEE10Policy1000EPiSC_iS9_iiNS7_10__identityEEEvT0_T1_T2_T3_T4_T6_E12temp_storage+36];
	add.s32 	%r686, %r502, %r503;
	bra.uni 	$L__BB7_72;
$L__BB7_38:
	setp.gt.s32 	%p3, %r120, 4095;
	@%p3 bra 	$L__BB7_56;
	mov.u32 	%r60, %tid.x;
	setp.ge.s32 	%p20, %r60, %r120;
	mov.b32 	%r670, 0;
	mov.u32 	%r665, %r60;
	@%p20 bra 	$L__BB7_41;
	mul.wide.u32 	%rd66, %r60, 4;
	add.s64 	%rd65, %rd16, %rd66;
	// begin inline asm
	ld.global.nc.u32 %r670, [%rd65];
	// end inline asm
	add.s32 	%r665, %r60, 256;
$L__BB7_41:
	setp.ge.s32 	%p21, %r665, %r120;
	@%p21 bra 	$L__BB7_47;
	not.b32 	%r252, %r665;
	add.s32 	%r65, %r120, %r252;
	and.b32  	%r253, %r65, 768;
	setp.eq.s32 	%p22, %r253, 768;
	@%p22 bra 	$L__BB7_45;
	mul.wide.u32 	%rd67, %r665, 4;
	add.s64 	%rd123, %rd16, %rd67;
	shr.u32 	%r254, %r65, 8;
	add.s32 	%r255, %r254, 1;
	and.b32  	%r256, %r255, 3;
	neg.s32 	%r662, %r256;
$L__BB7_44:
	.pragma "nounroll";
	// begin inline asm
	ld.global.nc.u32 %r257, [%rd123];
	// end inline asm
	add.s32 	%r670, %r257, %r670;
	add.s32 	%r665, %r665, 256;
	add.s64 	%rd123, %rd123, 1024;
	add.s32 	%r662, %r662, 1;
	setp.ne.s32 	%p23, %r662, 0;
	@%p23 bra 	$L__BB7_44;
$L__BB7_45:
	setp.lt.u32 	%p24, %r65, 768;
	@%p24 bra 	$L__BB7_47;
$L__BB7_46:
	mul.wide.s32 	%rd73, %r665, 4;
	add.s64 	%rd69, %rd16, %rd73;
	// begin inline asm
	ld.global.nc.u32 %r258, [%rd69];
	// end inline asm
	add.s32 	%r262, %r258, %r670;
	add.s64 	%rd70, %rd69, 1024;
	// begin inline asm
	ld.global.nc.u32 %r259, [%rd70];
	// end inline asm
	add.s32 	%r263, %r259, %r262;
	add.s64 	%rd71, %rd69, 2048;
	// begin inline asm
	ld.global.nc.u32 %r260, [%rd71];
	// end inline asm
	add.s32 	%r264, %r260, %r263;
	add.s64 	%rd72, %rd69, 3072;
	// begin inline asm
	ld.global.nc.u32 %r261, [%rd72];
	// end inline asm
	add.s32 	%r670, %r261, %r264;
	add.s32 	%r665, %r665, 1024;
	setp.lt.s32 	%p25, %r665, %r120;
	@%p25 bra 	$L__BB7_46;
$L__BB7_47:
	setp.lt.s32 	%p26, %r120, 256;
	@%p26 bra 	$L__BB7_52;
	// begin inline asm
	mov.u32 %r328, %laneid;
	// end inline asm
	mov.b32 	%r331, 1;
	mov.b32 	%r352, 31;
	mov.b32 	%r353, -1;
	// begin inline asm
	shfl.sync.down.b32 %r329, %r670, %r331, %r352, %r353;
	// end inline asm
	setp.gt.s32 	%p42, %r328, 30;
	selp.b32 	%r354, 0, %r329, %p42;
	add.s32 	%r335, %r354, %r670;
	mov.b32 	%r336, 2;
	// begin inline asm
	shfl.sync.down.b32 %r334, %r335, %r336, %r352, %r353;
	// end inline asm
	setp.gt.s32 	%p43, %r328, 29;
	selp.b32 	%r355, 0, %r334, %p43;
	add.s32 	%r340, %r335, %r355;
	mov.b32 	%r341, 4;
	// begin inline asm
	shfl.sync.down.b32 %r339, %r340, %r341, %r352, %r353;
	// end inline asm
	setp.gt.s32 	%p44, %r328, 27;
	selp.b32 	%r356, 0, %r339, %p44;
	add.s32 	%r345, %r340, %r356;
	mov.b32 	%r346, 8;
	// begin inline asm
	shfl.sync.down.b32 %r344, %r345, %r346, %r352, %r353;
	// end inline asm
	setp.gt.s32 	%p45, %r328, 23;
	selp.b32 	%r357, 0, %r344, %p45;
	add.s32 	%r350, %r345, %r357;
	mov.b32 	%r351, 16;
	// begin inline asm
	shfl.sync.down.b32 %r349, %r350, %r351, %r352, %r353;
	// end inline asm
	setp.gt.s32 	%p46, %r328, 15;
	selp.b32 	%r358, 0, %r349, %p46;
	add.s32 	%r686, %r350, %r358;
	setp.ne.s32 	%p47, %r328, 0;
	@%p47 bra 	$L__BB7_50;
	shr.u32 	%r359, %r60, 3;
	and.b32  	%r360, %r359, 124;
	mov.u32 	%r361, _ZZN3cub18CUB_300001_SM_10006detail6reduce28DeviceReduceSingleTileKernelINS2_10policy_hubIijN4cuda3std3__44plusIiEEE10Policy1000EPiSC_iS9_iiNS7_10__identityEEEvT0_T1_T2_T3_T4_T6_E12temp_storage;
	add.s32 	%r362, %r361, %r360;
	st.shared.u32 	[%r362+8], %r686;
$L__BB7_50:
	bar.sync 	0;
	setp.ne.s32 	%p48, %r60, 0;
	@%p48 bra 	$L__BB7_72;
	ld.shared.u32 	%r363, [_ZZN3cub18CUB_300001_SM_10006detail6reduce28DeviceReduceSingleTileKernelINS2_10policy_hubIijN4cuda3std3__44plusIiEEE10Policy1000EPiSC_iS9_iiNS7_10__identityEEEvT0_T1_T2_T3_T4_T6_E12temp_storage+12];
	add.s32 	%r364, %r363, %r686;
	ld.shared.u32 	%r365, [_ZZN3cub18CUB_300001_SM_10006detail6reduce28DeviceReduceSingleTileKernelINS2_10policy_hubIijN4cuda3std3__44plusIiEEE10Policy1000EPiSC_iS9_iiNS7_10__identityEEEvT0_T1_T2_T3_T4_T6_E12temp_storage+16];
	add.s32 	%r366, %r364, %r365;
	ld.shared.u32 	%r367, [_ZZN3cub18CUB_300001_SM_10006detail6reduce28DeviceReduceSingleTileKernelINS2_10policy_hubIijN4cuda3std3__44plusIiEEE10Policy1000EPiSC_iS9_iiNS7_10__identityEEEvT0_T1_T2_T3_T4_T6_E12temp_storage+20];
	add.s32 	%r368, %r366, %r367;
	ld.shared.u32 	%r369, [_ZZN3cub18CUB_300001_SM_10006detail6reduce28DeviceReduceSingleTileKernelINS2_10policy_hubIijN4cuda3std3__44plusIiEEE10Policy1000EPiSC_iS9_iiNS7_10__identityEEEvT0_T1_T2_T3_T4_T6_E12temp_storage+24];
	add.s32 	%r370, %r368, %r369;
	ld.shared.u32 	%r371, [_ZZN3cub18CUB_300001_SM_10006detail6reduce28DeviceReduceSingleTileKernelINS2_10policy_hubIijN4cuda3std3__44plusIiEEE10Policy1000EPiSC_iS9_iiNS7_10__identityEEEvT0_T1_T2_T3_T4_T6_E12temp_storage+28];
	add.s32 	%r372, %r370, %r371;
	ld.shared.u32 	%r373, [_ZZN3cub18CUB_300001_SM_10006detail6reduce28DeviceReduceSingleTileKernelINS2_10policy_hubIijN4cuda3std3__44plusIiEEE10Policy1000EPiSC_iS9_iiNS7_10__identityEEEvT0_T1_T2_T3_T4_T6_E12temp_storage+32];
	add.s32 	%r374, %r372, %r373;
	ld.shared.u32 	%r375, [_ZZN3cub18CUB_300001_SM_10006detail6reduce28DeviceReduceSingleTileKernelINS2_10policy_hubIijN4cuda3std3__44plusIiEEE10Policy1000EPiSC_iS9_iiNS7_10__identityEEEvT0_T1_T2_T3_T4_T6_E12temp_storage+36];
	add.s32 	%r686, %r374, %r375;
	bra.uni 	$L__BB7_72;
$L__BB7_52:
	// begin inline asm
	mov.u32 %r265, %laneid;
	// end inline asm
	and.b32  	%r291, %r60, 992;
	add.s32 	%r292, %r291, 32;
	setp.gt.s32 	%p27, %r292, %r120;
	not.b32 	%r293, %r291;
	add.s32 	%r294, %r120, %r293;
	selp.b32 	%r289, %r294, 31, %p27;
	mov.b32 	%r268, 1;
	mov.b32 	%r290, -1;
	// begin inline asm
	shfl.sync.down.b32 %r266, %r670, %r268, %r289, %r290;
	// end inline asm
	setp.lt.s32 	%p28, %r265, %r289;
	selp.b32 	%r295, %r266, 0, %p28;
	add.s32 	%r272, %r295, %r670;
	mov.b32 	%r273, 2;
	// begin inline asm
	shfl.sync.down.b32 %r271, %r272, %r273, %r289, %r290;
	// end inline asm
	add.s32 	%r296, %r265, 2;
	setp.gt.s32 	%p29, %r296, %r289;
	selp.b32 	%r297, 0, %r271, %p29;
	add.s32 	%r277, %r272, %r297;
	mov.b32 	%r278, 4;
	// begin inline asm
	shfl.sync.down.b32 %r276, %r277, %r278, %r289, %r290;
	// end inline asm
	add.s32 	%r298, %r265, 4;
	setp.gt.s32 	%p30, %r298, %r289;
	selp.b32 	%r299, 0, %r276, %p30;
	add.s32 	%r282, %r277, %r299;
	mov.b32 	%r283, 8;
	// begin inline asm
	shfl.sync.down.b32 %r281, %r282, %r283, %r289, %r290;
	// end inline asm
	add.s32 	%r300, %r265, 8;
	setp.gt.s32 	%p31, %r300, %r289;
	selp.b32 	%r301, 0, %r281, %p31;
	add.s32 	%r287, %r282, %r301;
	mov.b32 	%r288, 16;
	// begin inline asm
	shfl.sync.down.b32 %r286, %r287, %r288, %r289, %r290;
	// end inline asm
	add.s32 	%r302, %r265, 16;
	setp.gt.s32 	%p32, %r302, %r289;
	selp.b32 	%r303, 0, %r286, %p32;
	add.s32 	%r686, %r287, %r303;
	setp.ne.s32 	%p33, %r265, 0;
	@%p33 bra 	$L__BB7_54;
	shr.u32 	%r304, %r60, 3;
	and.b32  	%r305, %r304, 124;
	mov.u32 	%r306, _ZZN3cub18CUB_300001_SM_10006detail6reduce28DeviceReduceSingleTileKernelINS2_10policy_hubIijN4cuda3std3__44plusIiEEE10Policy1000EPiSC_iS9_iiNS7_10__identityEEEvT0_T1_T2_T3_T4_T6_E12temp_storage;
	add.s32 	%r307, %r306, %r305;
	st.shared.u32 	[%r307+8], %r686;
$L__BB7_54:
	bar.sync 	0;
	setp.ne.s32 	%p34, %r60, 0;
	@%p34 bra 	$L__BB7_72;
	setp.gt.s32 	%p35, %r120, 32;
	ld.shared.u32 	%r308, [_ZZN3cub18CUB_300001_SM_10006detail6reduce28DeviceReduceSingleTileKernelINS2_10policy_hubIijN4cuda3std3__44plusIiEEE10Policy1000EPiSC_iS9_iiNS7_10__identityEEEvT0_T1_T2_T3_T4_T6_E12temp_storage+12];
	selp.b32 	%r309, %r308, 0, %p35;
	add.s32 	%r310, %r309, %r686;
	setp.gt.s32 	%p36, %r120, 64;
	ld.shared.u32 	%r311, [_ZZN3cub18CUB_300001_SM_10006detail6reduce28DeviceReduceSingleTileKernelINS2_10policy_hubIijN4cuda3std3__44plusIiEEE10Policy1000EPiSC_iS9_iiNS7_10__identityEEEvT0_T1_T2_T3_T4_T6_E12temp_storage+16];
	selp.b32 	%r312, %r311, 0, %p36;
	add.s32 	%r313, %r310, %r312;
	setp.gt.s32 	%p37, %r120, 96;
	ld.shared.u32 	%r314, [_ZZN3cub18CUB_300001_SM_10006detail6reduce28DeviceReduceSingleTileKernelINS2_10policy_hubIijN4cuda3std3__44plusIiEEE10Policy1000EPiSC_iS9_iiNS7_10__identityEEEvT0_T1_T2_T3_T4_T6_E12temp_storage+20];
	selp.b32 	%r315, %r314, 0, %p37;
	add.s32 	%r316, %r313, %r315;
	setp.gt.s32 	%p38, %r120, 128;
	ld.shared.u32 	%r317, [_ZZN3cub18CUB_300001_SM_10006detail6reduce28DeviceReduceSingleTileKernelINS2_10policy_hubIijN4cuda3std3__44plusIiEEE10Policy1000EPiSC_iS9_iiNS7_10__identityEEEvT0_T1_T2_T3_T4_T6_E12temp_storage+24];
	selp.b32 	%r318, %r317, 0, %p38;
	add.s32 	%r319, %r316, %r318;
	setp.gt.s32 	%p39, %r120, 160;
	ld.shared.u32 	%r320, [_ZZN3cub18CUB_300001_SM_10006detail6reduce28DeviceReduceSingleTileKernelINS2_10policy_hubIijN4cuda3std3__44plusIiEEE10Policy1000EPiSC_iS9_iiNS7_10__identityEEEvT0_T1_T2_T3_T4_T6_E12temp_storage+28];
	selp.b32 	%r321, %r320, 0, %p39;
	add.s32 	%r322, %r319, %r321;
	setp.gt.s32 	%p40, %r120, 192;
	ld.shared.u32 	%r323, [_ZZN3cub18CUB_300001_SM_10006detail6reduce28DeviceReduceSingleTileKernelINS2_10policy_hubIijN4cuda3std3__44plusIiEEE10Policy1000EPiSC_iS9_iiNS7_10__identityEEEvT0_T1_T2_T3_T4_T6_E12temp_storage+32];
	selp.b32 	%r324, %r323, 0, %p40;
	add.s32 	%r325, %r322, %r324;
	setp.gt.s32 	%p41, %r120, 224;
	ld.shared.u32 	%r326, [_ZZN3cub18CUB_300001_SM_10006detail6reduce28DeviceReduceSingleTileKernelINS2_10policy_hubIijN4cuda3std3__44plusIiEEE10Policy1000EPiSC_iS9_iiNS7_10__identityEEEvT0_T1_T2_T3_T4_T6_E12temp_storage+36];
	selp.b32 	%r327, %r326, 0, %p41;
	add.s32 	%r686, %r325, %r327;
	bra.uni 	$L__BB7_72;
$L__BB7_56:
	mov.u32 	%r85, %tid.x;
	mul.wide.u32 	%rd35, %r85, 4;
	add.s64 	%rd19, %rd16, %rd35;
	// begin inline asm
	ld.global.nc.u32 %r122, [%rd19];
	// end inline asm
	add.s64 	%rd20, %rd19, 1024;
	// begin inline asm
	ld.global.nc.u32 %r123, [%rd20];
	// end inline asm
	add.s64 	%rd21, %rd19, 2048;
	// begin inline asm
	ld.global.nc.u32 %r124, [%rd21];
	// end inline asm
	add.s64 	%rd22, %rd19, 3072;
	// begin inline asm
	ld.global.nc.u32 %r125, [%rd22];
	// end inline asm
	add.s64 	%rd23, %rd19, 4096;
	// begin inline asm
	ld.global.nc.u32 %r126, [%rd23];
	// end inline asm
	add.s64 	%rd24, %rd19, 5120;
	// begin inline asm
	ld.global.nc.u32 %r127, [%rd24];
	// end inline asm
	add.s64 	%rd25, %rd19, 6144;
	// begin inline asm
	ld.global.nc.u32 %r128, [%rd25];
	// end inline asm
	add.s64 	%rd26, %rd19, 7168;
	// begin inline asm
	ld.global.nc.u32 %r129, [%rd26];
	// end inline asm
	add.s64 	%rd27, %rd19, 8192;
	// begin inline asm
	ld.global.nc.u32 %r130, [%rd27];
	// end inline asm
	add.s64 	%rd28, %rd19, 9216;
	// begin inline asm
	ld.global.nc.u32 %r131, [%rd28];
	// end inline asm
	add.s64 	%rd29, %rd19, 10240;
	// begin inline asm
	ld.global.nc.u32 %r132, [%rd29];
	// end inline asm
	add.s64 	%rd30, %rd19, 11264;
	// begin inline asm
	ld.global.nc.u32 %r133, [%rd30];
	// end inline asm
	add.s64 	%rd31, %rd19, 12288;
	// begin inline asm
	ld.global.nc.u32 %r134, [%rd31];
	// end inline asm
	add.s64 	%rd32, %rd19, 13312;
	// begin inline asm
	ld.global.nc.u32 %r135, [%rd32];
	// end inline asm
	add.s64 	%rd33, %rd19, 14336;
	// begin inline asm
	ld.global.nc.u32 %r136, [%rd33];
	// end inline asm
	add.s64 	%rd34, %rd19, 15360;
	// begin inline asm
	ld.global.nc.u32 %r137, [%rd34];
	// end inline asm
	add.s32 	%r139, %r123, %r122;
	add.s32 	%r140, %r124, %r139;
	add.s32 	%r141, %r125, %r140;
	add.s32 	%r142, %r126, %r141;
	add.s32 	%r143, %r127, %r142;
	add.s32 	%r144, %r128, %r143;
	add.s32 	%r145, %r129, %r144;
	add.s32 	%r146, %r130, %r145;
	add.s32 	%r147, %r131, %r146;
	add.s32 	%r148, %r132, %r147;
	add.s32 	%r149, %r133, %r148;
	add.s32 	%r150, %r134, %r149;
	add.s32 	%r151, %r135, %r150;
	add.s32 	%r152, %r136, %r151;
	add.s32 	%r685, %r137, %r152;
	setp.lt.u32 	%p4, %r120, 8192;
	mov.b32 	%r674, 4096;
	@%p4 bra 	$L__BB7_60;
	add.s32 	%r87, %r120, -4096;
	mov.b32 	%r674, 4096;
$L__BB7_58:
	mul.wide.s32 	%rd52, %r674, 4;
	add.s64 	%rd36, %rd19, %rd52;
	// begin inline asm
	ld.global.nc.u32 %r154, [%rd36];
	// end inline asm
	add.s64 	%rd37, %rd36, 1024;
	// begin inline asm
	ld.global.nc.u32 %r155, [%rd37];
	// end inline asm
	add.s64 	%rd38, %rd36, 2048;
	// begin inline asm
	ld.global.nc.u32 %r156, [%rd38];
	// end inline asm
	add.s64 	%rd39, %rd36, 3072;
	// begin inline asm
	ld.global.nc.u32 %r157, [%rd39];
	// end inline asm
	add.s64 	%rd40, %rd36, 4096;
	// begin inline asm
	ld.global.nc.u32 %r158, [%rd40];
	// end inline asm
	add.s64 	%rd41, %rd36, 5120;
	// begin inline asm
	ld.global.nc.u32 %r159, [%rd41];
	// end inline asm
	add.s64 	%rd42, %rd36, 6144;
	// begin inline asm
	ld.global.nc.u32 %r160, [%rd42];
	// end inline asm
	add.s64 	%rd43, %rd36, 7168;
	// begin inline asm
	ld.global.nc.u32 %r161, [%rd43];
	// end inline asm
	add.s64 	%rd44, %rd36, 8192;
	// begin inline asm
	ld.global.nc.u32 %r162, [%rd44];
	// end inline asm
	add.s64 	%rd45, %rd36, 9216;
	// begin inline asm
	ld.global.nc.u32 %r163, [%rd45];
	// end inline asm
	add.s64 	%rd46, %rd36, 10240;
	// begin inline asm
	ld.global.nc.u32 %r164, [%rd46];
	// end inline asm
	add.s64 	%rd47, %rd36, 11264;
	// begin inline asm
	ld.global.nc.u32 %r165, [%rd47];
	// end inline asm
	add.s64 	%rd48, %rd36, 12288;
	// begin inline asm
	ld.global.nc.u32 %r166, [%rd48];
	// end inline asm
	add.s64 	%rd49, %rd36, 13312;
	// begin inline asm
	ld.global.nc.u32 %r167, [%rd49];
	// end inline asm
	add.s64 	%rd50, %rd36, 14336;
	// begin inline asm
	ld.global.nc.u32 %r168, [%rd50];
	// end inline asm
	add.s64 	%rd51, %rd36, 15360;
	// begin inline asm
	ld.global.nc.u32 %r169, [%rd51];
	// end inline asm
	add.s32 	%r170, %r154, %r685;
	add.s32 	%r171, %r155, %r170;
	add.s32 	%r172, %r156, %r171;
	add.s32 	%r173, %r157, %r172;
	add.s32 	%r174, %r158, %r173;
	add.s32 	%r175, %r159, %r174;
	add.s32 	%r176, %r160, %r175;
	add.s32 	%r177, %r161, %r176;
	add.s32 	%r178, %r162, %r177;
	add.s32 	%r179, %r163, %r178;
	add.s32 	%r180, %r164, %r179;
	add.s32 	%r181, %r165, %r180;
	add.s32 	%r182, %r166, %r181;
	add.s32 	%r183, %r167, %r182;
	add.s32 	%r184, %r168, %r183;
	add.s32 	%r685, %r169, %r184;
	sub.s32 	%r185, %r120, %r674;
	setp.lt.s32 	%p5, %r185, 4096;
	@%p5 bra 	$L__BB7_68;
	add.s32 	%r674, %r674, 4096;
	setp.le.s32 	%p6, %r674, %r87;
	@%p6 bra 	$L__BB7_58;
$L__BB7_60:
	setp.le.s32 	%p7, %r120, %r674;
	@%p7 bra 	$L__BB7_68;
	sub.s32 	%r94, %r120, %r674;
	setp.ge.s32 	%p8, %r85, %r94;
	@%p8 bra 	$L__BB7_68;
	not.b32 	%r187, %r85;
	add.s32 	%r188, %r120, %r187;
	sub.s32 	%r95, %r188, %r674;
	and.b32  	%r189, %r95, 768;
	setp.eq.s32 	%p9, %r189, 768;
	mov.u32 	%r679, %r85;
	@%p9 bra 	$L__BB7_65;
	add.s32 	%r676, %r85, %r674;
	shr.u32 	%r190, %r95, 8;
	add.s32 	%r191, %r190, 1;
	and.b32  	%r192, %r191, 3;
	neg.s32 	%r675, %r192;
	mov.u32 	%r679, %r85;
$L__BB7_64:
	.pragma "nounroll";
	mul.wide.u32 	%rd54, %r676, 4;
	add.s64 	%rd53, %rd16, %rd54;
	// begin inline asm
	ld.global.nc.u32 %r193, [%rd53];
	// end inline asm
	add.s32 	%r685, %r193, %r685;
	add.s32 	%r679, %r679, 256;
	add.s32 	%r676, %r676, 256;
	add.s32 	%r675, %r675, 1;
	setp.ne.s32 	%p10, %r675, 0;
	@%p10 bra 	$L__BB7_64;
$L__BB7_65:
	setp.lt.u32 	%p11, %r95, 768;
	@%p11 bra 	$L__BB7_68;
	cvt.u64.u32 	%rd55, %r679;
	cvt.u64.u32 	%rd56, %r674;
	add.s64 	%rd57, %rd55, %rd56;
	shl.b64 	%rd58, %rd57, 2;
	add.s64 	%rd59, %rd58, %rd16;
	add.s64 	%rd124, %rd59, 2048;
	add.s32 	%r682, %r679, %r674;
$L__BB7_67:
	mul.wide.u32 	%rd64, %r682, 4;
	add.s64 	%rd60, %rd16, %rd64;
	// begin inline asm
	ld.global.nc.u32 %r194, [%rd60];
	// end inline asm
	add.s32 	%r198, %r194, %r685;
	add.s64 	%rd61, %rd124, -1024;
	// begin inline asm
	ld.global.nc.u32 %r195, [%rd61];
	// end inline asm
	add.s32 	%r199, %r195, %r198;
	// begin inline asm
	ld.global.nc.u32 %r196, [%rd124];
	// end inline asm
	add.s32 	%r200, %r196, %r199;
	add.s64 	%rd63, %rd124, 1024;
	// begin inline asm
	ld.global.nc.u32 %r197, [%rd63];
	// end inline asm
	add.s32 	%r685, %r197, %r200;
	add.s32 	%r679, %r679, 1024;
	add.s64 	%rd124, %rd124, 4096;
	add.s32 	%r682, %r682, 1024;
	setp.lt.s32 	%p12, %r679, %r94;
	@%p12 bra 	$L__BB7_67;
$L__BB7_68:
	// begin inline asm
	mov.u32 %r201, %laneid;
	// end inline asm
	mov.b32 	%r204, 1;
	mov.b32 	%r225, 31;
	mov.b32 	%r226, -1;
	// begin inline asm
	shfl.sync.down.b32 %r202, %r685, %r204, %r225, %r226;
	// end inline asm
	setp.gt.s32 	%p13, %r201, 30;
	selp.b32 	%r227, 0, %r202, %p13;
	add.s32 	%r208, %r227, %r685;
	mov.b32 	%r209, 2;
	// begin inline asm
	shfl.sync.down.b32 %r207, %r208, %r209, %r225, %r226;
	// end inline asm
	setp.gt.s32 	%p14, %r201, 29;
	selp.b32 	%r228, 0, %r207, %p14;
	add.s32 	%r213, %r208, %r228;
	mov.b32 	%r214, 4;
	// begin inline asm
	shfl.sync.down.b32 %r212, %r213, %r214, %r225, %r226;
	// end inline asm
	setp.gt.s32 	%p15, %r201, 27;
	selp.b32 	%r229, 0, %r212, %p15;
	add.s32 	%r218, %r213, %r229;
	mov.b32 	%r219, 8;
	// begin inline asm
	shfl.sync.down.b32 %r217, %r218, %r219, %r225, %r226;
	// end inline asm
	setp.gt.s32 	%p16, %r201, 23;
	selp.b32 	%r230, 0, %r217, %p16;
	add.s32 	%r223, %r218, %r230;
	mov.b32 	%r224, 16;
	// begin inline asm
	shfl.sync.down.b32 %r222, %r223, %r224, %r225, %r226;
	// end inline asm
	setp.gt.s32 	%p17, %r201, 15;
	selp.b32 	%r231, 0, %r222, %p17;
	add.s32 	%r686, %r223, %r231;
	setp.ne.s32 	%p18, %r201, 0;
	@%p18 bra 	$L__BB7_70;
	shr.u32 	%r232, %r85, 3;
	and.b32  	%r233, %r232, 124;
	mov.u32 	%r234, _ZZN3cub18CUB_300001_SM_10006detail6reduce28DeviceReduceSingleTileKernelINS2_10policy_hubIijN4cuda3std3__44plusIiEEE10Policy1000EPiSC_iS9_iiNS7_10__identityEEEvT0_T1_T2_T3_T4_T6_E12temp_storage;
	add.s32 	%r235, %r234, %r233;
	st.shared.u32 	[%r235+8], %r686;
$L__BB7_70:
	bar.sync 	0;
	setp.ne.s32 	%p19, %r85, 0;
	@%p19 bra 	$L__BB7_72;
	ld.shared.u32 	%r236, [_ZZN3cub18CUB_300001_SM_10006detail6reduce28DeviceReduceSingleTileKernelINS2_10policy_hubIijN4cuda3std3__44plusIiEEE10Policy1000EPiSC_iS9_iiNS7_10__identityEEEvT0_T1_T2_T3_T4_T6_E12temp_storage+12];
	add.s32 	%r237, %r236, %r686;
	ld.shared.u32 	%r238, [_ZZN3cub18CUB_300001_SM_10006detail6reduce28DeviceReduceSingleTileKernelINS2_10policy_hubIijN4cuda3std3__44plusIiEEE10Policy1000EPiSC_iS9_iiNS7_10__identityEEEvT0_T1_T2_T3_T4_T6_E12temp_storage+16];
	add.s32 	%r239, %r237, %r238;
	ld.shared.u32 	%r240, [_ZZN3cub18CUB_300001_SM_10006detail6reduce28DeviceReduceSingleTileKernelINS2_10policy_hubIijN4cuda3std3__44plusIiEEE10Policy1000EPiSC_iS9_iiNS7_10__identityEEEvT0_T1_T2_T3_T4_T6_E12temp_storage+20];
	add.s32 	%r241, %r239, %r240;
	ld.shared.u32 	%r242, [_ZZN3cub18CUB_300001_SM_10006detail6reduce28DeviceReduceSingleTileKernelINS2_10policy_hubIijN4cuda3std3__44plusIiEEE10Policy1000EPiSC_iS9_iiNS7_10__identityEEEvT0_T1_T2_T3_T4_T6_E12temp_storage+24];
	add.s32 	%r243, %r241, %r242;
	ld.shared.u32 	%r244, [_ZZN3cub18CUB_300001_SM_10006detail6reduce28DeviceReduceSingleTileKernelINS2_10policy_hubIijN4cuda3std3__44plusIiEEE10Policy1000EPiSC_iS9_iiNS7_10__identityEEEvT0_T1_T2_T3_T4_T6_E12temp_storage+28];
	add.s32 	%r245, %r243, %r244;
	ld.shared.u32 	%r246, [_ZZN3cub18CUB_300001_SM_10006detail6reduce28DeviceReduceSingleTileKernelINS2_10policy_hubIijN4cuda3std3__44plusIiEEE10Policy1000EPiSC_iS9_iiNS7_10__identityEEEvT0_T1_T2_T3_T4_T6_E12temp_storage+32];
	add.s32 	%r247, %r245, %r246;
	ld.shared.u32 	%r248, [_ZZN3cub18CUB_300001_SM_10006detail6reduce28DeviceReduceSingleTileKernelINS2_10policy_hubIijN4cuda3std3__44plusIiEEE10Policy1000EPiSC_iS9_iiNS7_10__identityEEEvT0_T1_T2_T3_T4_T6_E12temp_storage+36];
	add.s32 	%r686, %r247, %r248;
$L__BB7_72:
	mov.u32 	%r631, %tid.x;
	setp.ne.s32 	%p95, %r631, 0;
	@%p95 bra 	$L__BB7_74;
	add.s32 	%r632, %r686, %r121;
	st.global.u32 	[%rd1], %r632;
$L__BB7_74:
	ret;

}
	// .globl	_ZN3cub18CUB_300001_SM_10006detail6reduce28DeviceReduceSingleTileKernelINS2_10policy_hubIiyN4cuda3std3__44plusIiEEE10Policy1000EN6thrust24THRUST_300001_SM_1000_NS6detail15normal_iteratorINSD_10device_ptrIiEEEEPiyS9_iiNS7_10__identityEEEvT0_T1_T2_T3_T4_T6_
.visible .entry _ZN3cub18CUB_300001_SM_10006detail6reduce28DeviceReduceSingleTileKernelINS2_10policy_hubIiyN4cuda3std3__44plusIiEEE10Policy1000EN6thrust24THRUST_300001_SM_1000_NS6detail15normal_iteratorINSD_10device_ptrIiEEEEPiyS9_iiNS7_10__identityEEEvT0_T1_T2_T3_T4_T6_(
	.param .align 8 .b8 _ZN3cub18CUB_300001_SM_10006detail6reduce28DeviceReduceSingleTileKernelINS2_10policy_hubIiyN4cuda3std3__44plusIiEEE10Policy1000EN6thrust24THRUST_300001_SM_1000_NS6detail15normal_iteratorINSD_10device_ptrIiEEEEPiyS9_iiNS7_10__identityEEEvT0_T1_T2_T3_T4_T6__param_0[8],
	.param .u64 .ptr .align 1 _ZN3cub18CUB_300001_SM_10006detail6reduce28DeviceReduceSingleTileKernelINS2_10policy_hubIiyN4cuda3std3__44plusIiEEE10Policy1000EN6thrust24THRUST_300001_SM_1000_NS6detail15normal_iteratorINSD_10device_ptrIiEEEEPiyS9_iiNS7_10__identityEEEvT0_T1_T2_T3_T4_T6__param_1,
	.param .u64 _ZN3cub18CUB_300001_SM_10006detail6reduce28DeviceReduceSingleTileKernelINS2_10policy_hubIiyN4cuda3std3__44plusIiEEE10Policy1000EN6thrust24THRUST_300001_SM_1000_NS6detail15normal_iteratorINSD_10device_ptrIiEEEEPiyS9_iiNS7_10__identityEEEvT0_T1_T2_T3_T4_T6__param_2,
	.param .align 1 .b8 _ZN3cub18CUB_300001_SM_10006detail6reduce28DeviceReduceSingleTileKernelINS2_10policy_hubIiyN4cuda3std3__44plusIiEEE10Policy1000EN6thrust24THRUST_300001_SM_1000_NS6detail15normal_iteratorINSD_10device_ptrIiEEEEPiyS9_iiNS7_10__identityEEEvT0_T1_T2_T3_T4_T6__param_3[1],
	.param .u32 _ZN3cub18CUB_300001_SM_10006detail6reduce28DeviceReduceSingleTileKernelINS2_10policy_hubIiyN4cuda3std3__44plusIiEEE10Policy1000EN6thrust24THRUST_300001_SM_1000_NS6detail15normal_iteratorINSD_10device_ptrIiEEEEPiyS9_iiNS7_10__identityEEEvT0_T1_T2_T3_T4_T6__param_4,
	.param .align 1 .b8 _ZN3cub18CUB_300001_SM_10006detail6reduce28DeviceReduceSingleTileKernelINS2_10policy_hubIiyN4cuda3std3__44plusIiEEE10Policy1000EN6thrust24THRUST_300001_SM_1000_NS6detail15normal_iteratorINSD_10device_ptrIiEEEEPiyS9_iiNS7_10__identityEEEvT0_T1_T2_T3_T4_T6__param_5[1]
)
.maxntid 256
.minnctapersm 1
{
	.reg .pred 	%p<59>;
	.reg .b32 	%r<471>;
	.reg .b64 	%rd<56>;
	// demoted variable
	.shared .align 4 .b8 _ZZN3cub18CUB_300001_SM_10006detail6reduce28DeviceReduceSingleTileKernelINS2_10policy_hubIiyN4cuda3std3__44plusIiEEE10Policy1000EN6thrust24THRUST_300001_SM_1000_NS6detail15normal_iteratorINSD_10device_ptrIiEEEEPiyS9_iiNS7_10__identityEEEvT0_T1_T2_T3_T4_T6_E12temp_storage[44];
	ld.param.u64 	%rd18, [_ZN3cub18CUB_300001_SM_10006detail6reduce28DeviceReduceSingleTileKernelINS2_10policy_hubIiyN4cuda3std3__44plusIiEEE10Policy1000EN6thrust24THRUST_300001_SM_1000_NS6detail15normal_iteratorINSD_10device_ptrIiEEEEPiyS9_iiNS7_10__identityEEEvT0_T1_T2_T3_T4_T6__param_0];
	ld.param.u64 	%rd20, [_ZN3cub18CUB_300001_SM_10006detail6reduce28DeviceReduceSingleTileKernelINS2_10policy_hubIiyN4cuda3std3__44plusIiEEE10Policy1000EN6thrust24THRUST_300001_SM_1000_NS6detail15normal_iteratorINSD_10device_ptrIiEEEEPiyS9_iiNS7_10__identityEEEvT0_T1_T2_T3_T4_T6__param_1];
	ld.param.u64 	%rd19, [_ZN3cub18CUB_300001_SM_10006detail6reduce28DeviceReduceSingleTileKernelINS2_10policy_hubIiyN4cuda3std3__44plusIiEEE10Policy1000EN6thrust24THRUST_300001_SM_1000_NS6detail15normal_iteratorINSD_10device_ptrIiEEEEPiyS9_iiNS7_10__identityEEEvT0_T1_T2_T3_T4_T6__param_2];
	ld.param.u32 	%r81, [_ZN3cub18CUB_300001_SM_10006detail6reduce28DeviceReduceSingleTileKernelINS2_10policy_hubIiyN4cuda3std3__44plusIiEEE10Policy1000EN6thrust24THRUST_300001_SM_1000_NS6detail15normal_iteratorINSD_10device_ptrIiEEEEPiyS9_iiNS7_10__identityEEEvT0_T1_T2_T3_T4_T6__param_4];
	cvta.to.global.u64 	%rd1, %rd20;
	setp.ne.s64 	%p1, %rd19, 0;
	@%p1 bra 	$L__BB8_3;
	mov.u32 	%r434, %tid.x;
	setp.ne.s32 	%p58, %r434, 0;
	@%p58 bra 	$L__BB8_51;
	st.global.u32 	[%rd1], %r81;
	bra.uni 	$L__BB8_51;
$L__BB8_3:
	cvta.to.global.u64 	%rd2, %rd18;
	setp.gt.u64 	%p2, %rd19, 4095;
	@%p2 bra 	$L__BB8_28;
	cvt.u32.u64 	%r1, %rd19;
	mov.u32 	%r2, %tid.x;
	setp.ge.u32 	%p24, %r2, %r1;
	mov.b32 	%r452, 0;
	mov.u32 	%r441, %r2;
	@%p24 bra 	$L__BB8_6;
	mul.wide.u32 	%rd41, %r2, 4;
	add.s64 	%rd42, %rd2, %rd41;
	ld.global.u32 	%r452, [%rd42];
	add.s32 	%r441, %r2, 256;
$L__BB8_6:
	setp.ge.u32 	%p25, %r441, %r1;
	@%p25 bra 	$L__BB8_19;
	not.b32 	%r261, %r441;
	add.s32 	%r262, %r261, %r1;
	shr.u32 	%r263, %r262, 8;
	add.s32 	%r7, %r263, 1;
	and.b32  	%r8, %r7, 15;
	setp.lt.u32 	%p26, %r262, 3840;
	@%p26 bra 	$L__BB8_10;
	and.b32  	%r264, %r7, 33554416;
	neg.s32 	%r437, %r264;
	mul.wide.u32 	%rd43, %r441, 4;
	add.s64 	%rd44, %rd43, %rd2;
	add.s64 	%rd51, %rd44, 8192;
$L__BB8_9:
	.pragma "nounroll";
	ld.global.u32 	%r265, [%rd51+-8192];
	add.s32 	%r266, %r265, %r452;
	ld.global.u32 	%r267, [%rd51+-7168];
	add.s32 	%r268, %r267, %r266;
	ld.global.u32 	%r269, [%rd51+-6144];
	add.s32 	%r270, %r269, %r268;
	ld.global.u32 	%r271, [%rd51+-5120];
	add.s32 	%r272, %r271, %r270;
	ld.global.u32 	%r273, [%rd51+-4096];
	add.s32 	%r274, %r273, %r272;
	ld.global.u32 	%r275, [%rd51+-3072];
	add.s32 	%r276, %r275, %r274;
	ld.global.u32 	%r277, [%rd51+-2048];
	add.s32 	%r278, %r277, %r276;
	ld.global.u32 	%r279, [%rd51+-1024];
	add.s32 	%r280, %r279, %r278;
	ld.global.u32 	%r281, [%rd51];
	add.s32 	%r282, %r281, %r280;
	ld.global.u32 	%r283, [%rd51+1024];
	add.s32 	%r284, %r283, %r282;
	ld.global.u32 	%r285, [%rd51+2048];
	add.s32 	%r286, %r285, %r284;
	ld.global.u32 	%r287, [%rd51+3072];
	add.s32 	%r288, %r287, %r286;
	ld.global.u32 	%r289, [%rd51+4096];
	add.s32 	%r290, %r289, %r288;
	ld.global.u32 	%r291, [%rd51+5120];
	add.s32 	%r292, %r291, %r290;
	ld.global.u32 	%r293, [%rd51+6144];
	add.s32 	%r294, %r293, %r292;
	ld.global.u32 	%r295, [%rd51+7168];
	add.s32 	%r452, %r295, %r294;
	add.s32 	%r441, %r441, 4096;
	add.s32 	%r437, %r437, 16;
	add.s64 	%rd51, %rd51, 16384;
	setp.ne.s32 	%p27, %r437, 0;
	@%p27 bra 	$L__BB8_9;
$L__BB8_10:
	setp.eq.s32 	%p28, %r8, 0;
	@%p28 bra 	$L__BB8_19;
	and.b32  	%r19, %r7, 7;
	setp.lt.u32 	%p29, %r8, 8;
	@%p29 bra 	$L__BB8_13;
	mul.wide.s32 	%rd45, %r441, 4;
	add.s64 	%rd46, %rd2, %rd45;
	ld.global.u32 	%r297, [%rd46];
	add.s32 	%r298, %r297, %r452;
	ld.global.u32 	%r299, [%rd46+1024];
	add.s32 	%r300, %r299, %r298;
	ld.global.u32 	%r301, [%rd46+2048];
	add.s32 	%r302, %r301, %r300;
	ld.global.u32 	%r303, [%rd46+3072];
	add.s32 	%r304, %r303, %r302;
	ld.global.u32 	%r305, [%rd46+4096];
	add.s32 	%r306, %r305, %r304;
	ld.global.u32 	%r307, [%rd46+5120];
	add.s32 	%r308, %r307, %r306;
	ld.global.u32 	%r309, [%rd46+6144];
	add.s32 	%r310, %r309, %r308;
	ld.global.u32 	%r311, [%rd46+7168];
	add.s32 	%r452, %r311, %r310;
	add.s32 	%r441, %r441, 2048;
$L__BB8_13:
	setp.eq.s32 	%p30, %r19, 0;
	@%p30 bra 	$L__BB8_19;
	and.b32  	%r25, %r7, 3;
	setp.lt.u32 	%p31, %r19, 4;
	@%p31 bra 	$L__BB8_16;
	mul.wide.s32 	%rd47, %r441, 4;
	add.s64 	%rd48, %rd2, %rd47;
	ld.global.u32 	%r313, [%rd48];
	add.s32 	%r314, %r313, %r452;
	ld.global.u32 	%r315, [%rd48+1024];
	add.s32 	%r316, %r315, %r314;
	ld.global.u32 	%r317, [%rd48+2048];
	add.s32 	%r318, %r317, %r316;
	ld.global.u32 	%r319, [%rd48+3072];
	add.s32 	%r452, %r319, %r318;
	add.s32 	%r441, %r441, 1024;
$L__BB8_16:
	setp.eq.s32 	%p32, %r25, 0;
	@%p32 bra 	$L__BB8_19;
	neg.s32 	%r449, %r25;
$L__BB8_18:
	.pragma "nounroll";
	mul.wide.s32 	%rd49, %r441, 4;
	add.s64 	%rd50, %rd2, %rd49;
	ld.global.u32 	%r320, [%rd50];
	add.s32 	%r452, %r320, %r452;
	add.s32 	%r441, %r441, 256;
	add.s32 	%r449, %r449, 1;
	setp.ne.s32 	%p33, %r449, 0;
	@%p33 bra 	$L__BB8_18;
$L__BB8_19:
	setp.lt.u64 	%p34, %rd19, 256;
	@%p34 bra 	$L__BB8_24;
	// begin inline asm
	mov.u32 %r384, %laneid;
	// end inline asm
	mov.b32 	%r387, 1;
	mov.b32 	%r408, 31;
	mov.b32 	%r409, -1;
	// begin inline asm
	shfl.sync.down.b32 %r385, %r452, %r387, %r408, %r409;
	// end inline asm
	setp.gt.s32 	%p50, %r384, 30;
	selp.b32 	%r410, 0, %r385, %p50;
	add.s32 	%r391, %r410, %r452;
	mov.b32 	%r392, 2;
	// begin inline asm
	shfl.sync.down.b32 %r390, %r391, %r392, %r408, %r409;
	// end inline asm
	setp.gt.s32 	%p51, %r384, 29;
	selp.b32 	%r411, 0, %r390, %p51;
	add.s32 	%r396, %r391, %r411;
	mov.b32 	%r397, 4;
	// begin inline asm
	shfl.sync.down.b32 %r395, %r396, %r397, %r408, %r409;
	// end inline asm
	setp.gt.s32 	%p52, %r384, 27;
	selp.b32 	%r412, 0, %r395, %p52;
	add.s32 	%r401, %r396, %r412;
	mov.b32 	%r402, 8;
	// begin inline asm
	shfl.sync.down.b32 %r400, %r401, %r402, %r408, %r409;
	// end inline asm
	setp.gt.s32 	%p53, %r384, 23;
	selp.b32 	%r413, 0, %r400, %p53;
	add.s32 	%r406, %r401, %r413;
	mov.b32 	%r407, 16;
	// begin inline asm
	shfl.sync.down.b32 %r405, %r406, %r407, %r408, %r409;
	// end inline asm
	setp.gt.s32 	%p54, %r384, 15;
	selp.b32 	%r414, 0, %r405, %p54;
	add.s32 	%r470, %r406, %r414;
	setp.ne.s32 	%p55, %r384, 0;
	@%p55 bra 	$L__BB8_22;
	shr.u32 	%r415, %r2, 3;
	and.b32  	%r416, %r415, 124;
	mov.u32 	%r417, _ZZN3cub18CUB_300001_SM_10006detail6reduce28DeviceReduceSingleTileKernelINS2_10policy_hubIiyN4cuda3std3__44plusIiEEE10Policy1000EN6thrust24THRUST_300001_SM_1000_NS6detail15normal_iteratorINSD_10device_ptrIiEEEEPiyS9_iiNS7_10__identityEEEvT0_T1_T2_T3_T4_T6_E12temp_storage;
	add.s32 	%r418, %r417, %r416;
	st.shared.u32 	[%r418+8], %r470;
$L__BB8_22:
	bar.sync 	0;
	setp.ne.s32 	%p56, %r2, 0;
	@%p56 bra 	$L__BB8_49;
	ld.shared.u32 	%r419, [_ZZN3cub18CUB_300001_SM_10006detail6reduce28DeviceReduceSingleTileKernelINS2_10policy_hubIiyN4cuda3std3__44plusIiEEE10Policy1000EN6thrust24THRUST_300001_SM_1000_NS6detail15normal_iteratorINSD_10device_ptrIiEEEEPiyS9_iiNS7_10__identityEEEvT0_T1_T2_T3_T4_T6_E12temp_storage+12];
	add.s32 	%r420, %r419, %r470;
	ld.shared.u32 	%r421, [_ZZN3cub18CUB_300001_SM_10006detail6reduce28DeviceReduceSingleTileKernelINS2_10policy_hubIiyN4cuda3std3__44plusIiEEE10Policy1000EN6thrust24THRUST_300001_SM_1000_NS6detail15normal_iteratorINSD_10device_ptrIiEEEEPiyS9_iiNS7_10__identityEEEvT0_T1_T2_T3_T4_T6_E12temp_storage+16];
	add.s32 	%r422, %r420, %r421;
	ld.shared.u32 	%r423, [_ZZN3cub18CUB_300001_SM_10006detail6reduce28DeviceReduceSingleTileKernelINS2_10policy_hubIiyN4cuda3std3__44plusIiEEE10Policy1000EN6thrust24THRUST_300001_SM_1000_NS6detail15normal_iteratorINSD_10device_ptrIiEEEEPiyS9_iiNS7_10__identityEEEvT0_T1_T2_T3_T4_T6_E12temp_storage+20];
	add.s32 	%r424, %r422, %r423;
	ld.shared.u32 	%r425, [_ZZN3cub18CUB_300001_SM_10006detail6reduce28DeviceReduceSingleTileKernelINS2_10policy_hubIiyN4cuda3std3__44plusIiEEE10Policy1000EN6thrust24THRUST_300001_SM_1000_NS6detail15normal_iteratorINSD_10device_ptrIiEEEEPiyS9_iiNS7_10__identityEEEvT0_T1_T2_T3_T4_T6_E12temp_storage+24];
	add.s32 	%r426, %r424, %r425;
	ld.shared.u32 	%r427, [_ZZN3cub18CUB_300001_SM_10006detail6reduce28DeviceReduceSingleTileKernelINS2_10policy_hubIiyN4cuda3std3__44plusIiEEE10Policy1000EN6thrust24THRUST_300001_SM_1000_NS6detail15normal_iteratorINSD_10device_ptrIiEEEEPiyS9_iiNS7_10__identityEEEvT0_T1_T2_T3_T4_T6_E12temp_storage+28];
	add.s32 	%r428, %r426, %r427;
	ld.shared.u32 	%r429, [_ZZN3cub18CUB_300001_SM_10006detail6reduce28DeviceReduceSingleTileKernelINS2_10policy_hubIiyN4cuda3std3__44plusIiEEE10Policy1000EN6thrust24THRUST_300001_SM_1000_NS6detail15normal_iteratorINSD_10device_ptrIiEEEEPiyS9_iiNS7_10__identityEEEvT0_T1_T2_T3_T4_T6_E12temp_storage+32];
	add.s32 	%r430, %r428, %r429;
	ld.shared.u32 	%r431, [_ZZN3cub18CUB_300001_SM_10006detail6reduce28DeviceReduceSingleTileKernelINS2_10policy_hubIiyN4cuda3std3__44plusIiEEE10Policy1000EN6thrust24THRUST_300001_SM_1000_NS6detail15normal_iteratorINSD_10device_ptrIiEEEEPiyS9_iiNS7_10__identityEEEvT0_T1_T2_T3_T4_T6_E12temp_storage+36];
	add.s32 	%r470, %r430, %r431;
	bra.uni 	$L__BB8_49;
$L__BB8_24:
	// begin inline asm
	mov.u32 %r321, %laneid;
	// end inline asm
	and.b32  	%r347, %r2, 992;
	add.s32 	%r348, %r347, 32;
	setp.gt.u32 	%p35, %r348, %r1;
	not.b32 	%r349, %r347;
	add.s32 	%r350, %r1, %r349;
	selp.b32 	%r345, %r350, 31, %p35;
	mov.b32 	%r324, 1;
	mov.b32 	%r346, -1;
	// begin inline asm
	shfl.sync.down.b32 %r322, %r452, %r324, %r345, %r346;
	// end inline asm
	setp.lt.s32 	%p36, %r321, %r345;
	selp.b32 	%r351, %r322, 0, %p36;
	add.s32 	%r328, %r351, %r452;
	mov.b32 	%r329, 2;
	// begin inline asm
	shfl.sync.down.b32 %r327, %r328, %r329, %r345, %r346;
	// end inline asm
	add.s32 	%r352, %r321, 2;
	setp.gt.s32 	%p37, %r352, %r345;
	selp.b32 	%r353, 0, %r327, %p37;
	add.s32 	%r333, %r328, %r353;
	mov.b32 	%r334, 4;
	// begin inline asm
	shfl.sync.down.b32 %r332, %r333, %r334, %r345, %r346;
	// end inline asm
	add.s32 	%r354, %r321, 4;
	setp.gt.s32 	%p38, %r354, %r345;
	selp.b32 	%r355, 0, %r332, %p38;
	add.s32 	%r338, %r333, %r355;
	mov.b32 	%r339, 8;
	// begin inline asm
	shfl.sync.down.b32 %r337, %r338, %r339, %r345, %r346;
	// end inline asm
	add.s32 	%r356, %r321, 8;
	setp.gt.s32 	%p39, %r356, %r345;
	selp.b32 	%r357, 0, %r337, %p39;
	add.s32 	%r343, %r338, %r357;
	mov.b32 	%r344, 16;
	// begin inline asm
	shfl.sync.down.b32 %r342, %r343, %r344, %r345, %r346;
	// end inline asm
	add.s32 	%r358, %r321, 16;
	setp.gt.s32 	%p40, %r358, %r345;
	selp.b32 	%r359, 0, %r342, %p40;
	add.s32 	%r470, %r343, %r359;
	setp.ne.s32 	%p41, %r321, 0;
	@%p41 bra 	$L__BB8_26;
	shr.u32 	%r360, %r2, 3;
	and.b32  	%r361, %r360, 124;
	mov.u32 	%r362, _ZZN3cub18CUB_300001_SM_10006detail6reduce28DeviceReduceSingleTileKernelINS2_10policy_hubIiyN4cuda3std3__44plusIiEEE10Policy1000EN6thrust24THRUST_300001_SM_1000_NS6detail15normal_iteratorINSD_10device_ptrIiEEEEPiyS9_iiNS7_10__identityEEEvT0_T1_T2_T3_T4_T6_E12temp_storage;
	add.s32 	%r363, %r362, %r361;
	st.shared.u32 	[%r363+8], %r470;
$L__BB8_26:
	bar.sync 	0;
	setp.ne.s32 	%p42, %r2, 0;
	@%p42 bra 	$L__BB8_49;
	setp.gt.u64 	%p43, %rd19, 32;
	ld.shared.u32 	%r364, [_ZZN3cub18CUB_300001_SM_10006detail6reduce28DeviceReduceSingleTileKernelINS2_10policy_hubIiyN4cuda3std3__44plusIiEEE10Policy1000EN6thrust24THRUST_300001_SM_1000_NS6detail15normal_iteratorINSD_10device_ptrIiEEEEPiyS9_iiNS7_10__identityEEEvT0_T1_T2_T3_T4_T6_E12temp_storage+12];
	selp.b32 	%r365, %r364, 0, %p43;
	add.s32 	%r366, %r365, %r470;
	setp.gt.u64 	%p44, %rd19, 64;
	ld.shared.u32 	%r367, [_ZZN3cub18CUB_300001_SM_10006detail6reduce28DeviceReduceSingleTileKernelINS2_10policy_hubIiyN4cuda3std3__44plusIiEEE10Policy1000EN6thrust24THRUST_300001_SM_1000_NS6detail15normal_iteratorINSD_10device_ptrIiEEEEPiyS9_iiNS7_10__identityEEEvT0_T1_T2_T3_T4_T6_E12temp_storage+16];
	selp.b32 	%r368, %r367, 0, %p44;
	add.s32 	%r369, %r366, %r368;
	setp.gt.u64 	%p45, %rd19, 96;
	ld.shared.u32 	%r370, [_ZZN3cub18CUB_300001_SM_10006detail6reduce28DeviceReduceSingleTileKernelINS2_10policy_hubIiyN4cuda3std3__44plusIiEEE10Policy1000EN6thrust24THRUST_300001_SM_1000_NS6detail15normal_iteratorINSD_10device_ptrIiEEEEPiyS9_iiNS7_10__identityEEEvT0_T1_T2_T3_T4_T6_E12temp_storage+20];
	selp.b32 	%r371, %r370, 0, %p45;
	add.s32 	%r372, %r369, %r371;
	setp.gt.u64 	%p46, %rd19, 128;
	ld.shared.u32 	%r373, [_ZZN3cub18CUB_300001_SM_10006detail6reduce28DeviceReduceSingleTileKernelINS2_10policy_hubIiyN4cuda3std3__44plusIiEEE10Policy1000EN6thrust24THRUST_300001_SM_1000_NS6detail15normal_iteratorINSD_10device_ptrIiEEEEPiyS9_iiNS7_10__identityEEEvT0_T1_T2_T3_T4_T6_E12temp_storage+24];
	selp.b32 	%r374, %r373, 0, %p46;
	add.s32 	%r375, %r372, %r374;
	setp.gt.u64 	%p47, %rd19, 160;
	ld.shared.u32 	%r376, [_ZZN3cub18CUB_300001_SM_10006detail6reduce28DeviceReduceSingleTileKernelINS2_10policy_hubIiyN4cuda3std3__44plusIiEEE10Policy1000EN6thrust24THRUST_300001_SM_1000_NS6detail15normal_iteratorINSD_10device_ptrIiEEEEPiyS9_iiNS7_10__identityEEEvT0_T1_T2_T3_T4_T6_E12temp_storage+28];
	selp.b32 	%r377, %r376, 0, %p47;
	add.s32 	%r378, %r375, %r377;
	setp.gt.u64 	%p48, %rd19, 192;
	ld.shared.u32 	%r379, [_ZZN3cub18CUB_300001_SM_10006detail6reduce28DeviceReduceSingleTileKernelINS2_10policy_hubIiyN4cuda3std3__44plusIiEEE10Policy1000EN6thrust24THRUST_300001_SM_1000_NS6detail15normal_iteratorINSD_10device_ptrIiEEEEPiyS9_iiNS7_10__identityEEEvT0_T1_T2_T3_T4_T6_E12temp_storage+32];
	selp.b32 	%r380, %r379, 0, %p48;
	add.s32 	%r381, %r378, %r380;
	setp.gt.u64 	%p49, %rd19, 224;
	ld.shared.u32 	%r382, [_ZZN3cub18CUB_300001_SM_10006detail6reduce28DeviceReduceSingleTileKernelINS2_10policy_hubIiyN4cuda3std3__44plusIiEEE10Policy1000EN6thrust24THRUST_300001_SM_1000_NS6detail15normal_iteratorINSD_10device_ptrIiEEEEPiyS9_iiNS7_10__identityEEEvT0_T1_T2_T3_T4_T6_E12temp_storage+36];
	selp.b32 	%r383, %r382, 0, %p49;
	add.s32 	%r470, %r381, %r383;
	bra.uni 	$L__BB8_49;
$L__BB8_28:
	mov.u32 	%r43, %tid.x;
	cvt.u64.u32 	%rd6, %r43;
	mul.wide.u32 	%rd22, %r43, 4;
	add.s64 	%rd7, %rd2, %rd22;
	ld.global.u32 	%r82, [%rd7];
	ld.global.u32 	%r83, [%rd7+1024];
	ld.global.u32 	%r84, [%rd7+2048];
	ld.global.u32 	%r85, [%rd7+3072];
	ld.global.u32 	%r86, [%rd7+4096];
	ld.global.u32 	%r87, [%rd7+5120];
	ld.global.u32 	%r88, [%rd7+6144];
	ld.global.u32 	%r89, [%rd7+7168];
	ld.global.u32 	%r90, [%rd7+8192];
	ld.global.u32 	%r91, [%rd7+9216];
	ld.global.u32 	%r92, [%rd7+10240];
	ld.global.u32 	%r93, [%rd7+11264];
	ld.global.u32 	%r94, [%rd7+12288];
	ld.global.u32 	%r95, [%rd7+13312];
	ld.global.u32 	%r96, [%rd7+14336];
	ld.global.u32 	%r97, [%rd7+15360];
	add.s32 	%r98, %r83, %r82;
	add.s32 	%r99, %r84, %r98;
	add.s32 	%r100, %r85, %r99;
	add.s32 	%r101, %r86, %r100;
	add.s32 	%r102, %r87, %r101;
	add.s32 	%r103, %r88, %r102;
	add.s32 	%r104, %r89, %r103;
	add.s32 	%r105, %r90, %r104;
	add.s32 	%r106, %r91, %r105;
	add.s32 	%r107, %r92, %r106;
	add.s32 	%r108, %r93, %r107;
	add.s32 	%r109, %r94, %r108;
	add.s32 	%r110, %r95, %r109;
	add.s32 	%r111, %r96, %r110;
	add.s32 	%r469, %r97, %r111;
	add.s64 	%rd8, %rd19, -4096;
	setp.lt.u64 	%p3, %rd8, 4096;
	mov.b64 	%rd53, 4096;
	@%p3 bra 	$L__BB8_32;
	mov.b64 	%rd53, 4096;
$L__BB8_30:
	shl.b64 	%rd24, %rd53, 2;
	add.s64 	%rd25, %rd7, %rd24;
	ld.global.u32 	%r112, [%rd25];
	ld.global.u32 	%r113, [%rd25+1024];
	ld.global.u32 	%r114, [%rd25+2048];
	ld.global.u32 	%r115, [%rd25+3072];
	ld.global.u32 	%r116, [%rd25+4096];
	ld.global.u32 	%r117, [%rd25+5120];
	ld.global.u32 	%r118, [%rd25+6144];
	ld.global.u32 	%r119, [%rd25+7168];
	ld.global.u32 	%r120, [%rd25+8192];
	ld.global.u32 	%r121, [%rd25+9216];
	ld.global.u32 	%r122, [%rd25+10240];
	ld.global.u32 	%r123, [%rd25+11264];
	ld.global.u32 	%r124, [%rd25+12288];
	ld.global.u32 	%r125, [%rd25+13312];
	ld.global.u32 	%r126, [%rd25+14336];
	ld.global.u32 	%r127, [%rd25+15360];
	add.s32 	%r128, %r112, %r469;
	add.s32 	%r129, %r113, %r128;
	add.s32 	%r130, %r114, %r129;
	add.s32 	%r131, %r115, %r130;
	add.s32 	%r132, %r116, %r131;
	add.s32 	%r133, %r117, %r132;
	add.s32 	%r134, %r118, %r133;
	add.s32 	%r135, %r119, %r134;
	add.s32 	%r136, %r120, %r135;
	add.s32 	%r137, %r121, %r136;
	add.s32 	%r138, %r122, %r137;
	add.s32 	%r139, %r123, %r138;
	add.s32 	%r140, %r124, %r139;
	add.s32 	%r141, %r125, %r140;
	add.s32 	%r142, %r126, %r141;
	add.s32 	%r469, %r127, %r142;
	sub.s64 	%rd26, %rd19, %rd53;
	setp.lt.u64 	%p4, %rd26, 4096;
	@%p4 bra 	$L__BB8_45;
	add.s64 	%rd53, %rd53, 4096;
	setp.le.u64 	%p5, %rd53, %rd8;
	@%p5 bra 	$L__BB8_30;
$L__BB8_32:
	setp.le.u64 	%p6, %rd19, %rd53;
	cvt.u32.u64 	%r143, %rd53;
	cvt.u32.u64 	%r144, %rd19;
	sub.s32 	%r145, %r144, %r143;
	setp.ge.s32 	%p7, %r43, %r145;
	or.pred  	%p8, %p6, %p7;
	@%p8 bra 	$L__BB8_45;
	not.b32 	%r149, %r43;
	add.s32 	%r150, %r149, %r144;
	sub.s32 	%r152, %r150, %r143;
	shr.u32 	%r153, %r152, 8;
	add.s32 	%r48, %r153, 1;
	and.b32  	%r49, %r48, 15;
	setp.lt.u32 	%p9, %r152, 3840;
	mov.u32 	%r459, %r43;
	@%p9 bra 	$L__BB8_36;
	and.b32  	%r154, %r48, 33554416;
	neg.s32 	%r455, %r154;
	add.s64 	%rd27, %rd53, %rd6;
	shl.b64 	%rd28, %rd27, 2;
	add.s64 	%rd29, %rd28, %rd2;
	add.s64 	%rd54, %rd29, 8192;
	mov.u32 	%r459, %r43;
$L__BB8_35:
	.pragma "nounroll";
	ld.global.u32 	%r155, [%rd54+-8192];
	add.s32 	%r156, %r155, %r469;
	ld.global.u32 	%r157, [%rd54+-7168];
	add.s32 	%r158, %r157, %r156;
	ld.global.u32 	%r159, [%rd54+-6144];
	add.s32 	%r160, %r159, %r158;
	ld.global.u32 	%r161, [%rd54+-5120];
	add.s32 	%r162, %r161, %r160;
	ld.global.u32 	%r163, [%rd54+-4096];
	add.s32 	%r164, %r163, %r162;
	ld.global.u32 	%r165, [%rd54+-3072];
	add.s32 	%r166, %r165, %r164;
	ld.global.u32 	%r167, [%rd54+-2048];
	add.s32 	%r168, %r167, %r166;
	ld.global.u32 	%r169, [%rd54+-1024];
	add.s32 	%r170, %r169, %r168;
	ld.global.u32 	%r171, [%rd54];
	add.s32 	%r172, %r171, %r170;
	ld.global.u32 	%r173, [%rd54+1024];
	add.s32 	%r174, %r173, %r172;
	ld.global.u32 	%r175, [%rd54+2048];
	add.s32 	%r176, %r175, %r174;
	ld.global.u32 	%r177, [%rd54+3072];
	add.s32 	%r178, %r177, %r176;
	ld.global.u32 	%r179, [%rd54+4096];
	add.s32 	%r180, %r179, %r178;
	ld.global.u32 	%r181, [%rd54+5120];
	add.s32 	%r182, %r181, %r180;
	ld.global.u32 	%r183, [%rd54+6144];
	add.s32 	%r184, %r183, %r182;
	ld.global.u32 	%r185, [%rd54+7168];
	add.s32 	%r469, %r185, %r184;
	add.s32 	%r459, %r459, 4096;
	add.s32 	%r455, %r455, 16;
	add.s64 	%rd54, %rd54, 16384;
	setp.ne.s32 	%p10, %r455, 0;
	@%p10 bra 	$L__BB8_35;
$L__BB8_36:
	setp.eq.s32 	%p11, %r49, 0;
	@%p11 bra 	$L__BB8_45;
	and.b32  	%r60, %r48, 7;
	setp.lt.u32 	%p12, %r49, 8;
	@%p12 bra 	$L__BB8_39;
	cvt.u64.u32 	%rd30, %r459;
	add.s64 	%rd31, %rd53, %rd30;
	shl.b64 	%rd32, %rd31, 2;
	add.s64 	%rd33, %rd2, %rd32;
	ld.global.u32 	%r187, [%rd33];
	add.s32 	%r188, %r187, %r469;
	ld.global.u32 	%r189, [%rd33+1024];
	add.s32 	%r190, %r189, %r188;
	ld.global.u32 	%r191, [%rd33+2048];
	add.s32 	%r192, %r191, %r190;
	ld.global.u32 	%r193, [%rd33+3072];
	add.s32 	%r194, %r193, %r192;
	ld.global.u32 	%r195, [%rd33+4096];
	add.s32 	%r196, %r195, %r194;
	ld.global.u32 	%r197, [%rd33+5120];
	add.s32 	%r198, %r197, %r196;
	ld.global.u32 	%r199, [%rd33+6144];
	add.s32 	%r200, %r199, %r198;
	ld.global.u32 	%r201, [%rd33+7168];
	add.s32 	%r469, %r201, %r200;
	add.s32 	%r459, %r459, 2048;
$L__BB8_39:
	setp.eq.s32 	%p13, %r60, 0;
	@%p13 bra 	$L__BB8_45;
	and.b32  	%r66, %r48, 3;
	setp.lt.u32 	%p14, %r60, 4;
	@%p14 bra 	$L__BB8_42;
	cvt.u64.u32 	%rd34, %r459;
	add.s64 	%rd35, %rd53, %rd34;
	shl.b64 	%rd36, %rd35, 2;
	add.s64 	%rd37, %rd2, %rd36;
	ld.global.u32 	%r203, [%rd37];
	add.s32 	%r204, %r203, %r469;
	ld.global.u32 	%r205, [%rd37+1024];
	add.s32 	%r206, %r205, %r204;
	ld.global.u32 	%r207, [%rd37+2048];
	add.s32 	%r208, %r207, %r206;
	ld.global.u32 	%r209, [%rd37+3072];
	add.s32 	%r469, %r209, %r208;
	add.s32 	%r459, %r459, 1024;
$L__BB8_42:
	setp.eq.s32 	%p15, %r66, 0;
	@%p15 bra 	$L__BB8_45;
	cvt.u64.u32 	%rd38, %r459;
	add.s64 	%rd39, %rd53, %rd38;
	shl.b64 	%rd40, %rd39, 2;
	add.s64 	%rd55, %rd2, %rd40;
	neg.s32 	%r467, %r66;
$L__BB8_44:
	.pragma "nounroll";
	ld.global.u32 	%r210, [%rd55];
	add.s32 	%r469, %r210, %r469;
	add.s64 	%rd55, %rd55, 1024;
	add.s32 	%r467, %r467, 1;
	setp.ne.s32 	%p16, %r467, 0;
	@%p16 bra 	$L__BB8_44;
$L__BB8_45:
	// begin inline asm
	mov.u32 %r211, %laneid;
	// end inline asm
	mov.b32 	%r214, 1;
	mov.b32 	%r235, 31;
	mov.b32 	%r236, -1;
	// begin inline asm
	shfl.sync.down.b32 %r212, %r469, %r214, %r235, %r236;
	// end inline asm
	setp.gt.s32 	%p17, %r211, 30;
	selp.b32 	%r237, 0, %r212, %p17;
	add.s32 	%r218, %r237, %r469;
	mov.b32 	%r219, 2;
	// begin inline asm
	shfl.sync.down.b32 %r217, %r218, %r219, %r235, %r236;
	// end inline asm
	setp.gt.s32 	%p18, %r211, 29;
	selp.b32 	%r238, 0, %r217, %p18;
	add.s32 	%r223, %r218, %r238;
	mov.b32 	%r224, 4;
	// begin inline asm
	shfl.sync.down.b32 %r222, %r223, %r224, %r235, %r236;
	// end inline asm
	setp.gt.s32 	%p19, %r211, 27;
	selp.b32 	%r239, 0, %r222, %p19;
	add.s32 	%r228, %r223, %r239;
	mov.b32 	%r229, 8;
	// begin inline asm
	shfl.sync.down.b32 %r227, %r228, %r229, %r235, %r236;
	// end inline asm
	setp.gt.s32 	%p20, %r211, 23;
	selp.b32 	%r240, 0, %r227, %p20;
	add.s32 	%r233, %r228, %r240;
	mov.b32 	%r234, 16;
	// begin inline asm
	shfl.sync.down.b32 %r232, %r233, %r234, %r235, %r236;
	// end inline asm
	setp.gt.s32 	%p21, %r211, 15;
	selp.b32 	%r241, 0, %r232, %p21;
	add.s32 	%r470, %r233, %r241;
	setp.ne.s32 	%p22, %r211, 0;
	@%p22 bra 	$L__BB8_47;
	shr.u32 	%r242, %r43, 3;
	and.b32  	%r243, %r242, 124;
	mov.u32 	%r244, _ZZN3cub18CUB_300001_SM_10006detail6reduce28DeviceReduceSingleTileKernelINS2_10policy_hubIiyN4cuda3std3__44plusIiEEE10Policy1000EN6thrust24THRUST_300001_SM_1000_NS6detail15normal_iteratorINSD_10device_ptrIiEEEEPiyS9_iiNS7_10__identityEEEvT0_T1_T2_T3_T4_T6_E12temp_storage;
	add.s32 	%r245, %r244, %r243;
	st.shared.u32 	[%r245+8], %r470;
$L__BB8_47:
	bar.sync 	0;
	setp.ne.s32 	%p23, %r43, 0;
	@%p23 bra 	$L__BB8_49;
	ld.shared.u32 	%r246, [_ZZN3cub18CUB_300001_SM_10006detail6reduce28DeviceReduceSingleTileKernelINS2_10policy_hubIiyN4cuda3std3__44plusIiEEE10Policy1000EN6thrust24THRUST_300001_SM_1000_NS6detail15normal_iteratorINSD_10device_ptrIiEEEEPiyS9_iiNS7_10__identityEEEvT0_T1_T2_T3_T4_T6_E12temp_storage+12];
	add.s32 	%r247, %r246, %r470;
	ld.shared.u32 	%r248, [_ZZN3cub18CUB_300001_SM_10006detail6reduce28DeviceReduceSingleTileKernelINS2_10policy_hubIiyN4cuda3std3__44plusIiEEE10Policy1000EN6thrust24THRUST_300001_SM_1000_NS6detail15normal_iteratorINSD_10device_ptrIiEEEEPiyS9_iiNS7_10__identityEEEvT0_T1_T2_T3_T4_T6_E12temp_storage+16];
	add.s32 	%r249, %r247, %r248;
	ld.shared.u32 	%r250, [_ZZN3cub18CUB_300001_SM_10006detail6reduce28DeviceReduceSingleTileKernelINS2_10policy_hubIiyN4cuda3std3__44plusIiEEE10Policy1000EN6thrust24THRUST_300001_SM_1000_NS6detail15normal_iteratorINSD_10device_ptrIiEEEEPiyS9_iiNS7_10__identityEEEvT0_T1_T2_T3_T4_T6_E12temp_storage+20];
	add.s32 	%r251, %r249, %r250;
	ld.shared.u32 	%r252, [_ZZN3cub18CUB_300001_SM_10006detail6reduce28DeviceReduceSingleTileKernelINS2_10policy_hubIiyN4cuda3std3__44plusIiEEE10Policy1000EN6thrust24THRUST_300001_SM_1000_NS6detail15normal_iteratorINSD_10device_ptrIiEEEEPiyS9_iiNS7_10__identityEEEvT0_T1_T2_T3_T4_T6_E12temp_storage+24];
	add.s32 	%r253, %r251, %r252;
	ld.shared.u32 	%r254, [_ZZN3cub18CUB_300001_SM_10006detail6reduce28DeviceReduceSingleTileKernelINS2_10policy_hubIiyN4cuda3std3__44plusIiEEE10Policy1000EN6thrust24THRUST_300001_SM_1000_NS6detail15normal_iteratorINSD_10device_ptrIiEEEEPiyS9_iiNS7_10__identityEEEvT0_T1_T2_T3_T4_T6_E12temp_storage+28];
	add.s32 	%r255, %r253, %r254;
	ld.shared.u32 	%r256, [_ZZN3cub18CUB_300001_SM_10006detail6reduce28DeviceReduceSingleTileKernelINS2_10policy_hubIiyN4cuda3std3__44plusIiEEE10Policy1000EN6thrust24THRUST_300001_SM_1000_NS6detail15normal_iteratorINSD_10device_ptrIiEEEEPiyS9_iiNS7_10__identityEEEvT0_T1_T2_T3_T4_T6_E12temp_storage+32];
	add.s32 	%r257, %r255, %r256;
	ld.shared.u32 	%r258, [_ZZN3cub18CUB_300001_SM_10006detail6reduce28DeviceReduceSingleTileKernelINS2_10policy_hubIiyN4cuda3std3__44plusIiEEE10Policy1000EN6thrust24THRUST_300001_SM_1000_NS6detail15normal_iteratorINSD_10device_ptrIiEEEEPiyS9_iiNS7_10__identityEEEvT0_T1_T2_T3_T4_T6_E12temp_storage+36];
	add.s32 	%r470, %r257, %r258;
$L__BB8_49:
	mov.u32 	%r432, %tid.x;
	setp.ne.s32 	%p57, %r432, 0;
	@%p57 bra 	$L__BB8_51;
	add.s32 	%r433, %r470, %r81;
	st.global.u32 	[%rd1], %r433;
$L__BB8_51:
	ret;

}
	// .globl	_ZN3cub18CUB_300001_SM_10006detail6reduce18DeviceReduceKernelINS2_10policy_hubIiyN4cuda3std3__44plusIiEEE10Policy1000EN6thrust24THRUST_300001_SM_1000_NS6detail15normal_iteratorINSD_10device_ptrIiEEEEyS9_iNS7_10__identityEEEvT0_PT3_T1_NS0_13GridEvenShareISN_EET2_T4_
.visible .entry _ZN3cub18CUB_300001_SM_10006detail6reduce18DeviceReduceKernelINS2_10policy_hubIiyN4cuda3std3__44plusIiEEE10Policy1000EN6thrust24THRUST_300001_SM_1000_NS6detail15normal_iteratorINSD_10device_ptrIiEEEEyS9_iNS7_10__identityEEEvT0_PT3_T1_NS0_13GridEvenShareISN_EET2_T4_(
	.param .align 8 .b8 _ZN3cub18CUB_300001_SM_10006detail6reduce18DeviceReduceKernelINS2_10policy_hubIiyN4cuda3std3__44plusIiEEE10Policy1000EN6thrust24THRUST_300001_SM_1000_NS6detail15normal_iteratorINSD_10device_ptrIiEEEEyS9_iNS7_10__identityEEEvT0_PT3_T1_NS0_13GridEvenShareISN_EET2_T4__param_0[8],
	.param .u64 .ptr .align 1 _ZN3cub18CUB_300001_SM_10006detail6reduce18DeviceReduceKernelINS2_10policy_hubIiyN4cuda3std3__44plusIiEEE10Policy1000EN6thrust24THRUST_300001_SM_1000_NS6detail15normal_iteratorINSD_10device_ptrIiEEEEyS9_iNS7_10__identityEEEvT0_PT3_T1_NS0_13GridEvenShareISN_EET2_T4__param_1,
	.param .u64 _ZN3cub18CUB_300001_SM_10006detail6reduce18DeviceReduceKernelINS2_10policy_hubIiyN4cuda3std3__44plusIiEEE10Policy1000EN6thrust24THRUST_300001_SM_1000_NS6detail15normal_iteratorINSD_10device_ptrIiEEEEyS9_iNS7_10__identityEEEvT0_PT3_T1_NS0_13GridEvenShareISN_EET2_T4__param_2,
	.param .align 8 .b8 _ZN3cub18CUB_300001_SM_10006detail6reduce18DeviceReduceKernelINS2_10policy_hubIiyN4cuda3std3__44plusIiEEE10Policy1000EN6thrust24THRUST_300001_SM_1000_NS6detail15normal_iteratorINSD_10device_ptrIiEEEEyS9_iNS7_10__identityEEEvT0_PT3_T1_NS0_13GridEvenShareISN_EET2_T4__param_3[72],
	.param .align 1 .b8 _ZN3cub18CUB_300001_SM_10006detail6reduce18DeviceReduceKernelINS2_10policy_hubIiyN4cuda3std3__44plusIiEEE10Policy1000EN6thrust24THRUST_300001_SM_1000_NS6detail15normal_iteratorINSD_10device_ptrIiEEEEyS9_iNS7_10__identityEEEvT0_PT3_T1_NS0_13GridEvenShareISN_EET2_T4__param_4[1],
	.param .align 1 .b8 _ZN3cub18CUB_300001_SM_10006detail6reduce18DeviceReduceKernelINS2_10policy_hubIiyN4cuda3std3__44plusIiEEE10Policy1000EN6thrust24THRUST_300001_SM_1000_NS6detail15normal_iteratorINSD_10device_ptrIiEEEEyS9_iNS7_10__identityEEEvT0_PT3_T1_NS0_13GridEvenShareISN_EET2_T4__param_5[1]
)
.maxntid 256
{
	.reg .pred 	%p<57>;
	.reg .b16 	%rs<4>;
	.reg .b32 	%r<502>;
	.reg .b64 	%rd<78>;
	// demoted variable
	.shared .align 4 .b8 _ZZN3cub18CUB_300001_SM_10006detail6reduce18DeviceReduceKernelINS2_10policy_hubIiyN4cuda3std3__44plusIiEEE10Policy1000EN6thrust24THRUST_300001_SM_1000_NS6detail15normal_iteratorINSD_10device_ptrIiEEEEyS9_iNS7_10__identityEEEvT0_PT3_T1_NS0_13GridEvenShareISN_EET2_T4_E12temp_storage[44];
	ld.param.u64 	%rd1, [_ZN3cub18CUB_300001_SM_10006detail6reduce18DeviceReduceKernelINS2_10policy_hubIiyN4cuda3std3__44plusIiEEE10Policy1000EN6thrust24THRUST_300001_SM_1000_NS6detail15normal_iteratorINSD_10device_ptrIiEEEEyS9_iNS7_10__identityEEEvT0_PT3_T1_NS0_13GridEvenShareISN_EET2_T4__param_3+32];
	ld.param.u32 	%r1, [_ZN3cub18CUB_300001_SM_10006detail6reduce18DeviceReduceKernelINS2_10policy_hubIiyN4cuda3std3__44plusIiEEE10Policy1000EN6thrust24THRUST_300001_SM_1000_NS6detail15normal_iteratorINSD_10device_ptrIiEEEEyS9_iNS7_10__identityEEEvT0_PT3_T1_NS0_13GridEvenShareISN_EET2_T4__param_3+40];
	ld.param.u64 	%rd25, [_ZN3cub18CUB_300001_SM_10006detail6reduce18DeviceReduceKernelINS2_10policy_hubIiyN4cuda3std3__44plusIiEEE10Policy1000EN6thrust24THRUST_300001_SM_1000_NS6detail15normal_iteratorINSD_10device_ptrIiEEEEyS9_iNS7_10__identityEEEvT0_PT3_T1_NS0_13GridEvenShareISN_EET2_T4__param_0];
	cvta.to.global.u64 	%rd2, %rd25;
	mov.u32 	%r2, %ctaid.x;
	shl.b32 	%r88, %r1, 12;
	cvt.s64.s32 	%rd3, %r88;
	shl.b32 	%r89, %r2, 12;
	cvt.u64.u32 	%rd4, %r89;
	sub.s64 	%rd5, %rd1, %rd4;
	setp.gt.u64 	%p1, %rd5, 4095;
	@%p1 bra 	$L__BB9_25;
	cvt.u32.u64 	%r287, %rd4;
	cvt.u32.u64 	%r3, %rd1;
	sub.s32 	%r4, %r3, %r287;
	mov.u32 	%r5, %tid.x;
	setp.ge.s32 	%p23, %r5, %r4;
	mov.b32 	%r482, 0;
	mov.u32 	%r471, %r5;
	@%p23 bra 	$L__BB9_3;
	add.s32 	%r289, %r287, %r5;
	mul.wide.u32 	%rd51, %r289, 4;
	add.s64 	%rd52, %rd2, %rd51;
	ld.global.u32 	%r482, [%rd52];
	add.s32 	%r471, %r5, 256;
$L__BB9_3:
	setp.ge.s32 	%p24, %r471, %r4;
	@%p24 bra 	$L__BB9_16;
	not.b32 	%r292, %r471;
	add.s32 	%r293, %r292, %r3;
	sub.s32 	%r294, %r293, %r287;
	shr.u32 	%r295, %r294, 8;
	add.s32 	%r10, %r295, 1;
	and.b32  	%r11, %r10, 15;
	setp.lt.u32 	%p25, %r294, 3840;
	@%p25 bra 	$L__BB9_7;
	and.b32  	%r296, %r10, 33554416;
	neg.s32 	%r467, %r296;
	mul.wide.u32 	%rd53, %r2, 16384;
	mul.wide.u32 	%rd54, %r471, 4;
	or.b64  	%rd55, %rd53, %rd54;
	add.s64 	%rd56, %rd55, %rd2;
	add.s64 	%rd72, %rd56, 8192;
$L__BB9_6:
	.pragma "nounroll";
	ld.global.u32 	%r297, [%rd72+-8192];
	add.s32 	%r298, %r297, %r482;
	ld.global.u32 	%r299, [%rd72+-7168];
	add.s32 	%r300, %r299, %r298;
	ld.global.u32 	%r301, [%rd72+-6144];
	add.s32 	%r302, %r301, %r300;
	ld.global.u32 	%r303, [%rd72+-5120];
	add.s32 	%r304, %r303, %r302;
	ld.global.u32 	%r305, [%rd72+-4096];
	add.s32 	%r306, %r305, %r304;
	ld.global.u32 	%r307, [%rd72+-3072];
	add.s32 	%r308, %r307, %r306;
	ld.global.u32 	%r309, [%rd72+-2048];
	add.s32 	%r310, %r309, %r308;
	ld.global.u32 	%r311, [%rd72+-1024];
	add.s32 	%r312, %r311, %r310;
	ld.global.u32 	%r313, [%rd72];
	add.s32 	%r314, %r313, %r312;
	ld.global.u32 	%r315, [%rd72+1024];
	add.s32 	%r316, %r315, %r314;
	ld.global.u32 	%r317, [%rd72+2048];
	add.s32 	%r318, %r317, %r316;
	ld.global.u32 	%r319, [%rd72+3072];
	add.s32 	%r320, %r319, %r318;
	ld.global.u32 	%r321, [%rd72+4096];
	add.s32 	%r322, %r321, %r320;
	ld.global.u32 	%r323, [%rd72+5120];
	add.s32 	%r324, %r323, %r322;
	ld.global.u32 	%r325, [%rd72+6144];
	add.s32 	%r326, %r325, %r324;
	ld.global.u32 	%r327, [%rd72+7168];
	add.s32 	%r482, %r327, %r326;
	add.s32 	%r471, %r471, 4096;
	add.s32 	%r467, %r467, 16;
	add.s64 	%rd72, %rd72, 16384;
	setp.ne.s32 	%p26, %r467, 0;
	@%p26 bra 	$L__BB9_6;
$L__BB9_7:
	setp.eq.s32 	%p27, %r11, 0;
	@%p27 bra 	$L__BB9_16;
	and.b32  	%r22, %r10, 7;
	setp.lt.u32 	%p28, %r11, 8;
	@%p28 bra 	$L__BB9_10;
	cvt.s64.s32 	%rd57, %r471;
	add.s64 	%rd58, %rd57, %rd4;
	shl.b64 	%rd59, %rd58, 2;
	add.s64 	%rd60, %rd2, %rd59;
	ld.global.u32 	%r329, [%rd60];
	add.s32 	%r330, %r329, %r482;
	ld.global.u32 	%r331, [%rd60+1024];
	add.s32 	%r332, %r331, %r330;
	ld.global.u32 	%r333, [%rd60+2048];
	add.s32 	%r334, %r333, %r332;
	ld.global.u32 	%r335, [%rd60+3072];
	add.s32 	%r336, %r335, %r334;
	ld.global.u32 	%r337, [%rd60+4096];
	add.s32 	%r338, %r337, %r336;
	ld.global.u32 	%r339, [%rd60+5120];
	add.s32 	%r340, %r339, %r338;
	ld.global.u32 	%r341, [%rd60+6144];
	add.s32 	%r342, %r341, %r340;
	ld.global.u32 	%r343, [%rd60+7168];
	add.s32 	%r482, %r343, %r342;
	add.s32 	%r471, %r471, 2048;
$L__BB9_10:
	setp.eq.s32 	%p29, %r22, 0;
	@%p29 bra 	$L__BB9_16;
	and.b32  	%r28, %r10, 3;
	setp.lt.u32 	%p30, %r22, 4;
	@%p30 bra 	$L__BB9_13;
	cvt.s64.s32 	%rd61, %r471;
	add.s64 	%rd62, %rd61, %rd4;
	shl.b64 	%rd63, %rd62, 2;
	add.s64 	%rd64, %rd2, %rd63;
	ld.global.u32 	%r345, [%rd64];
	add.s32 	%r346, %r345, %r482;
	ld.global.u32 	%r347, [%rd64+1024];
	add.s32 	%r348, %r347, %r346;
	ld.global.u32 	%r349, [%rd64+2048];
	add.s32 	%r350, %r349, %r348;
	ld.global.u32 	%r351, [%rd64+3072];
	add.s32 	%r482, %r351, %r350;
	add.s32 	%r471, %r471, 1024;
$L__BB9_13:
	setp.eq.s32 	%p31, %r28, 0;
	@%p31 bra 	$L__BB9_16;
	mul.wide.u32 	%rd65, %r2, 16384;
	add.s64 	%rd9, %rd2, %rd65;
	neg.s32 	%r479, %r28;
$L__BB9_15:
	.pragma "nounroll";
	mul.wide.s32 	%rd66, %r471, 4;
	add.s64 	%rd67, %rd9, %rd66;
	ld.global.u32 	%r352, [%rd67];
	add.s32 	%r482, %r352, %r482;
	add.s32 	%r471, %r471, 256;
	add.s32 	%r479, %r479, 1;
	setp.ne.s32 	%p32, %r479, 0;
	@%p32 bra 	$L__BB9_15;
$L__BB9_16:
	setp.lt.s32 	%p33, %r4, 256;
	@%p33 bra 	$L__BB9_21;
	// begin inline asm
	mov.u32 %r416, %laneid;
	// end inline asm
	mov.b32 	%r419, 1;
	mov.b32 	%r440, 31;
	mov.b32 	%r441, -1;
	// begin inline asm
	shfl.sync.down.b32 %r417, %r482, %r419, %r440, %r441;
	// end inline asm
	setp.gt.s32 	%p49, %r416, 30;
	selp.b32 	%r442, 0, %r417, %p49;
	add.s32 	%r423, %r442, %r482;
	mov.b32 	%r424, 2;
	// begin inline asm
	shfl.sync.down.b32 %r422, %r423, %r424, %r440, %r441;
	// end inline asm
	setp.gt.s32 	%p50, %r416, 29;
	selp.b32 	%r443, 0, %r422, %p50;
	add.s32 	%r428, %r423, %r443;
	mov.b32 	%r429, 4;
	// begin inline asm
	shfl.sync.down.b32 %r427, %r428, %r429, %r440, %r441;
	// end inline asm
	setp.gt.s32 	%p51, %r416, 27;
	selp.b32 	%r444, 0, %r427, %p51;
	add.s32 	%r433, %r428, %r444;
	mov.b32 	%r434, 8;
	// begin inline asm
	shfl.sync.down.b32 %r432, %r433, %r434, %r440, %r441;
	// end inline asm
	setp.gt.s32 	%p52, %r416, 23;
	selp.b32 	%r445, 0, %r432, %p52;
	add.s32 	%r438, %r433, %r445;
	mov.b32 	%r439, 16;
	// begin inline asm
	shfl.sync.down.b32 %r437, %r438, %r439, %r440, %r441;
	// end inline asm
	setp.gt.s32 	%p53, %r416, 15;
	selp.b32 	%r446, 0, %r437, %p53;
	add.s32 	%r501, %r438, %r446;
	setp.ne.s32 	%p54, %r416, 0;
	@%p54 bra 	$L__BB9_19;
	shr.u32 	%r447, %r5, 3;
	and.b32  	%r448, %r447, 124;
	mov.u32 	%r449, _ZZN3cub18CUB_300001_SM_10006detail6reduce18DeviceReduceKernelINS2_10policy_hubIiyN4cuda3std3__44plusIiEEE10Policy1000EN6thrust24THRUST_300001_SM_1000_NS6detail15normal_iteratorINSD_10device_ptrIiEEEEyS9_iNS7_10__identityEEEvT0_PT3_T1_NS0_13GridEvenShareISN_EET2_T4_E12temp_storage;
	add.s32 	%r450, %r449, %r448;
	st.shared.u32 	[%r450+8], %r501;
$L__BB9_19:
	bar.sync 	0;
	setp.ne.s32 	%p55, %r5, 0;
	@%p55 bra 	$L__BB9_46;
	ld.shared.u32 	%r451, [_ZZN3cub18CUB_300001_SM_10006detail6reduce18DeviceReduceKernelINS2_10policy_hubIiyN4cuda3std3__44plusIiEEE10Policy1000EN6thrust24THRUST_300001_SM_1000_NS6detail15normal_iteratorINSD_10device_ptrIiEEEEyS9_iNS7_10__identityEEEvT0_PT3_T1_NS0_13GridEvenShareISN_EET2_T4_E12temp_storage+12];
	add.s32 	%r452, %r451, %r501;
	ld.shared.u32 	%r453, [_ZZN3cub18CUB_300001_SM_10006detail6reduce18DeviceReduceKernelINS2_10policy_hubIiyN4cuda3std3__44plusIiEEE10Policy1000EN6thrust24THRUST_300001_SM_1000_NS6detail15normal_iteratorINSD_10device_ptrIiEEEEyS9_iNS7_10__identityEEEvT0_PT3_T1_NS0_13GridEvenShareISN_EET2_T4_E12temp_storage+16];
	add.s32 	%r454, %r452, %r453;
	ld.shared.u32 	%r455, [_ZZN3cub18CUB_300001_SM_10006detail6reduce18DeviceReduceKernelINS2_10policy_hubIiyN4cuda3std3__44plusIiEEE10Policy1000EN6thrust24THRUST_300001_SM_1000_NS6detail15normal_iteratorINSD_10device_ptrIiEEEEyS9_iNS7_10__identityEEEvT0_PT3_T1_NS0_13GridEvenShareISN_EET2_T4_E12temp_storage+20];
	add.s32 	%r456, %r454, %r455;
	ld.shared.u32 	%r457, [_ZZN3cub18CUB_300001_SM_10006detail6reduce18DeviceReduceKernelINS2_10policy_hubIiyN4cuda3std3__44plusIiEEE10Policy1000EN6thrust24THRUST_300001_SM_1000_NS6detail15normal_iteratorINSD_10device_ptrIiEEEEyS9_iNS7_10__identityEEEvT0_PT3_T1_NS0_13GridEvenShareISN_EET2_T4_E12temp_storage+24];
	add.s32 	%r458, %r456, %r457;
	ld.shared.u32 	%r459, [_ZZN3cub18CUB_300001_SM_10006detail6reduce18DeviceReduceKernelINS2_10policy_hubIiyN4cuda3std3__44plusIiEEE10Policy1000EN6thrust24THRUST_300001_SM_1000_NS6detail15normal_iteratorINSD_10device_ptrIiEEEEyS9_iNS7_10__identityEEEvT0_PT3_T1_NS0_13GridEvenShareISN_EET2_T4_E12temp_storage+28];
	add.s32 	%r460, %r458, %r459;
	ld.shared.u32 	%r461, [_ZZN3cub18CUB_300001_SM_10006detail6reduce18DeviceReduceKernelINS2_10policy_hubIiyN4cuda3std3__44plusIiEEE10Policy1000EN6thrust24THRUST_300001_SM_1000_NS6detail15normal_iteratorINSD_10device_ptrIiEEEEyS9_iNS7_10__identityEEEvT0_PT3_T1_NS0_13GridEvenShareISN_EET2_T4_E12temp_storage+32];
	add.s32 	%r462, %r460, %r461;
	ld.shared.u32 	%r463, [_ZZN3cub18CUB_300001_SM_10006detail6reduce18DeviceReduceKernelINS2_10policy_hubIiyN4cuda3std3__44plusIiEEE10Policy1000EN6thrust24THRUST_300001_SM_1000_NS6detail15normal_iteratorINSD_10device_ptrIiEEEEyS9_iNS7_10__identityEEEvT0_PT3_T1_NS0_13GridEvenShareISN_EET2_T4_E12temp_storage+36];
	add.s32 	%r501, %r462, %r463;
	bra.uni 	$L__BB9_46;
$L__BB9_21:
	// begin inline asm
	mov.u32 %r353, %laneid;
	// end inline asm
	and.b32  	%r379, %r5, 992;
	add.s32 	%r380, %r379, 32;
	setp.gt.s32 	%p34, %r380, %r4;
	not.b32 	%r381, %r379;
	add.s32 	%r382, %r4, %r381;
	selp.b32 	%r377, %r382, 31, %p34;
	mov.b32 	%r356, 1;
	mov.b32 	%r378, -1;
	// begin inline asm
	shfl.sync.down.b32 %r354, %r482, %r356, %r377, %r378;
	// end inline asm
	setp.lt.s32 	%p35, %r353, %r377;
	selp.b32 	%r383, %r354, 0, %p35;
	add.s32 	%r360, %r383, %r482;
	mov.b32 	%r361, 2;
	// begin inline asm
	shfl.sync.down.b32 %r359, %r360, %r361, %r377, %r378;
	// end inline asm
	add.s32 	%r384, %r353, 2;
	setp.gt.s32 	%p36, %r384, %r377;
	selp.b32 	%r385, 0, %r359, %p36;
	add.s32 	%r365, %r360, %r385;
	mov.b32 	%r366, 4;
	// begin inline asm
	shfl.sync.down.b32 %r364, %r365, %r366, %r377, %r378;
	// end inline asm
	add.s32 	%r386, %r353, 4;
	setp.gt.s32 	%p37, %r386, %r377;
	selp.b32 	%r387, 0, %r364, %p37;
	add.s32 	%r370, %r365, %r387;
	mov.b32 	%r371, 8;
	// begin inline asm
	shfl.sync.down.b32 %r369, %r370, %r371, %r377, %r378;
	// end inline asm
	add.s32 	%r388, %r353, 8;
	setp.gt.s32 	%p38, %r388, %r377;
	selp.b32 	%r389, 0, %r369, %p38;
	add.s32 	%r375, %r370, %r389;
	mov.b32 	%r376, 16;
	// begin inline asm
	shfl.sync.down.b32 %r374, %r375, %r376, %r377, %r378;
	// end inline asm
	add.s32 	%r390, %r353, 16;
	setp.gt.s32 	%p39, %r390, %r377;
	selp.b32 	%r391, 0, %r374, %p39;
	add.s32 	%r501, %r375, %r391;
	setp.ne.s32 	%p40, %r353, 0;
	@%p40 bra 	$L__BB9_23;
	shr.u32 	%r392, %r5, 3;
	and.b32  	%r393, %r392, 124;
	mov.u32 	%r394, _ZZN3cub18CUB_300001_SM_10006detail6reduce18DeviceReduceKernelINS2_10policy_hubIiyN4cuda3std3__44plusIiEEE10Policy1000EN6thrust24THRUST_300001_SM_1000_NS6detail15normal_iteratorINSD_10device_ptrIiEEEEyS9_iNS7_10__identityEEEvT0_PT3_T1_NS0_13GridEvenShareISN_EET2_T4_E12temp_storage;
	add.s32 	%r395, %r394, %r393;
	st.shared.u32 	[%r395+8], %r501;
$L__BB9_23:
	bar.sync 	0;
	setp.ne.s32 	%p41, %r5, 0;
	@%p41 bra 	$L__BB9_46;
	setp.gt.s32 	%p42, %r4, 32;
	ld.shared.u32 	%r396, [_ZZN3cub18CUB_300001_SM_10006detail6reduce18DeviceReduceKernelINS2_10policy_hubIiyN4cuda3std3__44plusIiEEE10Policy1000EN6thrust24THRUST_300001_SM_1000_NS6detail15normal_iteratorINSD_10device_ptrIiEEEEyS9_iNS7_10__identityEEEvT0_PT3_T1_NS0_13GridEvenShareISN_EET2_T4_E12temp_storage+12];
	selp.b32 	%r397, %r396, 0, %p42;
	add.s32 	%r398, %r397, %r501;
	setp.gt.s32 	%p43, %r4, 64;
	ld.shared.u32 	%r399, [_ZZN3cub18CUB_300001_SM_10006detail6reduce18DeviceReduceKernelINS2_10policy_hubIiyN4cuda3std3__44plusIiEEE10Policy1000EN6thrust24THRUST_300001_SM_1000_NS6detail15normal_iteratorINSD_10device_ptrIiEEEEyS9_iNS7_10__identityEEEvT0_PT3_T1_NS0_13GridEvenShareISN_EET2_T4_E12temp_storage+16];
	selp.b32 	%r400, %r399, 0, %p43;
	add.s32 	%r401, %r398, %r400;
	setp.gt.s32 	%p44, %r4, 96;
	ld.shared.u32 	%r402, [_ZZN3cub18CUB_300001_SM_10006detail6reduce18DeviceReduceKernelINS2_10policy_hubIiyN4cuda3std3__44plusIiEEE10Policy1000EN6thrust24THRUST_300001_SM_1000_NS6detail15normal_iteratorINSD_10device_ptrIiEEEEyS9_iNS7_10__identityEEEvT0_PT3_T1_NS0_13GridEvenShareISN_EET2_T4_E12temp_storage+20];
	selp.b32 	%r403, %r402, 0, %p44;
	add.s32 	%r404, %r401, %r403;
	setp.gt.s32 	%p45, %r4, 128;
	ld.shared.u32 	%r405, [_ZZN3cub18CUB_300001_SM_10006detail6reduce18DeviceReduceKernelINS2_10policy_hubIiyN4cuda3std3__44plusIiEEE10Policy1000EN6thrust24THRUST_300001_SM_1000_NS6detail15normal_iteratorINSD_10device_ptrIiEEEEyS9_iNS7_10__identityEEEvT0_PT3_T1_NS0_13GridEvenShareISN_EET2_T4_E12temp_storage+24];
	selp.b32 	%r406, %r405, 0, %p45;
	add.s32 	%r407, %r404, %r406;
	setp.gt.s32 	%p46, %r4, 160;
	ld.shared.u32 	%r408, [_ZZN3cub18CUB_300001_SM_10006detail6reduce18DeviceReduceKernelINS2_10policy_hubIiyN4cuda3std3__44plusIiEEE10Policy1000EN6thrust24THRUST_300001_SM_1000_NS6detail15normal_iteratorINSD_10device_ptrIiEEEEyS9_iNS7_10__identityEEEvT0_PT3_T1_NS0_13GridEvenShareISN_EET2_T4_E12temp_storage+28];
	selp.b32 	%r409, %r408, 0, %p46;
	add.s32 	%r410, %r407, %r409;
	setp.gt.s32 	%p47, %r4, 192;
	ld.shared.u32 	%r411, [_ZZN3cub18CUB_300001_SM_10006detail6reduce18DeviceReduceKernelINS2_10policy_hubIiyN4cuda3std3__44plusIiEEE10Policy1000EN6thrust24THRUST_300001_SM_1000_NS6detail15normal_iteratorINSD_10device_ptrIiEEEEyS9_iNS7_10__identityEEEvT0_PT3_T1_NS0_13GridEvenShareISN_EET2_T4_E12temp_storage+32];
	selp.b32 	%r412, %r411, 0, %p47;
	add.s32 	%r413, %r410, %r412;
	setp.gt.s32 	%p48, %r4, 224;
	ld.shared.u32 	%r414, [_ZZN3cub18CUB_300001_SM_10006detail6reduce18DeviceReduceKernelINS2_10policy_hubIiyN4cuda3std3__44plusIiEEE10Policy1000EN6thrust24THRUST_300001_SM_1000_NS6detail15normal_iteratorINSD_10device_ptrIiEEEEyS9_iNS7_10__identityEEEvT0_PT3_T1_NS0_13GridEvenShareISN_EET2_T4_E12temp_storage+36];
	selp.b32 	%r415, %r414, 0, %p48;
	add.s32 	%r501, %r413, %r415;
	bra.uni 	$L__BB9_46;
$L__BB9_25:
	cvt.u32.u64 	%r90, %rd4;
	mov.u32 	%r46, %tid.x;
	add.s32 	%r91, %r46, %r90;
	mul.wide.u32 	%rd26, %r91, 4;
	add.s64 	%rd27, %rd2, %rd26;
	ld.global.u32 	%r92, [%rd27];
	ld.global.u32 	%r93, [%rd27+1024];
	ld.global.u32 	%r94, [%rd27+2048];
	ld.global.u32 	%r95, [%rd27+3072];
	ld.global.u32 	%r96, [%rd27+4096];
	ld.global.u32 	%r97, [%rd27+5120];
	ld.global.u32 	%r98, [%rd27+6144];
	ld.global.u32 	%r99, [%rd27+7168];
	ld.global.u32 	%r100, [%rd27+8192];
	ld.global.u32 	%r101, [%rd27+9216];
	ld.global.u32 	%r102, [%rd27+10240];
	ld.global.u32 	%r103, [%rd27+11264];
	ld.global.u32 	%r104, [%rd27+12288];
	ld.global.u32 	%r105, [%rd27+13312];
	ld.global.u32 	%r106, [%rd27+14336];
	ld.global.u32 	%r107, [%rd27+15360];
	add.s32 	%r108, %r93, %r92;
	add.s32 	%r109, %r94, %r108;
	add.s32 	%r110, %r95, %r109;
	add.s32 	%r111, %r96, %r110;
	add.s32 	%r112, %r97, %r111;
	add.s32 	%r113, %r98, %r112;
	add.s32 	%r114, %r99, %r113;
	add.s32 	%r115, %r100, %r114;
	add.s32 	%r116, %r101, %r115;
	add.s32 	%r117, %r102, %r116;
	add.s32 	%r118, %r103, %r117;
	add.s32 	%r119, %r104, %r118;
	add.s32 	%r120, %r105, %r119;
	add.s32 	%r121, %r106, %r120;
	add.s32 	%r500, %r107, %r121;
	setp.lt.u64 	%p2, %rd5, %rd3;
	@%p2 bra 	$L__BB9_42;
	cvt.u32.u64 	%r123, %rd3;
	cvt.u64.u32 	%rd28, %r46;
	add.s64 	%rd74, %rd4, %rd3;
	cvt.u32.u64 	%r48, %rd1;
	not.b32 	%r125, %r46;
	add.s32 	%r126, %r125, %r48;
	sub.s32 	%r127, %r126, %r123;
	sub.s32 	%r483, %r127, %r90;
	add.s64 	%rd29, %rd74, %rd28;
	shl.b64 	%rd30, %rd29, 2;
	add.s64 	%rd31, %rd30, %rd2;
	add.s64 	%rd73, %rd31, 8192;
	mov.b32 	%r484, 0;
	shl.b32 	%r128, %r1, 12;
	mov.u64 	%rd75, %rd4;
$L__BB9_27:
	cvt.s64.s32 	%rd15, %r128;
	add.s64 	%rd75, %rd75, %rd15;
	add.s64 	%rd32, %rd1, -4096;
	setp.gt.u64 	%p3, %rd75, %rd32;
	@%p3 bra 	$L__BB9_29;
	shl.b32 	%r129, %r1, 12;
	cvt.s64.s32 	%rd33, %r129;
	cvt.u64.u32 	%rd34, %r46;
	add.s64 	%rd35, %rd75, %rd34;
	shl.b64 	%rd36, %rd35, 2;
	add.s64 	%rd37, %rd2, %rd36;
	ld.global.u32 	%r130, [%rd37];
	ld.global.u32 	%r131, [%rd37+1024];
	ld.global.u32 	%r132, [%rd37+2048];
	ld.global.u32 	%r133, [%rd37+3072];
	ld.global.u32 	%r134, [%rd37+4096];
	ld.global.u32 	%r135, [%rd37+5120];
	ld.global.u32 	%r136, [%rd37+6144];
	ld.global.u32 	%r137, [%rd37+7168];
	ld.global.u32 	%r138, [%rd37+8192];
	ld.global.u32 	%r139, [%rd37+9216];
	ld.global.u32 	%r140, [%rd37+10240];
	ld.global.u32 	%r141, [%rd37+11264];
	ld.global.u32 	%r142, [%rd37+12288];
	ld.global.u32 	%r143, [%rd37+13312];
	ld.global.u32 	%r144, [%rd37+14336];
	ld.global.u32 	%r145, [%rd37+15360];
	add.s32 	%r146, %r130, %r500;
	add.s32 	%r147, %r131, %r146;
	add.s32 	%r148, %r132, %r147;
	add.s32 	%r149, %r133, %r148;
	add.s32 	%r150, %r134, %r149;
	add.s32 	%r151, %r135, %r150;
	add.s32 	%r152, %r136, %r151;
	add.s32 	%r153, %r137, %r152;
	add.s32 	%r154, %r138, %r153;
	add.s32 	%r155, %r139, %r154;
	add.s32 	%r156, %r140, %r155;
	add.s32 	%r157, %r141, %r156;
	add.s32 	%r158, %r142, %r157;
	add.s32 	%r159, %r143, %r158;
	add.s32 	%r160, %r144, %r159;
	add.s32 	%r500, %r145, %r160;
	sub.s64 	%rd38, %rd1, %rd75;
	setp.lt.u64 	%p4, %rd38, %rd33;
	add.s32 	%r484, %r484, 1;
	add.s64 	%rd74, %rd74, %rd33;
	sub.s32 	%r483, %r483, %r129;
	mul.wide.s32 	%rd39, %r129, 4;
	add.s64 	%rd73, %rd73, %rd39;
	@%p4 bra 	$L__BB9_42;
	bra.uni 	$L__BB9_27;
$L__BB9_29:
	setp.le.u64 	%p5, %rd1, %rd75;
	cvt.u32.u64 	%r161, %rd75;
	cvt.u32.u64 	%r162, %rd1;
	sub.s32 	%r163, %r162, %r161;
	setp.ge.s32 	%p6, %r46, %r163;
	or.pred  	%p7, %p5, %p6;
	@%p7 bra 	$L__BB9_42;
	cvt.u32.u64 	%r166, %rd15;
	cvt.u32.u64 	%r167, %rd4;
	not.b32 	%r168, %r46;
	add.s32 	%r169, %r168, %r48;
	add.s32 	%r170, %r166, %r167;
	sub.s32 	%r171, %r169, %r170;
	mul.lo.s32 	%r172, %r1, %r484;
	shl.b32 	%r173, %r172, 12;
	sub.s32 	%r174, %r171, %r173;
	shr.u32 	%r175, %r174, 8;
	add.s32 	%r56, %r175, 1;
	and.b32  	%r57, %r56, 15;
	setp.lt.u32 	%p8, %r174, 3840;
	mov.u32 	%r490, %r46;
	@%p8 bra 	$L__BB9_33;
	shr.u32 	%r176, %r483, 8;
	add.s32 	%r177, %r176, 1;
	and.b32  	%r178, %r177, 33554416;
	neg.s32 	%r486, %r178;
	mov.u32 	%r490, %r46;
$L__BB9_32:
	.pragma "nounroll";
	ld.global.u32 	%r179, [%rd73+-8192];
	add.s32 	%r180, %r179, %r500;
	ld.global.u32 	%r181, [%rd73+-7168];
	add.s32 	%r182, %r181, %r180;
	ld.global.u32 	%r183, [%rd73+-6144];
	add.s32 	%r184, %r183, %r182;
	ld.global.u32 	%r185, [%rd73+-5120];
	add.s32 	%r186, %r185, %r184;
	ld.global.u32 	%r187, [%rd73+-4096];
	add.s32 	%r188, %r187, %r186;
	ld.global.u32 	%r189, [%rd73+-3072];
	add.s32 	%r190, %r189, %r188;
	ld.global.u32 	%r191, [%rd73+-2048];
	add.s32 	%r192, %r191, %r190;
	ld.global.u32 	%r193, [%rd73+-1024];
	add.s32 	%r194, %r193, %r192;
	ld.global.u32 	%r195, [%rd73];
	add.s32 	%r196, %r195, %r194;
	ld.global.u32 	%r197, [%rd73+1024];
	add.s32 	%r198, %r197, %r196;
	ld.global.u32 	%r199, [%rd73+2048];
	add.s32 	%r200, %r199, %r198;
	ld.global.u32 	%r201, [%rd73+3072];
	add.s32 	%r202, %r201, %r200;
	ld.global.u32 	%r203, [%rd73+4096];
	add.s32 	%r204, %r203, %r202;
	ld.global.u32 	%r205, [%rd73+5120];
	add.s32 	%r206, %r205, %r204;
	ld.global.u32 	%r207, [%rd73+6144];
	add.s32 	%r208, %r207, %r206;
	ld.global.u32 	%r209, [%rd73+7168];
	add.s32 	%r500, %r209, %r208;
	add.s32 	%r490, %r490, 4096;
	add.s32 	%r486, %r486, 16;
	add.s64 	%rd73, %rd73, 16384;
	setp.ne.s32 	%p9, %r486, 0;
	@%p9 bra 	$L__BB9_32;
$L__BB9_33:
	setp.eq.s32 	%p10, %r57, 0;
	@%p10 bra 	$L__BB9_42;
	and.b32  	%r68, %r56, 7;
	setp.lt.u32 	%p11, %r57, 8;
	@%p11 bra 	$L__BB9_36;
	cvt.u64.u32 	%rd40, %r490;
	add.s64 	%rd41, %rd75, %rd40;
	shl.b64 	%rd42, %rd41, 2;
	add.s64 	%rd43, %rd2, %rd42;
	ld.global.u32 	%r211, [%rd43];
	add.s32 	%r212, %r211, %r500;
	ld.global.u32 	%r213, [%rd43+1024];
	add.s32 	%r214, %r213, %r212;
	ld.global.u32 	%r215, [%rd43+2048];
	add.s32 	%r216, %r215, %r214;
	ld.global.u32 	%r217, [%rd43+3072];
	add.s32 	%r218, %r217, %r216;
	ld.global.u32 	%r219, [%rd43+4096];
	add.s32 	%r220, %r219, %r218;
	ld.global.u32 	%r221, [%rd43+5120];
	add.s32 	%r222, %r221, %r220;
	ld.global.u32 	%r223, [%rd43+6144];
	add.s32 	%r224, %r223, %r222;
	ld.global.u32 	%r225, [%rd43+7168];
	add.s32 	%r500, %r225, %r224;
	add.s32 	%r490, %r490, 2048;
$L__BB9_36:
	setp.eq.s32 	%p12, %r68, 0;
	@%p12 bra 	$L__BB9_42;
	setp.lt.u32 	%p13, %r68, 4;
	@%p13 bra 	$L__BB9_39;
	cvt.u64.u32 	%rd44, %r490;
	add.s64 	%rd45, %rd75, %rd44;
	shl.b64 	%rd46, %rd45, 2;
	add.s64 	%rd47, %rd2, %rd46;
	ld.global.u32 	%r227, [%rd47];
	add.s32 	%r228, %r227, %r500;
	ld.global.u32 	%r229, [%rd47+1024];
	add.s32 	%r230, %r229, %r228;
	ld.global.u32 	%r231, [%rd47+2048];
	add.s32 	%r232, %r231, %r230;
	ld.global.u32 	%r233, [%rd47+3072];
	add.s32 	%r500, %r233, %r232;
	add.s32 	%r490, %r490, 1024;
$L__BB9_39:
	and.b32  	%r234, %r56, 3;
	setp.eq.s32 	%p14, %r234, 0;
	@%p14 bra 	$L__BB9_42;
	cvt.u64.u32 	%rd48, %r490;
	add.s64 	%rd49, %rd48, %rd74;
	shl.b64 	%rd50, %rd49, 2;
	add.s64 	%rd77, %rd2, %rd50;
	cvt.u16.u32 	%rs1, %r483;
	shr.u16 	%rs2, %rs1, 8;
	add.s16 	%rs3, %rs2, 1;
	cvt.u32.u16 	%r235, %rs3;
	and.b32  	%r236, %r235, 3;
	neg.s32 	%r498, %r236;
$L__BB9_41:
	.pragma "nounroll";
	ld.global.u32 	%r237, [%rd77];
	add.s32 	%r500, %r237, %r500;
	add.s64 	%rd77, %rd77, 1024;
	add.s32 	%r498, %r498, 1;
	setp.ne.s32 	%p15, %r498, 0;
	@%p15 bra 	$L__BB9_41;
$L__BB9_42:
	// begin inline asm
	mov.u32 %r238, %laneid;
	// end inline asm
	mov.b32 	%r241, 1;
	mov.b32 	%r262, 31;
	mov.b32 	%r263, -1;
	// begin inline asm
	shfl.sync.down.b32 %r239, %r500, %r241, %r262, %r263;
	// end inline asm
	setp.gt.s32 	%p16, %r238, 30;
	selp.b32 	%r264, 0, %r239, %p16;
	add.s32 	%r245, %r264, %r500;
	mov.b32 	%r246, 2;
	// begin inline asm
	shfl.sync.down.b32 %r244, %r245, %r246, %r262, %r263;
	// end inline asm
	setp.gt.s32 	%p17, %r238, 29;
	selp.b32 	%r265, 0, %r244, %p17;
	add.s32 	%r250, %r245, %r265;
	mov.b32 	%r251, 4;
	// begin inline asm
	shfl.sync.down.b32 %r249, %r250, %r251, %r262, %r263;
	// end inline asm
	setp.gt.s32 	%p18, %r238, 27;
	selp.b32 	%r266, 0, %r249, %p18;
	add.s32 	%r255, %r250, %r266;
	mov.b32 	%r256, 8;
	// begin inline asm
	shfl.sync.down.b32 %r254, %r255, %r256, %r262, %r263;
	// end inline asm
	setp.gt.s32 	%p19, %r238, 23;
	selp.b32 	%r267, 0, %r254, %p19;
	add.s32 	%r260, %r255, %r267;
	mov.b32 	%r261, 16;
	// begin inline asm
	shfl.sync.down.b32 %r259, %r260, %r261, %r262, %r263;
	// end inline asm
	setp.gt.s32 	%p20, %r238, 15;
	selp.b32 	%r268, 0, %r259, %p20;
	add.s32 	%r501, %r260, %r268;
	setp.ne.s32 	%p21, %r238, 0;
	@%p21 bra 	$L__BB9_44;
	shr.u32 	%r269, %r46, 3;
	and.b32  	%r270, %r269, 124;
	mov.u32 	%r271, _ZZN3cub18CUB_300001_SM_10006detail6reduce18DeviceReduceKernelINS2_10policy_hubIiyN4cuda3std3__44plusIiEEE10Policy1000EN6thrust24THRUST_300001_SM_1000_NS6detail15normal_iteratorINSD_10device_ptrIiEEEEyS9_iNS7_10__identityEEEvT0_PT3_T1_NS0_13GridEvenShareISN_EET2_T4_E12temp_storage;
	add.s32 	%r272, %r271, %r270;
	st.shared.u32 	[%r272+8], %r501;
$L__BB9_44:
	bar.sync 	0;
	setp.ne.s32 	%p22, %r46, 0;
	@%p22 bra 	$L__BB9_46;
	ld.shared.u32 	%r273, [_ZZN3cub18CUB_300001_SM_10006detail6reduce18DeviceReduceKernelINS2_10policy_hubIiyN4cuda3std3__44plusIiEEE10Policy1000EN6thrust24THRUST_300001_SM_1000_NS6detail15normal_iteratorINSD_10device_ptrIiEEEEyS9_iNS7_10__identityEEEvT0_PT3_T1_NS0_13GridEvenShareISN_EET2_T4_E12temp_storage+12];
	add.s32 	%r274, %r273, %r501;
	ld.shared.u32 	%r275, [_ZZN3cub18CUB_300001_SM_10006detail6reduce18DeviceReduceKernelINS2_10policy_hubIiyN4cuda3std3__44plusIiEEE10Policy1000EN6thrust24THRUST_300001_SM_1000_NS6detail15normal_iteratorINSD_10device_ptrIiEEEEyS9_iNS7_10__identityEEEvT0_PT3_T1_NS0_13GridEvenShareISN_EET2_T4_E12temp_storage+16];
	add.s32 	%r276, %r274, %r275;
	ld.shared.u32 	%r277, [_ZZN3cub18CUB_300001_SM_10006detail6reduce18DeviceReduceKernelINS2_10policy_hubIiyN4cuda3std3__44plusIiEEE10Policy1000EN6thrust24THRUST_300001_SM_1000_NS6detail15normal_iteratorINSD_10device_ptrIiEEEEyS9_iNS7_10__identityEEEvT0_PT3_T1_NS0_13GridEvenShareISN_EET2_T4_E12temp_storage+20];
	add.s32 	%r278, %r276, %r277;
	ld.shared.u32 	%r279, [_ZZN3cub18CUB_300001_SM_10006detail6reduce18DeviceReduceKernelINS2_10policy_hubIiyN4cuda3std3__44plusIiEEE10Policy1000EN6thrust24THRUST_300001_SM_1000_NS6detail15normal_iteratorINSD_10device_ptrIiEEEEyS9_iNS7_10__identityEEEvT0_PT3_T1_NS0_13GridEvenShareISN_EET2_T4_E12temp_storage+24];
	add.s32 	%r280, %r278, %r279;
	ld.shared.u32 	%r281, [_ZZN3cub18CUB_300001_SM_10006detail6reduce18DeviceReduceKernelINS2_10policy_hubIiyN4cuda3std3__44plusIiEEE10Policy1000EN6thrust24THRUST_300001_SM_1000_NS6detail15normal_iteratorINSD_10device_ptrIiEEEEyS9_iNS7_10__identityEEEvT0_PT3_T1_NS0_13GridEvenShareISN_EET2_T4_E12temp_storage+28];
	add.s32 	%r282, %r280, %r281;
	ld.shared.u32 	%r283, [_ZZN3cub18CUB_300001_SM_10006detail6reduce18DeviceReduceKernelINS2_10policy_hubIiyN4cuda3std3__44plusIiEEE10Policy1000EN6thrust24THRUST_300001_SM_1000_NS6detail15normal_iteratorINSD_10device_ptrIiEEEEyS9_iNS7_10__identityEEEvT0_PT3_T1_NS0_13GridEvenShareISN_EET2_T4_E12temp_storage+32];
	add.s32 	%r284, %r282, %r283;
	ld.shared.u32 	%r285, [_ZZN3cub18CUB_300001_SM_10006detail6reduce18DeviceReduceKernelINS2_10policy_hubIiyN4cuda3std3__44plusIiEEE10Policy1000EN6thrust24THRUST_300001_SM_1000_NS6detail15normal_iteratorINSD_10device_ptrIiEEEEyS9_iNS7_10__identityEEEvT0_PT3_T1_NS0_13GridEvenShareISN_EET2_T4_E12temp_storage+36];
	add.s32 	%r501, %r284, %r285;
$L__BB9_46:
	mov.u32 	%r464, %tid.x;
	setp.ne.s32 	%p56, %r464, 0;
	@%p56 bra 	$L__BB9_48;
	ld.param.u64 	%rd71, [_ZN3cub18CUB_300001_SM_10006detail6reduce18DeviceReduceKernelINS2_10policy_hubIiyN4cuda3std3__44plusIiEEE10Policy1000EN6thrust24THRUST_300001_SM_1000_NS6detail15normal_iteratorINSD_10device_ptrIiEEEEyS9_iNS7_10__identityEEEvT0_PT3_T1_NS0_13GridEvenShareISN_EET2_T4__param_1];
	cvta.to.global.u64 	%rd68, %rd71;
	mul.wide.u32 	%rd69, %r2, 4;
	add.s64 	%rd70, %rd68, %rd69;
	st.global.u32 	[%rd70], %r501;
$L__BB9_48:
	ret;

}
	// .globl	_ZN3cub18CUB_300001_SM_10006detail6reduce28DeviceReduceSingleTileKernelINS2_10policy_hubIiyN4cuda3std3__44plusIiEEE10Policy1000EPiSC_iS9_iiNS7_10__identityEEEvT0_T1_T2_T3_T4_T6_
.visible .entry _ZN3cub18CUB_300001_SM_10006detail6reduce28DeviceReduceSingleTileKernelINS2_10policy_hubIiyN4cuda3std3__44plusIiEEE10Policy1000EPiSC_iS9_iiNS7_10__identityEEEvT0_T1_T2_T3_T4_T6_(
	.param .u64 .ptr .align 1 _ZN3cub18CUB_300001_SM_10006detail6reduce28DeviceReduceSingleTileKernelINS2_10policy_hubIiyN4cuda3std3__44plusIiEEE10Policy1000EPiSC_iS9_iiNS7_10__identityEEEvT0_T1_T2_T3_T4_T6__param_0,
	.param .u64 .ptr .align 1 _ZN3cub18CUB_300001_SM_10006detail6reduce28DeviceReduceSingleTileKernelINS2_10policy_hubIiyN4cuda3std3__44plusIiEEE10Policy1000EPiSC_iS9_iiNS7_10__identityEEEvT0_T1_T2_T3_T4_T6__param_1,
	.param .u32 _ZN3cub18CUB_300001_SM_10006detail6reduce28DeviceReduceSingleTileKernelINS2_10policy_hubIiyN4cuda3std3__44plusIiEEE10Policy1000EPiSC_iS9_iiNS7_10__identityEEEvT0_T1_T2_T3_T4_T6__param_2,
	.param .align 1 .b8 _ZN3cub18CUB_300001_SM_10006detail6reduce28DeviceReduceSingleTileKernelINS2_10policy_hubIiyN4cuda3std3__44plusIiEEE10Policy1000EPiSC_iS9_iiNS7_10__identityEEEvT0_T1_T2_T3_T4_T6__param_3[1],
	.param .u32 _ZN3cub18CUB_300001_SM_10006detail6reduce28DeviceReduceSingleTileKernelINS2_10policy_hubIiyN4cuda3std3__44plusIiEEE10Policy1000EPiSC_iS9_iiNS7_10__identityEEEvT0_T1_T2_T3_T4_T6__param_4,
	.param .align 1 .b8 _ZN3cub18CUB_300001_SM_10006detail6reduce28DeviceReduceSingleTileKernelINS2_10policy_hubIiyN4cuda3std3__44plusIiEEE10Policy1000EPiSC_iS9_iiNS7_10__identityEEEvT0_T1_T2_T3_T4_T6__param_5[1]
)
.maxntid 256
.minnctapersm 1
{
	.reg .pred 	%p<97>;
	.reg .b32 	%r<687>;
	.reg .b64 	%rd<125>;
	// demoted variable
	.shared .align 4 .b8 _ZZN3cub18CUB_300001_SM_10006detail6reduce28DeviceReduceSingleTileKernelINS2_10policy_hubIiyN4cuda3std3__44plusIiEEE10Policy1000EPiSC_iS9_iiNS7_10__identityEEEvT0_T1_T2_T3_T4_T6_E12temp_storage[44];
	ld.param.u64 	%rd16, [_ZN3cub18CUB_300001_SM_10006detail6reduce28DeviceReduceSingleTileKernelINS2_10policy_hubIiyN4cuda3std3__44plusIiEEE10Policy1000EPiSC_iS9_iiNS7_10__identityEEEvT0_T1_T2_T3_T4_T6__param_0];
	ld.param.u64 	%rd17, [_ZN3cub18CUB_300001_SM_10006detail6reduce28DeviceReduceSingleTileKernelINS2_10policy_hubIiyN4cuda3std3__44plusIiEEE10Policy1000EPiSC_iS9_iiNS7_10__identityEEEvT0_T1_T2_T3_T4_T6__param_1];
	ld.param.u32 	%r120, [_ZN3cub18CUB_300001_SM_10006detail6reduce28DeviceReduceSingleTileKernelINS2_10policy_hubIiyN4cuda3std3__44plusIiEEE10Policy1000EPiSC_iS9_iiNS7_10__identityEEEvT0_T1_T2_T3_T4_T6__param_2];
	ld.param.u32 	%r121, [_ZN3cub18CUB_300001_SM_10006detail6reduce28DeviceReduceSingleTileKernelINS2_10policy_hubIiyN4cuda3std3__44plusIiEEE10Policy1000EPiSC_iS9_iiNS7_10__identityEEEvT0_T1_T2_T3_T4_T6__param_4];
	cvta.to.global.u64 	%rd1, %rd17;
	setp.ne.s32 	%p1, %r120, 0;
	@%p1 bra 	$L__BB10_3;
	mov.u32 	%r633, %tid.x;
	setp.ne.s32 	%p96, %r633, 0;
	@%p96 bra 	$L__BB10_74;
	st.global.u32 	[%rd1], %r121;
	bra.uni 	$L__BB10_74;
$L__BB10_3:
	and.b64  	%rd18, %rd16, 15;
	setp.ne.s64 	%p2, %rd18, 0;
	@%p2 bra 	$L__BB10_38;
	setp.gt.s32 	%p49, %r120, 4095;
	@%p49 bra 	$L__BB10_22;
	mov.u32 	%r1, %tid.x;
	setp.ge.s32 	%p66, %r1, %r120;
	mov.b32 	%r644, 0;
	mov.u32 	%r639, %r1;
	@%p66 bra 	$L__BB10_7;
	mul.wide.u32 	%rd113, %r1, 4;
	add.s64 	%rd112, %rd16, %rd113;
	// begin inline asm
	ld.global.nc.u32 %r644, [%rd112];
	// end inline asm
	add.s32 	%r639, %r1, 256;
$L__BB10_7:
	setp.ge.s32 	%p67, %r639, %r120;
	@%p67 bra 	$L__BB10_13;
	not.b32 	%r507, %r639;
	add.s32 	%r6, %r120, %r507;
	and.b32  	%r508, %r6, 768;
	setp.eq.s32 	%p68, %r508, 768;
	@%p68 bra 	$L__BB10_11;
	mul.wide.u32 	%rd114, %r639, 4;
	add.s64 	%rd121, %rd16, %rd114;
	shr.u32 	%r509, %r6, 8;
	add.s32 	%r510, %r509, 1;
	and.b32  	%r511, %r510, 3;
	neg.s32 	%r636, %r511;
$L__BB10_10:
	.pragma "nounroll";
	// begin inline asm
	ld.global.nc.u32 %r512, [%rd121];
	// end inline asm
	add.s32 	%r644, %r512, %r644;
	add.s32 	%r639, %r639, 256;
	add.s64 	%rd121, %rd121, 1024;
	add.s32 	%r636, %r636, 1;
	setp.ne.s32 	%p69, %r636, 0;
	@%p69 bra 	$L__BB10_10;
$L__BB10_11:
	setp.lt.u32 	%p70, %r6, 768;
	@%p70 bra 	$L__BB10_13;
$L__BB10_12:
	mul.wide.s32 	%rd120, %r639, 4;
	add.s64 	%rd116, %rd16, %rd120;
	// begin inline asm
	ld.global.nc.u32 %r513, [%rd116];
	// end inline asm
	add.s32 	%r517, %r513, %r644;
	add.s64 	%rd117, %rd116, 1024;
	// begin inline asm
	ld.global.nc.u32 %r514, [%rd117];
	// end inline asm
	add.s32 	%r518, %r514, %r517;
	add.s64 	%rd118, %rd116, 2048;
	// begin inline asm
	ld.global.nc.u32 %r515, [%rd118];
	// end inline asm
	add.s32 	%r519, %r515, %r518;
	add.s64 	%rd119, %rd116, 3072;
	// begin inline asm
	ld.global.nc.u32 %r516, [%rd119];
	// end inline asm
	add.s32 	%r644, %r516, %r519;
	add.s32 	%r639, %r639, 1024;
	setp.lt.s32 	%p71, %r639, %r120;
	@%p71 bra 	$L__BB10_12;
$L__BB10_13:
	setp.lt.s32 	%p72, %r120, 256;
	@%p72 bra 	$L__BB10_18;
	// begin inline asm
	mov.u32 %r583, %laneid;
	// end inline asm
	mov.b32 	%r586, 1;
	mov.b32 	%r607, 31;
	mov.b32 	%r608, -1;
	// begin inline asm
	shfl.sync.down.b32 %r584, %r644, %r586, %r607, %r608;
	// end inline asm
	setp.gt.s32 	%p88, %r583, 30;
	selp.b32 	%r609, 0, %r584, %p88;
	add.s32 	%r590, %r609, %r644;
	mov.b32 	%r591, 2;
	// begin inline asm
	shfl.sync.down.b32 %r589, %r590, %r591, %r607, %r608;
	// end inline asm
	setp.gt.s32 	%p89, %r583, 29;
	selp.b32 	%r610, 0, %r589, %p89;
	add.s32 	%r595, %r590, %r610;
	mov.b32 	%r596, 4;
	// begin inline asm
	shfl.sync.down.b32 %r594, %r595, %r596, %r607, %r608;
	// end inline asm
	setp.gt.s32 	%p90, %r583, 27;
	selp.b32 	%r611, 0, %r594, %p90;
	add.s32 	%r600, %r595, %r611;
	mov.b32 	%r601, 8;
	// begin inline asm
	shfl.sync.down.b32 %r599, %r600, %r601, %r607, %r608;
	// end inline asm
	setp.gt.s32 	%p91, %r583, 23;
	selp.b32 	%r612, 0, %r599, %p91;
	add.s32 	%r605, %r600, %r612;
	mov.b32 	%r606, 16;
	// begin inline asm
	shfl.sync.down.b32 %r604, %r605, %r606, %r607, %r608;
	// end inline asm
	setp.gt.s32 	%p92, %r583, 15;
	selp.b32 	%r613, 0, %r604, %p92;
	add.s32 	%r686, %r605, %r613;
	setp.ne.s32 	%p93, %r583, 0;
	@%p93 bra 	$L__BB10_16;
	shr.u32 	%r614, %r1, 3;
	and.b32  	%r615, %r614, 124;
	mov.u32 	%r616, _ZZN3cub18CUB_300001_SM_10006detail6reduce28DeviceReduceSingleTileKernelINS2_10policy_hubIiyN4cuda3std3__44plusIiEEE10Policy1000EPiSC_iS9_iiNS7_10__identityEEEvT0_T1_T2_T3_T4_T6_E12temp_storage;
	add.s32 	%r617, %r616, %r615;
	st.shared.u32 	[%r617+8], %r686;
$L__BB10_16:
	bar.sync 	0;
	setp.ne.s32 	%p94, %r1, 0;
	@%p94 bra 	$L__BB10_72;
	ld.shared.u32 	%r618, [_ZZN3cub18CUB_300001_SM_10006detail6reduce28DeviceReduceSingleTileKernelINS2_10policy_hubIiyN4cuda3std3__44plusIiEEE10Policy1000EPiSC_iS9_iiNS7_10__identityEEEvT0_T1_T2_T3_T4_T6_E12temp_storage+12];
	add.s32 	%r619, %r618, %r686;
	ld.shared.u32 	%r620, [_ZZN3cub18CUB_300001_SM_10006detail6reduce28DeviceReduceSingleTileKernelINS2_10policy_hubIiyN4cuda3std3__44plusIiEEE10Policy1000EPiSC_iS9_iiNS7_10__identityEEEvT0_T1_T2_T3_T4_T6_E12temp_storage+16];
	add.s32 	%r621, %r619, %r620;
	ld.shared.u32 	%r622, [_ZZN3cub18CUB_300001_SM_10006detail6reduce28DeviceReduceSingleTileKernelINS2_10policy_hubIiyN4cuda3std3__44plusIiEEE10Policy1000EPiSC_iS9_iiNS7_10__identityEEEvT0_T1_T2_T3_T4_T6_E12temp_storage+20];
	add.s32 	%r623, %r621, %r622;
	ld.shared.u32 	%r624, [_ZZN3cub18CUB_300001_SM_10006detail6reduce28DeviceReduceSingleTileKernelINS2_10policy_hubIiyN4cuda3std3__44plusIiEEE10Policy1000EPiSC_iS9_iiNS7_10__identityEEEvT0_T1_T2_T3_T4_T6_E12temp_storage+24];
	add.s32 	%r625, %r623, %r624;
	ld.shared.u32 	%r626, [_ZZN3cub18CUB_300001_SM_10006detail6reduce28DeviceReduceSingleTileKernelINS2_10policy_hubIiyN4cuda3std3__44plusIiEEE10Policy1000EPiSC_iS9_iiNS7_10__identityEEEvT0_T1_T2_T3_T4_T6_E12temp_storage+28];
	add.s32 	%r627, %r625, %r626;
	ld.shared.u32 	%r628, [_ZZN3cub18CUB_300001_SM_10006detail6reduce28DeviceReduceSingleTileKernelINS2_10policy_hubIiyN4cuda3std3__44plusIiEEE10Policy1000EPiSC_iS9_iiNS7_10__identityEEEvT0_T1_T2_T3_T4_T6_E12temp_storage+32];
	add.s32 	%r629, %r627, %r628;
	ld.shared.u32 	%r630, [_ZZN3cub18CUB_300001_SM_10006detail6reduce28DeviceReduceSingleTileKernelINS2_10policy_hubIiyN4cuda3std3__44plusIiEEE10Policy1000EPiSC_iS9_iiNS7_10__identityEEEvT0_T1_T2_T3_T4_T6_E12temp_storage+36];
	add.s32 	%r686, %r629, %r630;
	bra.uni 	$L__BB10_72;
$L__BB10_18:
	// begin inline asm
	mov.u32 %r520, %laneid;
	// end inline asm
	and.b32  	%r546, %r1, 992;
	add.s32 	%r547, %r546, 32;
	setp.gt.s32 	%p73, %r547, %r120;
	not.b32 	%r548, %r546;
	add.s32 	%r549, %r120, %r548;
	selp.b32 	%r544, %r549, 31, %p73;
	mov.b32 	%r523, 1;
	mov.b32 	%r545, -1;
	// begin inline asm
	shfl.sync.down.b32 %r521, %r644, %r523, %r544, %r545;
	// end inline asm
	setp.lt.s32 	%p74, %r520, %r544;
	selp.b32 	%r550, %r521, 0, %p74;
	add.s32 	%r527, %r550, %r644;
	mov.b32 	%r528, 2;
	// begin inline asm
	shfl.sync.down.b32 %r526, %r527, %r528, %r544, %r545;
	// end inline asm
	add.s32 	%r551, %r520, 2;
	setp.gt.s32 	%p75, %r551, %r544;
	selp.b32 	%r552, 0, %r526, %p75;
	add.s32 	%r532, %r527, %r552;
	mov.b32 	%r533, 4;
	// begin inline asm
	shfl.sync.down.b32 %r531, %r532, %r533, %r544, %r545;
	// end inline asm
	add.s32 	%r553, %r520, 4;
	setp.gt.s32 	%p76, %r553, %r544;
	selp.b32 	%r554, 0, %r531, %p76;
	add.s32 	%r537, %r532, %r554;
	mov.b32 	%r538, 8;
	// begin inline asm
	shfl.sync.down.b32 %r536, %r537, %r538, %r544, %r545;
	// end inline asm
	add.s32 	%r555, %r520, 8;
	setp.gt.s32 	%p77, %r555, %r544;
	selp.b32 	%r556, 0, %r536, %p77;
	add.s32 	%r542, %r537, %r556;
	mov.b32 	%r543, 16;
	// begin inline asm
	shfl.sync.down.b32 %r541, %r542, %r543, %r544, %r545;
	// end inline asm
	add.s32 	%r557, %r520, 16;
	setp.gt.s32 	%p78, %r557, %r544;
	selp.b32 	%r558, 0, %r541, %p78;
	add.s32 	%r686, %r542, %r558;
	setp.ne.s32 	%p79, %r520, 0;
	@%p79 bra 	$L__BB10_20;
	shr.u32 	%r559, %r1, 3;
	and.b32  	%r560, %r559, 124;
	mov.u32 	%r561, _ZZN3cub18CUB_300001_SM_10006detail6reduce28DeviceReduceSingleTileKernelINS2_10policy_hubIiyN4cuda3std3__44plusIiEEE10Policy1000EPiSC_iS9_iiNS7_10__identityEEEvT0_T1_T2_T3_T4_T6_E12temp_storage;
	add.s32 	%r562, %r561, %r560;
	st.shared.u32 	[%r562+8], %r686;
$L__BB10_20:
	bar.sync 	0;
	setp.ne.s32 	%p80, %r1, 0;
	@%p80 bra 	$L__BB10_72;
	setp.gt.s32 	%p81, %r120, 32;
	ld.shared.u32 	%r563, [_ZZN3cub18CUB_300001_SM_10006detail6reduce28DeviceReduceSingleTileKernelINS2_10policy_hubIiyN4cuda3std3__44plusIiEEE10Policy1000EPiSC_iS9_iiNS7_10__identityEEEvT0_T1_T2_T3_T4_T6_E12temp_storage+12];
	selp.b32 	%r564, %r563, 0, %p81;
	add.s32 	%r565, %r564, %r686;
	setp.gt.s32 	%p82, %r120, 64;
	ld.shared.u32 	%r566, [_ZZN3cub18CUB_300001_SM_10006detail6reduce28DeviceReduceSingleTileKernelINS2_10policy_hubIiyN4cuda3std3__44plusIiEEE10Policy1000EPiSC_iS9_iiNS7_10__identityEEEvT0_T1_T2_T3_T4_T6_E12temp_storage+16];
	selp.b32 	%r567, %r566, 0, %p82;
	add.s32 	%r568, %r565, %r567;
	setp.gt.s32 	%p83, %r120, 96;
	ld.shared.u32 	%r569, [_ZZN3cub18CUB_300001_SM_10006detail6reduce28DeviceReduceSingleTileKernelINS2_10policy_hubIiyN4cuda3std3__44plusIiEEE10Policy1000EPiSC_iS9_iiNS7_10__identityEEEvT0_T1_T2_T3_T4_T6_E12temp_storage+20];
	selp.b32 	%r570, %r569, 0, %p83;
	add.s32 	%r571, %r568, %r570;
	setp.gt.s32 	%p84, %r120, 128;
	ld.shared.u32 	%r572, [_ZZN3cub18CUB_300001_SM_10006detail6reduce28DeviceReduceSingleTileKernelINS2_10policy_hubIiyN4cuda3std3__44plusIiEEE10Policy1000EPiSC_iS9_iiNS7_10__identityEEEvT0_T1_T2_T3_T4_T6_E12temp_storage+24];
	selp.b32 	%r573, %r572, 0, %p84;
	add.s32 	%r574, %r571, %r573;
	setp.gt.s32 	%p85, %r120, 160;
	ld.shared.u32 	%r575, [_ZZN3cub18CUB_300001_SM_10006detail6reduce28DeviceReduceSingleTileKernelINS2_10policy_hubIiyN4cuda3std3__44plusIiEEE10Policy1000EPiSC_iS9_iiNS7_10__identityEEEvT0_T1_T2_T3_T4_T6_E12temp_storage+28];
	selp.b32 	%r576, %r575, 0, %p85;
	add.s32 	%r577, %r574, %r576;
	setp.gt.s32 	%p86, %r120, 192;
	ld.shared.u32 	%r578, [_ZZN3cub18CUB_300001_SM_10006detail6reduce28DeviceReduceSingleTileKernelINS2_10policy_hubIiyN4cuda3std3__44plusIiEEE10Policy1000EPiSC_iS9_iiNS7_10__identityEEEvT0_T1_T2_T3_T4_T6_E12temp_storage+32];
	selp.b32 	%r579, %r578, 0, %p86;
	add.s32 	%r580, %r577, %r579;
	setp.gt.s32 	%p87, %r120, 224;
	ld.shared.u32 	%r581, [_ZZN3cub18CUB_300001_SM_10006detail6reduce28DeviceReduceSingleTileKernelINS2_10policy_hubIiyN4cuda3std3__44plusIiEEE10Policy1000EPiSC_iS9_iiNS7_10__identityEEEvT0_T1_T2_T3_T4_T6_E12temp_storage+36];
	selp.b32 	%r582, %r581, 0, %p87;
	add.s32 	%r686, %r580, %r582;
	bra.uni 	$L__BB10_72;
$L__BB10_22:
	mov.u32 	%r26, %tid.x;
	shl.b32 	%r377, %r26, 2;
	mul.wide.u32 	%rd86, %r377, 4;
	add.s64 	%rd76, %rd16, %rd86;
	// begin inline asm
	ld.global.nc.v2.u64 {%rd74, %rd75}, [%rd76];
	// end inline asm
	mov.b64 	{%r378, %r379}, %rd75;
	mov.b64 	{%r380, %r381}, %rd74;
	add.s64 	%rd79, %rd76, 4096;
	// begin inline asm
	ld.global.nc.v2.u64 {%rd77, %rd78}, [%rd79];
	// end inline asm
	mov.b64 	{%r382, %r383}, %rd78;
	mov.b64 	{%r384, %r385}, %rd77;
	add.s64 	%rd82, %rd76, 8192;
	// begin inline asm
	ld.global.nc.v2.u64 {%rd80, %rd81}, [%rd82];
	// end inline asm
	mov.b64 	{%r386, %r387}, %rd81;
	mov.b64 	{%r388, %r389}, %rd80;
	add.s64 	%rd85, %rd76, 12288;
	// begin inline asm
	ld.global.nc.v2.u64 {%rd83, %rd84}, [%rd85];
	// end inline asm
	mov.b64 	{%r390, %r391}, %rd84;
	mov.b64 	{%r392, %r393}, %rd83;
	add.s32 	%r394, %r381, %r380;
	add.s32 	%r395, %r378, %r394;
	add.s32 	%r396, %r379, %r395;
	add.s32 	%r397, %r384, %r396;
	add.s32 	%r398, %r385, %r397;
	add.s32 	%r399, %r382, %r398;
	add.s32 	%r400, %r383, %r399;
	add.s32 	%r401, %r388, %r400;
	add.s32 	%r402, %r389, %r401;
	add.s32 	%r403, %r386, %r402;
	add.s32 	%r404, %r387, %r403;
	add.s32 	%r405, %r392, %r404;
	add.s32 	%r406, %r393, %r405;
	add.s32 	%r407, %r390, %r406;
	add.s32 	%r659, %r391, %r407;
	setp.lt.u32 	%p50, %r120, 8192;
	mov.b32 	%r648, 4096;
	@%p50 bra 	$L__BB10_26;
	add.s32 	%r28, %r120, -4096;
	mov.b32 	%r648, 4096;
$L__BB10_24:
	mul.wide.s32 	%rd99, %r648, 4;
	add.s64 	%rd89, %rd76, %rd99;
	// begin inline asm
	ld.global.nc.v2.u64 {%rd87, %rd88}, [%rd89];
	// end inline asm
	mov.b64 	{%r409, %r410}, %rd88;
	mov.b64 	{%r411, %r412}, %rd87;
	add.s64 	%rd92, %rd89, 4096;
	// begin inline asm
	ld.global.nc.v2.u64 {%rd90, %rd91}, [%rd92];
	// end inline asm
	mov.b64 	{%r413, %r414}, %rd91;
	mov.b64 	{%r415, %r416}, %rd90;
	add.s64 	%rd95, %rd89, 8192;
	// begin inline asm
	ld.global.nc.v2.u64 {%rd93, %rd94}, [%rd95];
	// end inline asm
	mov.b64 	{%r417, %r418}, %rd94;
	mov.b64 	{%r419, %r420}, %rd93;
	add.s64 	%rd98, %rd89, 12288;
	// begin inline asm
	ld.global.nc.v2.u64 {%rd96, %rd97}, [%rd98];
	// end inline asm
	mov.b64 	{%r421, %r422}, %rd97;
	mov.b64 	{%r423, %r424}, %rd96;
	add.s32 	%r425, %r411, %r659;
	add.s32 	%r426, %r412, %r425;
	add.s32 	%r427, %r409, %r426;
	add.s32 	%r428, %r410, %r427;
	add.s32 	%r429, %r415, %r428;
	add.s32 	%r430, %r416, %r429;
	add.s32 	%r431, %r413, %r430;
	add.s32 	%r432, %r414, %r431;
	add.s32 	%r433, %r419, %r432;
	add.s32 	%r434, %r420, %r433;
	add.s32 	%r435, %r417, %r434;
	add.s32 	%r436, %r418, %r435;
	add.s32 	%r437, %r423, %r436;
	add.s32 	%r438, %r424, %r437;
	add.s32 	%r439, %r421, %r438;
	add.s32 	%r659, %r422, %r439;
	sub.s32 	%r440, %r120, %r648;
	setp.lt.s32 	%p51, %r440, 4096;
	@%p51 bra 	$L__BB10_34;
	add.s32 	%r648, %r648, 4096;
	setp.le.s32 	%p52, %r648, %r28;
	@%p52 bra 	$L__BB10_24;
$L__BB10_26:
	setp.le.s32 	%p53, %r120, %r648;
	@%p53 bra 	$L__BB10_34;
	sub.s32 	%r35, %r120, %r648;
	setp.ge.s32 	%p54, %r26, %r35;
	@%p54 bra 	$L__BB10_34;
	not.b32 	%r442, %r26;
	add.s32 	%r443, %r120, %r442;
	sub.s32 	%r36, %r443, %r648;
	and.b32  	%r444, %r36, 768;
	setp.eq.s32 	%p55, %r444, 768;
	mov.u32 	%r653, %r26;
	@%p55 bra 	$L__BB10_31;
	add.s32 	%r650, %r26, %r648;
	shr.u32 	%r445, %r36, 8;
	add.s32 	%r446, %r445, 1;
	and.b32  	%r447, %r446, 3;
	neg.s32 	%r649, %r447;
	mov.u32 	%r653, %r26;
$L__BB10_30:
	.pragma "nounroll";
	mul.wide.u32 	%rd101, %r650, 4;
	add.s64 	%rd100, %rd16, %rd101;
	// begin inline asm
	ld.global.nc.u32 %r448, [%rd100];
	// end inline asm
	add.s32 	%r659, %r448, %r659;
	add.s32 	%r653, %r653, 256;
	add.s32 	%r650, %r650, 256;
	add.s32 	%r649, %r649, 1;
	setp.ne.s32 	%p56, %r649, 0;
	@%p56 bra 	$L__BB10_30;
$L__BB10_31:
	setp.lt.u32 	%p57, %r36, 768;
	@%p57 bra 	$L__BB10_34;
	cvt.u64.u32 	%rd102, %r653;
	cvt.u64.u32 	%rd103, %r648;
	add.s64 	%rd104, %rd102, %rd103;
	shl.b64 	%rd105, %rd104, 2;
	add.s64 	%rd106, %rd105, %rd16;
	add.s64 	%rd122, %rd106, 2048;
	add.s32 	%r656, %r653, %r648;
$L__BB10_33:
	mul.wide.u32 	%rd111, %r656, 4;
	add.s64 	%rd107, %rd16, %rd111;
	// begin inline asm
	ld.global.nc.u32 %r449, [%rd107];
	// end inline asm
	add.s32 	%r453, %r449, %r659;
	add.s64 	%rd108, %rd122, -1024;
	// begin inline asm
	ld.global.nc.u32 %r450, [%rd108];
	// end inline asm
	add.s32 	%r454, %r450, %r453;
	// begin inline asm
	ld.global.nc.u32 %r451, [%rd122];
	// end inline asm
	add.s32 	%r455, %r451, %r454;
	add.s64 	%rd110, %rd122, 1024;
	// begin inline asm
	ld.global.nc.u32 %r452, [%rd110];
	// end inline asm
	add.s32 	%r659, %r452, %r455;
	add.s32 	%r653, %r653, 1024;
	add.s64 	%rd122, %rd122, 4096;
	add.s32 	%r656, %r656, 1024;
	setp.lt.s32 	%p58, %r653, %r35;
	@%p58 bra 	$L__BB10_33;
$L__BB10_34:
	// begin inline asm
	mov.u32 %r456, %laneid;
	// end inline asm
	mov.b32 	%r459, 1;
	mov.b32 	%r480, 31;
	mov.b32 	%r481, -1;
	// begin inline asm
	shfl.sync.down.b32 %r457, %r659, %r459, %r480, %r481;
	// end inline asm
	setp.gt.s32 	%p59, %r456, 30;
	selp.b32 	%r482, 0, %r457, %p59;
	add.s32 	%r463, %r482, %r659;
	mov.b32 	%r464, 2;
	// begin inline asm
	shfl.sync.down.b32 %r462, %r463, %r464, %r480, %r481;
	// end inline asm
	setp.gt.s32 	%p60, %r456, 29;
	selp.b32 	%r483, 0, %r462, %p60;
	add.s32 	%r468, %r463, %r483;
	mov.b32 	%r469, 4;
	// begin inline asm
	shfl.sync.down.b32 %r467, %r468, %r469, %r480, %r481;
	// end inline asm
	setp.gt.s32 	%p61, %r456, 27;
	selp.b32 	%r484, 0, %r467, %p61;
	add.s32 	%r473, %r468, %r484;
	mov.b32 	%r474, 8;
	// begin inline asm
	shfl.sync.down.b32 %r472, %r473, %r474, %r480, %r481;
	// end inline asm
	setp.gt.s32 	%p62, %r456, 23;
	selp.b32 	%r485, 0, %r472, %p62;
	add.s32 	%r478, %r473, %r485;
	mov.b32 	%r479, 16;
	// begin inline asm
	shfl.sync.down.b32 %r477, %r478, %r479, %r480, %r481;
	// end inline asm
	setp.gt.s32 	%p63, %r456, 15;
	selp.b32 	%r486, 0, %r477, %p63;
	add.s32 	%r686, %r478, %r486;
	setp.ne.s32 	%p64, %r456, 0;
	@%p64 bra 	$L__BB10_36;
	shr.u32 	%r487, %r26, 3;
	and.b32  	%r488, %r487, 124;
	mov.u32 	%r489, _ZZN3cub18CUB_300001_SM_10006detail6reduce28DeviceReduceSingleTileKernelINS2_10policy_hubIiyN4cuda3std3__44plusIiEEE10Policy1000EPiSC_iS9_iiNS7_10__identityEEEvT0_T1_T2_T3_T4_T6_E12temp_storage;
	add.s32 	%r490, %r489, %r488;
	st.shared.u32 	[%r490+8], %r686;
$L__BB10_36:
	bar.sync 	0;
	setp.ne.s32 	%p65, %r26, 0;
	@%p65 bra 	$L__BB10_72;
	ld.shared.u32 	%r491, [_ZZN3cub18CUB_300001_SM_10006detail6reduce28DeviceReduceSingleTileKernelINS2_10policy_hubIiyN4cuda3std3__44plusIiEEE10Policy1000EPiSC_iS9_iiNS7_10__identityEEEvT0_T1_T2_T3_T4_T6_E12temp_storage+12];
	add.s32 	%r492, %r491, %r686;
	ld.shared.u32 	%r493, [_ZZN3cub18CUB_300001_SM_10006detail6reduce28DeviceReduceSingleTileKernelINS2_10policy_hubIiyN4cuda3std3__44plusIiEEE10Policy1000EPiSC_iS9_iiNS7_10__identityEEEvT0_T1_T2_T3_T4_T6_E12temp_storage+16];
	add.s32 	%r494, %r492, %r493;
	ld.shared.u32 	%r495, [_ZZN3cub18CUB_300001_SM_10006detail6reduce28DeviceReduceSingleTileKernelINS2_10policy_hubIiyN4cuda3std3__44plusIiEEE10Policy1000EPiSC_iS9_iiNS7_10__identityEEEvT0_T1_T2_T3_T4_T6_E12temp_storage+20];
	add.s32 	%r496, %r494, %r495;
	ld.shared.u32 	%r497, [_ZZN3cub18CUB_300001_SM_10006detail6reduce28DeviceReduceSingleTileKernelINS2_10policy_hubIiyN4cuda3std3__44plusIiEEE10Policy1000EPiSC_iS9_iiNS7_10__identityEEEvT0_T1_T2_T3_T4_T6_E12temp_storage+24];
	add.s32 	%r498, %r496, %r497;
	ld.shared.u32 	%r499, [_ZZN3cub18CUB_300001_SM_10006detail6reduce28DeviceReduceSingleTileKernelINS2_10policy_hubIiyN4cuda3std3__44plusIiEEE10Policy1000EPiSC_iS9_iiNS7_10__identityEEEvT0_T1_T2_T3_T4_T6_E12temp_storage+28];
	add.s32 	%r500, %r498, %r499;
	ld.shared.u32 	%r501, [_ZZN3cub18CUB_300001_SM_10006detail6reduce28DeviceReduceSingleTileKernelINS2_10policy_hubIiyN4cuda3std3__44plusIiEEE10Policy1000EPiSC_iS9_iiNS7_10__identityEEEvT0_T1_T2_T3_T4_T6_E12temp_storage+32];
	add.s32 	%r502, %r500, %r501;
	ld.shared.u32 	%r503, [_ZZN3cub18CUB_300001_SM_10006detail6reduce28DeviceReduceSingleTileKernelINS2_10policy_hubIiyN4cuda3std3__44plusIiEEE10Policy1000EPiSC_iS9_iiNS7_10__identityEEEvT0_T1_T2_T3_T4_T6_E12temp_storage+36];
	add.s32 	%r686, %r502, %r503;
	bra.uni 	$L__BB10_72;
$L__BB10_38:
	setp.gt.s32 	%p3, %r120, 4095;
	@%p3 bra 	$L__BB10_56;
	mov.u32 	%r60, %tid.x;
	setp.ge.s32 	%p20, %r60, %r120;
	mov.b32 	%r670, 0;
	mov.u32 	%r665, %r60;
	@%p20 bra 	$L__BB10_41;
	mul.wide.u32 	%rd66, %r60, 4;
	add.s64 	%rd65, %rd16, %rd66;
	// begin inline asm
	ld.global.nc.u32 %r670, [%rd65];
	// end inline asm
	add.s32 	%r665, %r60, 256;
$L__BB10_41:
	setp.ge.s32 	%p21, %r665, %r120;
	@%p21 bra 	$L__BB10_47;
	not.b32 	%r252, %r665;
	add.s32 	%r65, %r120, %r252;
	and.b32  	%r253, %r65, 768;
	setp.eq.s32 	%p22, %r253, 768;
	@%p22 bra 	$L__BB10_45;
	mul.wide.u32 	%rd67, %r665, 4;
	add.s64 	%rd123, %rd16, %rd67;
	shr.u32 	%r254, %r65, 8;
	add.s32 	%r255, %r254, 1;
	and.b32  	%r256, %r255, 3;
	neg.s32 	%r662, %r256;
$L__BB10_44:
	.pragma "nounroll";
	// begin inline asm
	ld.global.nc.u32 %r257, [%rd123];
	// end inline asm
	add.s32 	%r670, %r257, %r670;
	add.s32 	%r665, %r665, 256;
	add.s64 	%rd123, %rd123, 1024;
	add.s32 	%r662, %r662, 1;
	setp.ne.s32 	%p23, %r662, 0;
	@%p23 bra 	$L__BB10_44;
$L__BB10_45:
	setp.lt.u32 	%p24, %r65, 768;
	@%p24 bra 	$L__BB10_47;
$L__BB10_46:
	mul.wide.s32 	%rd73, %r665, 4;
	add.s64 	%rd69, %rd16, %rd73;
	// begin inline asm
	ld.global.nc.u32 %r258, [%rd69];
	// end inline asm
	add.s32 	%r262, %r258, %r670;
	add.s64 	%rd70, %rd69, 1024;
	// begin inline asm
	ld.global.nc.u32 %r259, [%rd70];
	// end inline asm
	add.s32 	%r263, %r259, %r262;
	add.s64 	%rd71, %rd69, 2048;
	// begin inline asm
	ld.global.nc.u32 %r260, [%rd71];
	// end inline asm
	add.s32 	%r264, %r260, %r263;
	add.s64 	%rd72, %rd69, 3072;
	// begin inline asm
	ld.global.nc.u32 %r261, [%rd72];
	// end inline asm
	add.s32 	%r670, %r261, %r264;
	add.s32 	%r665, %r665, 1024;
	setp.lt.s32 	%p25, %r665, %r120;
	@%p25 bra 	$L__BB10_46;
$L__BB10_47:
	setp.lt.s32 	%p26, %r120, 256;
	@%p26 bra 	$L__BB10_52;
	// begin inline asm
	mov.u32 %r328, %laneid;
	// end inline asm
	mov.b32 	%r331, 1;
	mov.b32 	%r352, 31;
	mov.b32 	%r353, -1;
	// begin inline asm
	shfl.sync.down.b32 %r329, %r670, %r331, %r352, %r353;
	// end inline asm
	setp.gt.s32 	%p42, %r328, 30;
	selp.b32 	%r354, 0, %r329, %p42;
	add.s32 	%r335, %r354, %r670;
	mov.b32 	%r336, 2;
	// begin inline asm
	shfl.sync.down.b32 %r334, %r335, %r336, %r352, %r353;
	// end inline asm
	setp.gt.s32 	%p43, %r328, 29;
	selp.b32 	%r355, 0, %r334, %p43;
	add.s32 	%r340, %r335, %r355;
	mov.b32 	%r341, 4;
	// begin inline asm
	shfl.sync.down.b32 %r339, %r340, %r341, %r352, %r353;
	// end inline asm
	setp.gt.s32 	%p44, %r328, 27;
	selp.b32 	%r356, 0, %r339, %p44;
	add.s32 	%r345, %r340, %r356;
	mov.b32 	%r346, 8;
	// begin inline asm
	shfl.sync.down.b32 %r344, %r345, %r346, %r352, %r353;
	// end inline asm
	setp.gt.s32 	%p45, %r328, 23;
	selp.b32 	%r357, 0, %r344, %p45;
	add.s32 	%r350, %r345, %r357;
	mov.b32 	%r351, 16;
	// begin inline asm
	shfl.sync.down.b32 %r349, %r350, %r351, %r352, %r353;
	// end inline asm
	setp.gt.s32 	%p46, %r328, 15;
	selp.b32 	%r358, 0, %r349, %p46;
	add.s32 	%r686, %r350, %r358;
	setp.ne.s32 	%p47, %r328, 0;
	@%p47 bra 	$L__BB10_50;
	shr.u32 	%r359, %r60, 3;
	and.b32  	%r360, %r359, 124;
	mov.u32 	%r361, _ZZN3cub18CUB_300001_SM_10006detail6reduce28DeviceReduceSingleTileKernelINS2_10policy_hubIiyN4cuda3std3__44plusIiEEE10Policy1000EPiSC_iS9_iiNS7_10__identityEEEvT0_T1_T2_T3_T4_T6_E12temp_storage;
	add.s32 	%r362, %r361, %r360;
	st.shared.u32 	[%r362+8], %r686;
$L__BB10_50:
	bar.sync 	0;
	setp.ne.s32 	%p48, %r60, 0;
	@%p48 bra 	$L__BB10_72;
	ld.shared.u32 	%r363, [_ZZN3cub18CUB_300001_SM_10006detail6reduce28DeviceReduceSingleTileKernelINS2_10policy_hubIiyN4cuda3std3__44plusIiEEE10Policy1000EPiSC_iS9_iiNS7_10__identityEEEvT0_T1_T2_T3_T4_T6_E12temp_storage+12];
	add.s32 	%r364, %r363, %r686;
	ld.shared.u32 	%r365, [_ZZN3cub18CUB_300001_SM_10006detail6reduce28DeviceReduceSingleTileKernelINS2_10policy_hubIiyN4cuda3std3__44plusIiEEE10Policy1000EPiSC_iS9_iiNS7_10__identityEEEvT0_T1_T2_T3_T4_T6_E12temp_storage+16];
	add.s32 	%r366, %r364, %r365;
	ld.shared.u32 	%r367, [_ZZN3cub18CUB_300001_SM_10006detail6reduce28DeviceReduceSingleTileKernelINS2_10policy_hubIiyN4cuda3std3__44plusIiEEE10Policy1000EPiSC_iS9_iiNS7_10__identityEEEvT0_T1_T2_T3_T4_T6_E12temp_storage+20];
	add.s32 	%r368, %r366, %r367;
	ld.shared.u32 	%r369, [_ZZN3cub18CUB_300001_SM_10006detail6reduce28DeviceReduceSingleTileKernelINS2_10policy_hubIiyN4cuda3std3__44plusIiEEE10Policy1000EPiSC_iS9_iiNS7_10__identityEEEvT0_T1_T2_T3_T4_T6_E12temp_storage+24];
	add.s32 	%r370, %r368, %r369;
	ld.shared.u32 	%r371, [_ZZN3cub18CUB_300001_SM_10006detail6reduce28DeviceReduceSingleTileKernelINS2_10policy_hubIiyN4cuda3std3__44plusIiEEE10Policy1000EPiSC_iS9_iiNS7_10__identityEEEvT0_T1_T2_T3_T4_T6_E12temp_storage+28];
	add.s32 	%r372, %r370, %r371;
	ld.shared.u32 	%r373, [_ZZN3cub18CUB_300001_SM_10006detail6reduce28DeviceReduceSingleTileKernelINS2_10policy_hubIiyN4cuda3std3__44plusIiEEE10Policy1000EPiSC_iS9_iiNS7_10__identityEEEvT0_T1_T2_T3_T4_T6_E12temp_storage+32];
	add.s32 	%r374, %r372, %r373;
	ld.shared.u32 	%r375, [_ZZN3cub18CUB_300001_SM_10006detail6reduce28DeviceReduceSingleTileKernelINS2_10policy_hubIiyN4cuda3std3__44plusIiEEE10Policy1000EPiSC_iS9_iiNS7_10__identityEEEvT0_T1_T2_T3_T4_T6_E12temp_storage+36];
	add.s32 	%r686, %r374, %r375;
	bra.uni 	$L__BB10_72;
$L__BB10_52:
	// begin inline asm
	mov.u32 %r265, %laneid;
	// end inline asm
	and.b32  	%r291, %r60, 992;
	add.s32 	%r292, %r291, 32;
	setp.gt.s32 	%p27, %r292, %r120;
	not.b32 	%r293, %r291;
	add.s32 	%r294, %r120, %r293;
	selp.b32 	%r289, %r294, 31, %p27;
	mov.b32 	%r268, 1;
	mov.b32 	%r290, -1;
	// begin inline asm
	shfl.sync.down.b32 %r266, %r670, %r268, %r289, %r290;
	// end inline asm
	setp.lt.s32 	%p28, %r265, %r289;
	selp.b32 	%r295, %r266, 0, %p28;
	add.s32 	%r272, %r295, %r670;
	mov.b32 	%r273, 2;
	// begin inline asm
	shfl.sync.down.b32 %r271, %r272, %r273, %r289, %r290;
	// end inline asm
	add.s32 	%r296, %r265, 2;
	setp.gt.s32 	%p29, %r296, %r289;
	selp.b32 	%r297, 0, %r271, %p29;
	add.s32 	%r277, %r272, %r297;
	mov.b32 	%r278, 4;
	// begin inline asm
	shfl.sync.down.b32 %r276, %r277, %r278, %r289, %r290;
	// end inline asm
	add.s32 	%r298, %r265, 4;
	setp.gt.s32 	%p30, %r298, %r289;
	selp.b32 	%r299, 0, %r276, %p30;
	add.s32 	%r282, %r277, %r299;
	mov.b32 	%r283, 8;
	// begin inline asm
	shfl.sync.down.b32 %r281, %r282, %r283, %r289, %r290;
	// end inline asm
	add.s32 	%r300, %r265, 8;
	setp.gt.s32 	%p31, %r300, %r289;
	selp.b32 	%r301, 0, %r281, %p31;
	add.s32 	%r287, %r282, %r301;
	mov.b32 	%r288, 16;
	// begin inline asm
	shfl.sync.down.b32 %r286, %r287, %r288, %r289, %r290;
	// end inline asm
	add.s32 	%r302, %r265, 16;
	setp.gt.s32 	%p32, %r302, %r289;
	selp.b32 	%r303, 0, %r286, %p32;
	add.s32 	%r686, %r287, %r303;
	setp.ne.s32 	%p33, %r265, 0;
	@%p33 bra 	$L__BB10_54;
	shr.u32 	%r304, %r60, 3;
	and.b32  	%r305, %r304, 124;
	mov.u32 	%r306, _ZZN3cub18CUB_300001_SM_10006detail6reduce28DeviceReduceSingleTileKernelINS2_10policy_hubIiyN4cuda3std3__44plusIiEEE10Policy1000EPiSC_iS9_iiNS7_10__identityEEEvT0_T1_T2_T3_T4_T6_E12temp_storage;
	add.s32 	%r307, %r306, %r305;
	st.shared.u32 	[%r307+8], %r686;
$L__BB10_54:
	bar.sync 	0;
	setp.ne.s32 	%p34, %r60, 0;
	@%p34 bra 	$L__BB10_72;
	setp.gt.s32 	%p35, %r120, 32;
	ld.shared.u32 	%r308, [_ZZN3cub18CUB_300001_SM_10006detail6reduce28DeviceReduceSingleTileKernelINS2_10policy_hubIiyN4cuda3std3__44plusIiEEE10Policy1000EPiSC_iS9_iiNS7_10__identityEEEvT0_T1_T2_T3_T4_T6_E12temp_storage+12];
	selp.b32 	%r309, %r308, 0, %p35;
	add.s32 	%r310, %r309, %r686;
	setp.gt.s32 	%p36, %r120, 64;
	ld.shared.u32 	%r311, [_ZZN3cub18CUB_300001_SM_10006detail6reduce28DeviceReduceSingleTileKernelINS2_10policy_hubIiyN4cuda3std3__44plusIiEEE10Policy1000EPiSC_iS9_iiNS7_10__identityEEEvT0_T1_T2_T3_T4_T6_E12temp_storage+16];
	selp.b32 	%r312, %r311, 0, %p36;
	add.s32 	%r313, %r310, %r312;
	setp.gt.s32 	%p37, %r120, 96;
	ld.shared.u32 	%r314, [_ZZN3cub18CUB_300001_SM_10006detail6reduce28DeviceReduceSingleTileKernelINS2_10policy_hubIiyN4cuda3std3__44plusIiEEE10Policy1000EPiSC_iS9_iiNS7_10__identityEEEvT0_T1_T2_T3_T4_T6_E12temp_storage+20];
	selp.b32 	%r315, %r314, 0, %p37;
	add.s32 	%r316, %r313, %r315;
	setp.gt.s32 	%p38, %r120, 128;
	ld.shared.u32 	%r317, [_ZZN3cub18CUB_300001_SM_10006detail6reduce28DeviceReduceSingleTileKernelINS2_10policy_hubIiyN4cuda3std3__44plusIiEEE10Policy1000EPiSC_iS9_iiNS7_10__identityEEEvT0_T1_T2_T3_T4_T6_E12temp_storage+24];
	selp.b32 	%r318, %r317, 0, %p38;
	add.s32 	%r319, %r316, %r318;
	setp.gt.s32 	%p39, %r120, 160;
	ld.shared.u32 	%r320, [_ZZN3cub18CUB_300001_SM_10006detail6reduce28DeviceReduceSingleTileKernelINS2_10policy_hubIiyN4cuda3std3__44plusIiEEE10Policy1000EPiSC_iS9_iiNS7_10__identityEEEvT0_T1_T2_T3_T4_T6_E12temp_storage+28];
	selp.b32 	%r321, %r320, 0, %p39;
	add.s32 	%r322, %r319, %r321;
	setp.gt.s32 	%p40, %r120, 192;
	ld.shared.u32 	%r323, [_ZZN3cub18CUB_300001_SM_10006detail6reduce28DeviceReduceSingleTileKernelINS2_10policy_hubIiyN4cuda3std3__44plusIiEEE10Policy1000EPiSC_iS9_iiNS7_10__identityEEEvT0_T1_T2_T3_T4_T6_E12temp_storage+32];
	selp.b32 	%r324, %r323, 0, %p40;
	add.s32 	%r325, %r322, %r324;
	setp.gt.s32 	%p41, %r120, 224;
	ld.shared.u32 	%r326, [_ZZN3cub18CUB_300001_SM_10006detail6reduce28DeviceReduceSingleTileKernelINS2_10policy_hubIiyN4cuda3std3__44plusIiEEE10Policy1000EPiSC_iS9_iiNS7_10__identityEEEvT0_T1_T2_T3_T4_T6_E12temp_storage+36];
	selp.b32 	%r327, %r326, 0, %p41;
	add.s32 	%r686, %r325, %r327;
	bra.uni 	$L__BB10_72;
$L__BB10_56:
	mov.u32 	%r85, %tid.x;
	mul.wide.u32 	%rd35, %r85, 4;
	add.s64 	%rd19, %rd16, %rd35;
	// begin inline asm
	ld.global.nc.u32 %r122, [%rd19];
	// end inline asm
	add.s64 	%rd20, %rd19, 1024;
	// begin inline asm
	ld.global.nc.u32 %r123, [%rd20];
	// end inline asm
	add.s64 	%rd21, %rd19, 2048;
	// begin inline asm
	ld.global.nc.u32 %r124, [%rd21];
	// end inline asm
	add.s64 	%rd22, %rd19, 3072;
	// begin inline asm
	ld.global.nc.u32 %r125, [%rd22];
	// end inline asm
	add.s64 	%rd23, %rd19, 4096;
	// begin inline asm
	ld.global.nc.u32 %r126, [%rd23];
	// end inline asm
	add.s64 	%rd24, %rd19, 5120;
	// begin inline asm
	ld.global.nc.u32 %r127, [%rd24];
	// end inline asm
	add.s64 	%rd25, %rd19, 6144;
	// begin inline asm
	ld.global.nc.u32 %r128, [%rd25];
	// end inline asm
	add.s64 	%rd26, %rd19, 7168;
	// begin inline asm
	ld.global.nc.u32 %r129, [%rd26];
	// end inline asm
	add.s64 	%rd27, %rd19, 8192;
	// begin inline asm
	ld.global.nc.u32 %r130, [%rd27];
	// end inline asm
	add.s64 	%rd28, %rd19, 9216;
	// begin inline asm
	ld.global.nc.u32 %r131, [%rd28];
	// end inline asm
	add.s64 	%rd29, %rd19, 10240;
	// begin inline asm
	ld.global.nc.u32 %r132, [%rd29];
	// end inline asm
	add.s64 	%rd30, %rd19, 11264;
	// begin inline asm
	ld.global.nc.u32 %r133, [%rd30];
	// end inline asm
	add.s64 	%rd31, %rd19, 12288;
	// begin inline asm
	ld.global.nc.u32 %r134, [%rd31];
	// end inline asm
	add.s64 	%rd32, %rd19, 13312;
	// begin inline asm
	ld.global.nc.u32 %r135, [%rd32];
	// end inline asm
	add.s64 	%rd33, %rd19, 14336;
	// begin inline asm
	ld.global.nc.u32 %r136, [%rd33];
	// end inline asm
	add.s64 	%rd34, %rd19, 15360;
	// begin inline asm
	ld.global.nc.u32 %r137, [%rd34];
	// end inline asm
	add.s32 	%r139, %r123, %r122;
	add.s32 	%r140, %r124, %r139;
	add.s32 	%r141, %r125, %r140;
	add.s32 	%r142, %r126, %r141;
	add.s32 	%r143, %r127, %r142;
	add.s32 	%r144, %r128, %r143;
	add.s32 	%r145, %r129, %r144;
	add.s32 	%r146, %r130, %r145;
	add.s32 	%r147, %r131, %r146;
	add.s32 	%r148, %r132, %r147;
	add.s32 	%r149, %r133, %r148;
	add.s32 	%r150, %r134, %r149;
	add.s32 	%r151, %r135, %r150;
	add.s32 	%r152, %r136, %r151;
	add.s32 	%r685, %r137, %r152;
	setp.lt.u32 	%p4, %r120, 8192;
	mov.b32 	%r674, 4096;
	@%p4 bra 	$L__BB10_60;
	add.s32 	%r87, %r120, -4096;
	mov.b32 	%r674, 4096;
$L__BB10_58:
	mul.wide.s32 	%rd52, %r674, 4;
	add.s64 	%rd36, %rd19, %rd52;
	// begin inline asm
	ld.global.nc.u32 %r154, [%rd36];
	// end inline asm
	add.s64 	%rd37, %rd36, 1024;
	// begin inline asm
	ld.global.nc.u32 %r155, [%rd37];
	// end inline asm
	add.s64 	%rd38, %rd36, 2048;
	// begin inline asm
	ld.global.nc.u32 %r156, [%rd38];
	// end inline asm
	add.s64 	%rd39, %rd36, 3072;
	// begin inline asm
	ld.global.nc.u32 %r157, [%rd39];
	// end inline asm
	add.s64 	%rd40, %rd36, 4096;
	// begin inline asm
	ld.global.nc.u32 %r158, [%rd40];
	// end inline asm
	add.s64 	%rd41, %rd36, 5120;
	// begin inline asm
	ld.global.nc.u32 %r159, [%rd41];
	// end inline asm
	add.s64 	%rd42, %rd36, 6144;
	// begin inline asm
	ld.global.nc.u32 %r160, [%rd42];
	// end inline asm
	add.s64 	%rd43, %rd36, 7168;
	// begin inline asm
	ld.global.nc.u32 %r161, [%rd43];
	// end inline asm
	add.s64 	%rd44, %rd36, 8192;
	// begin inline asm
	ld.global.nc.u32 %r162, [%rd44];
	// end inline asm
	add.s64 	%rd45, %rd36, 9216;
	// begin inline asm
	ld.global.nc.u32 %r163, [%rd45];
	// end inline asm
	add.s64 	%rd46, %rd36, 10240;
	// begin inline asm
	ld.global.nc.u32 %r164, [%rd46];
	// end inline asm
	add.s64 	%rd47, %rd36, 11264;
	// begin inline asm
	ld.global.nc.u32 %r165, [%rd47];
	// end inline asm
	add.s64 	%rd48, %rd36, 12288;
	// begin inline asm
	ld.global.nc.u32 %r166, [%rd48];
	// end inline asm
	add.s64 	%rd49, %rd36, 13312;
	// begin inline asm
	ld.global.nc.u32 %r167, [%rd49];
	// end inline asm
	add.s64 	%rd50, %rd36, 14336;
	// begin inline asm
	ld.global.nc.u32 %r168, [%rd50];
	// end inline asm
	add.s64 	%rd51, %rd36, 15360;
	// begin inline asm
	ld.global.nc.u32 %r169, [%rd51];
	// end inline asm
	add.s32 	%r170, %r154, %r685;
	add.s32 	%r171, %r155, %r170;
	add.s32 	%r172, %r156, %r171;
	add.s32 	%r173, %r157, %r172;
	add.s32 	%r174, %r158, %r173;
	add.s32 	%r175, %r159, %r174;
	add.s32 	%r176, %r160, %r175;
	add.s32 	%r177, %r161, %r176;
	add.s32 	%r178, %r162, %r177;
	add.s32 	%r179, %r163, %r178;
	add.s32 	%r180, %r164, %r179;
	add.s32 	%r181, %r165, %r180;
	add.s32 	%r182, %r166, %r181;
	add.s32 	%r183, %r167, %r182;
	add.s32 	%r184, %r168, %r183;
	add.s32 	%r685, %r169, %r184;
	sub.s32 	%r185, %r120, %r674;
	setp.lt.s32 	%p5, %r185, 4096;
	@%p5 bra 	$L__BB10_68;
	add.s32 	%r674, %r674, 4096;
	setp.le.s32 	%p6, %r674, %r87;
	@%p6 bra 	$L__BB10_58;
$L__BB10_60:
	setp.le.s32 	%p7, %r120, %r674;
	@%p7 bra 	$L__BB10_68;
	sub.s32 	%r94, %r120, %r674;
	setp.ge.s32 	%p8, %r85, %r94;
	@%p8 bra 	$L__BB10_68;
	not.b32 	%r187, %r85;
	add.s32 	%r188, %r120, %r187;
	sub.s32 	%r95, %r188, %r674;
	and.b32  	%r189, %r95, 768;
	setp.eq.s32 	%p9, %r189, 768;
	mov.u32 	%r679, %r85;
	@%p9 bra 	$L__BB10_65;
	add.s32 	%r676, %r85, %r674;
	shr.u32 	%r190, %r95, 8;
	add.s32 	%r191, %r190, 1;
	and.b32  	%r192, %r191, 3;
	neg.s32 	%r675, %r192;
	mov.u32 	%r679, %r85;
$L__BB10_64:
	.pragma "nounroll";
	mul.wide.u32 	%rd54, %r676, 4;
	add.s64 	%rd53, %rd16, %rd54;
	// begin inline asm
	ld.global.nc.u32 %r193, [%rd53];
	// end inline asm
	add.s32 	%r685, %r193, %r685;
	add.s32 	%r679, %r679, 256;
	add.s32 	%r676, %r676, 256;
	add.s32 	%r675, %r675, 1;
	setp.ne.s32 	%p10, %r675, 0;
	@%p10 bra 	$L__BB10_64;
$L__BB10_65:
	setp.lt.u32 	%p11, %r95, 768;
	@%p11 bra 	$L__BB10_68;
	cvt.u64.u32 	%rd55, %r679;
	cvt.u64.u32 	%rd56, %r674;
	add.s64 	%rd57, %rd55, %rd56;
	shl.b64 	%rd58, %rd57, 2;
	add.s64 	%rd59, %rd58, %rd16;
	add.s64 	%rd124, %rd59, 2048;
	add.s32 	%r682, %r679, %r674;
$L__BB10_67:
	mul.wide.u32 	%rd64, %r682, 4;
	add.s64 	%rd60, %rd16, %rd64;
	// begin inline asm
	ld.global.nc.u32 %r194, [%rd60];
	// end inline asm
	add.s32 	%r198, %r194, %r685;
	add.s64 	%rd61, %rd124, -1024;
	// begin inline asm
	ld.global.nc.u32 %r195, [%rd61];
	// end inline asm
	add.s32 	%r199, %r195, %r198;
	// begin inline asm
	ld.global.nc.u32 %r196, [%rd124];
	// end inline asm
	add.s32 	%r200, %r196, %r199;
	add.s64 	%rd63, %rd124, 1024;
	// begin inline asm
	ld.global.nc.u32 %r197, [%rd63];
	// end inline asm
	add.s32 	%r685, %r197, %r200;
	add.s32 	%r679, %r679, 1024;
	add.s64 	%rd124, %rd124, 4096;
	add.s32 	%r682, %r682, 1024;
	setp.lt.s32 	%p12, %r679, %r94;
	@%p12 bra 	$L__BB10_67;
$L__BB10_68:
	// begin inline asm
	mov.u32 %r201, %laneid;
	// end inline asm
	mov.b32 	%r204, 1;
	mov.b32 	%r225, 31;
	mov.b32 	%r226, -1;
	// begin inline asm
	shfl.sync.down.b32 %r202, %r685, %r204, %r225, %r226;
	// end inline asm
	setp.gt.s32 	%p13, %r201, 30;
	selp.b32 	%r227, 0, %r202, %p13;
	add.s32 	%r208, %r227, %r685;
	mov.b32 	%r209, 2;
	// begin inline asm
	shfl.sync.down.b32 %r207, %r208, %r209, %r225, %r226;
	// end inline asm
	setp.gt.s32 	%p14, %r201, 29;
	selp.b32 	%r228, 0, %r207, %p14;
	add.s32 	%r213, %r208, %r228;
	mov.b32 	%r214, 4;
	// begin inline asm
	shfl.sync.down.b32 %r212, %r213, %r214, %r225, %r226;
	// end inline asm
	setp.gt.s32 	%p15, %r201, 27;
	selp.b32 	%r229, 0, %r212, %p15;
	add.s32 	%r218, %r213, %r229;
	mov.b32 	%r219, 8;
	// begin inline asm
	shfl.sync.down.b32 %r217, %r218, %r219, %r225, %r226;
	// end inline asm
	setp.gt.s32 	%p16, %r201, 23;
	selp.b32 	%r230, 0, %r217, %p16;
	add.s32 	%r223, %r218, %r230;
	mov.b32 	%r224, 16;
	// begin inline asm
	shfl.sync.down.b32 %r222, %r223, %r224, %r225, %r226;
	// end inline asm
	setp.gt.s32 	%p17, %r201, 15;
	selp.b32 	%r231, 0, %r222, %p17;
	add.s32 	%r686, %r223, %r231;
	setp.ne.s32 	%p18, %r201, 0;
	@%p18 bra 	$L__BB10_70;
	shr.u32 	%r232, %r85, 3;
	and.b32  	%r233, %r232, 124;
	mov.u32 	%r234, _ZZN3cub18CUB_300001_SM_10006detail6reduce28DeviceReduceSingleTileKernelINS2_10policy_hubIiyN4cuda3std3__44plusIiEEE10Policy1000EPiSC_iS9_iiNS7_10__identityEEEvT0_T1_T2_T3_T4_T6_E12temp_storage;
	add.s32 	%r235, %r234, %r233;
	st.shared.u32 	[%r235+8], %r686;
$L__BB10_70:
	bar.sync 	0;
	setp.ne.s32 	%p19, %r85, 0;
	@%p19 bra 	$L__BB10_72;
	ld.shared.u32 	%r236, [_ZZN3cub18CUB_300001_SM_10006detail6reduce28DeviceReduceSingleTileKernelINS2_10policy_hubIiyN4cuda3std3__44plusIiEEE10Policy1000EPiSC_iS9_iiNS7_10__identityEEEvT0_T1_T2_T3_T4_T6_E12temp_storage+12];
	add.s32 	%r237, %r236, %r686;
	ld.shared.u32 	%r238, [_ZZN3cub18CUB_300001_SM_10006detail6reduce28DeviceReduceSingleTileKernelINS2_10policy_hubIiyN4cuda3std3__44plusIiEEE10Policy1000EPiSC_iS9_iiNS7_10__identityEEEvT0_T1_T2_T3_T4_T6_E12temp_storage+16];
	add.s32 	%r239, %r237, %r238;
	ld.shared.u32 	%r240, [_ZZN3cub18CUB_300001_SM_10006detail6reduce28DeviceReduceSingleTileKernelINS2_10policy_hubIiyN4cuda3std3__44plusIiEEE10Policy1000EPiSC_iS9_iiNS7_10__identityEEEvT0_T1_T2_T3_T4_T6_E12temp_storage+20];
	add.s32 	%r241, %r239, %r240;
	ld.shared.u32 	%r242, [_ZZN3cub18CUB_300001_SM_10006detail6reduce28DeviceReduceSingleTileKernelINS2_10policy_hubIiyN4cuda3std3__44plusIiEEE10Policy1000EPiSC_iS9_iiNS7_10__identityEEEvT0_T1_T2_T3_T4_T6_E12temp_storage+24];
	add.s32 	%r243, %r241, %r242;
	ld.shared.u32 	%r244, [_ZZN3cub18CUB_300001_SM_10006detail6reduce28DeviceReduceSingleTileKernelINS2_10policy_hubIiyN4cuda3std3__44plusIiEEE10Policy1000EPiSC_iS9_iiNS7_10__identityEEEvT0_T1_T2_T3_T4_T6_E12temp_storage+28];
	add.s32 	%r245, %r243, %r244;
	ld.shared.u32 	%r246, [_ZZN3cub18CUB_300001_SM_10006detail6reduce28DeviceReduceSingleTileKernelINS2_10policy_hubIiyN4cuda3std3__44plusIiEEE10Policy1000EPiSC_iS9_iiNS7_10__identityEEEvT0_T1_T2_T3_T4_T6_E12temp_storage+32];
	add.s32 	%r247, %r245, %r246;
	ld.shared.u32 	%r248, [_ZZN3cub18CUB_300001_SM_10006detail6reduce28DeviceReduceSingleTileKernelINS2_10policy_hubIiyN4cuda3std3__44plusIiEEE10Policy1000EPiSC_iS9_iiNS7_10__identityEEEvT0_T1_T2_T3_T4_T6_E12temp_storage+36];
	add.s32 	%r686, %r247, %r248;
$L__BB10_72:
	mov.u32 	%r631, %tid.x;
	setp.ne.s32 	%p95, %r631, 0;
	@%p95 bra 	$L__BB10_74;
	add.s32 	%r632, %r686, %r121;
	st.global.u32 	[%rd1], %r632;
$L__BB10_74:
	ret;

}


// ===== COMPILED SASS (sm_100) =====

	.target	sm_100

	.elftype	@"ET_EXEC"


//--------------------- .note.nv.tkinfo           --------------------------
	.section	.note.nv.tkinfo,"",@"SHT_NOTE"
	.sectionflags	@"SHF_NOTE_NV_TKINFO"
	.tkinfo
        /*0018*/ 	.word	0x00000002
        /*0030*/ 	.string	""
        /*0030*/ 	.string	"ptxas"
        /*0030*/ 	.string	"Cuda compilation tools, release 13.0, V13.0.88"
        /*0030*/ 	.string	"Build cuda_13.0.r13.0/compiler.36424714_0"
        /*0030*/ 	.string	"-arch sm_100 -m 64 "



//--------------------- .note.nv.cuinfo           --------------------------
	.section	.note.nv.cuinfo,"",@"SHT_NOTE"
	.sectionflags	@"SHF_NOTE_NV_CUINFO"
        /*0018*/ 	.short	0x0002
        /*001a*/ 	.short	0x0064
        /*001c*/ 	.short	0x0082
	.zero		2


//--------------------- .nv.info                  --------------------------
	.section	.nv.info,"",@"SHT_CUDA_INFO"
	.align	4


	//----- nvinfo : EIATTR_REGCOUNT
	.align		4
        /*0000*/ 	.byte	0x04, 0x2f
        /*0002*/ 	.short	(.L_46 - .L_45)
	.align		4
.L_45:
        /*0004*/ 	.word	index@(_Z38sumAtomicSharedReduceVectorToScalarGPUPiS_i)
        /*0008*/ 	.word	0x00000008


	//----- nvinfo : EIATTR_FRAME_SIZE
	.align		4
.L_46:
        /*000c*/ 	.byte	0x04, 0x11
        /*000e*/ 	.short	(.L_48 - .L_47)
	.align		4
.L_47:
        /*0010*/ 	.word	index@(_Z38sumAtomicSharedReduceVectorToScalarGPUPiS_i)
        /*0014*/ 	.word	0x00000000


	//----- nvinfo : EIATTR_REGCOUNT
	.align		4
.L_48:
        /*0018*/ 	.byte	0x04, 0x2f
        /*001a*/ 	.short	(.L_50 - .L_49)
	.align		4
.L_49:
        /*001c*/ 	.word	index@(_Z32sumAtomicReduceVectorToScalarGPUPiS_i)
        /*0020*/ 	.word	0x0000000a


	//----- nvinfo : EIATTR_FRAME_SIZE
	.align		4
.L_50:
        /*0024*/ 	.byte	0x04, 0x11
        /*0026*/ 	.short	(.L_52 - .L_51)
	.align		4
.L_51:
        /*0028*/ 	.word	index@(_Z32sumAtomicReduceVectorToScalarGPUPiS_i)
        /*002c*/ 	.word	0x00000000


	//----- nvinfo : EIATTR_REGCOUNT
	.align		4
.L_52:
        /*0030*/ 	.byte	0x04, 0x2f
        /*0032*/ 	.short	(.L_54 - .L_53)
	.align		4
.L_53:
        /*0034*/ 	.word	index@(_Z20global_reduce_kernelPiS_i)
        /*0038*/ 	.word	0x00000010


	//----- nvinfo : EIATTR_FRAME_SIZE
	.align		4
.L_54:
        /*003c*/ 	.byte	0x04, 0x11
        /*003e*/ 	.short	(.L_56 - .L_55)
	.align		4
.L_55:
        /*0040*/ 	.word	index@(_Z20global_reduce_kernelPiS_i)
        /*0044*/ 	.word	0x00000000


	//----- nvinfo : EIATTR_REGCOUNT
	.align		4
.L_56:
        /*0048*/ 	.byte	0x04, 0x2f
        /*004a*/ 	.short	(.L_58 - .L_57)
	.align		4
.L_57:
        /*004c*/ 	.word	index@(_Z19shmem_reduce_kernelPiPKii)
        /*0050*/ 	.word	0x0000000c


	//----- nvinfo : EIATTR_FRAME_SIZE
	.align		4
.L_58:
        /*0054*/ 	.byte	0x04, 0x11
        /*0056*/ 	.short	(.L_60 - .L_59)
	.align		4
.L_59:
        /*0058*/ 	.word	index@(_Z19shmem_reduce_kernelPiPKii)
        /*005c*/ 	.word	0x00000000


	//----- nvinfo : EIATTR_REGCOUNT
	.align		4
.L_60:
        /*0060*/ 	.byte	0x04, 0x2f
        /*0062*/ 	.short	(.L_62 - .L_61)
	.align		4
.L_61:
        /*0064*/ 	.word	index@(_ZN3cub18CUB_300001_SM_10006detail11EmptyKernelIvEEvv)
        /*0068*/ 	.word	0x00000004


	//----- nvinfo : EIATTR_FRAME_SIZE
	.align		4
.L_62:
        /*006c*/ 	.byte	0x04, 0x11
        /*006e*/ 	.short	(.L_64 - .L_63)
	.align		4
.L_63:
        /*0070*/ 	.word	index@(_ZN3cub18CUB_300001_SM_10006detail11EmptyKernelIvEEvv)
        /*0074*/ 	.word	0x00000000


	//----- nvinfo : EIATTR_REGCOUNT
	.align		4
.L_64:
        /*0078*/ 	.byte	0x04, 0x2f
        /*007a*/ 	.short	(.L_66 - .L_65)
	.align		4
.L_65:
        /*007c*/ 	.word	index@(_ZN3cub18CUB_300001_SM_10006detail6reduce28DeviceReduceSingleTileKernelINS2_10policy_hubIijN4cuda3std3__44plusIiEEE10Policy1000EN6thrust24THRUST_300001_SM_1000_NS6detail15normal_iteratorINSD_10device_ptrIiEEEEPijS9_iiNS7_10__identityEEEvT0_T1_T2_T3_T4_T6_)
        /*0080*/ 	.word	0x00000020


	//----- nvinfo : EIATTR_FRAME_SIZE
	.align		4
.L_66:
        /*0084*/ 	.byte	0x04, 0x11
        /*0086*/ 	.short	(.L_68 - .L_67)
	.align		4
.L_67:
        /*0088*/ 	.word	index@(_ZN3cub18CUB_300001_SM_10006detail6reduce28DeviceReduceSingleTileKernelINS2_10policy_hubIijN4cuda3std3__44plusIiEEE10Policy1000EN6thrust24THRUST_300001_SM_1000_NS6detail15normal_iteratorINSD_10device_ptrIiEEEEPijS9_iiNS7_10__identityEEEvT0_T1_T2_T3_T4_T6_)
        /*008c*/ 	.word	0x00000000


	//----- nvinfo : EIATTR_REGCOUNT
	.align		4
.L_68:
        /*0090*/ 	.byte	0x04, 0x2f
        /*0092*/ 	.short	(.L_70 - .L_69)
	.align		4
.L_69:
        /*0094*/ 	.word	index@(_ZN3cub18CUB_300001_SM_10006detail6reduce18DeviceReduceKernelINS2_10policy_hubIijN4cuda3std3__44plusIiEEE10Policy1000EN6thrust24THRUST_300001_SM_1000_NS6detail15normal_iteratorINSD_10device_ptrIiEEEEjS9_iNS7_10__identityEEEvT0_PT3_T1_NS0_13GridEvenShareISN_EET2_T4_)
        /*0098*/ 	.word	0x00000020


	//----- nvinfo : EIATTR_FRAME_SIZE
	.align		4
.L_70:
        /*009c*/ 	.byte	0x04, 0x11
        /*009e*/ 	.short	(.L_72 - .L_71)
	.align		4
.L_71:
        /*00a0*/ 	.word	index@(_ZN3cub18CUB_300001_SM_10006detail6reduce18DeviceReduceKernelINS2_10policy_hubIijN4cuda3std3__44plusIiEEE10Policy1000EN6thrust24THRUST_300001_SM_1000_NS6detail15normal_iteratorINSD_10device_ptrIiEEEEjS9_iNS7_10__identityEEEvT0_PT3_T1_NS0_13GridEvenShareISN_EET2_T4_)
        /*00a4*/ 	.word	0x00000000


	//----- nvinfo : EIATTR_REGCOUNT
	.align		4
.L_72:
        /*00a8*/ 	.byte	0x04, 0x2f
        /*00aa*/ 	.short	(.L_74 - .L_73)
	.align		4
.L_73:
        /*00ac*/ 	.word	index@(_ZN3cub18CUB_300001_SM_10006detail6reduce28DeviceReduceSingleTileKernelINS2_10policy_hubIijN4cuda3std3__44plusIiEEE10Policy1000EPiSC_iS9_iiNS7_10__identityEEEvT0_T1_T2_T3_T4_T6_)
        /*00b0*/ 	.word	0x00000020


	//----- nvinfo : EIATTR_FRAME_SIZE
	.align		4
.L_74:
        /*00b4*/ 	.byte	0x04, 0x11
        /*00b6*/ 	.short	(.L_76 - .L_75)
	.align		4
.L_75:
        /*00b8*/ 	.word	index@(_ZN3cub18CUB_300001_SM_10006detail6reduce28DeviceReduceSingleTileKernelINS2_10policy_hubIijN4cuda3std3__44plusIiEEE10Policy1000EPiSC_iS9_iiNS7_10__identityEEEvT0_T1_T2_T3_T4_T6_)
        /*00bc*/ 	.word	0x00000000


	//----- nvinfo : EIATTR_REGCOUNT
	.align		4
.L_76:
        /*00c0*/ 	.byte	0x04, 0x2f
        /*00c2*/ 	.short	(.L_78 - .L_77)
	.align		4
.L_77:
        /*00c4*/ 	.word	index@(_ZN3cub18CUB_300001_SM_10006detail6reduce28DeviceReduceSingleTileKernelINS2_10policy_hubIiyN4cuda3std3__44plusIiEEE10Policy1000EN6thrust24THRUST_300001_SM_1000_NS6detail15normal_iteratorINSD_10device_ptrIiEEEEPiyS9_iiNS7_10__identityEEEvT0_T1_T2_T3_T4_T6_)
        /*00c8*/ 	.word	0x0000001f


	//----- nvinfo : EIATTR_FRAME_SIZE
	.align		4
.L_78:
        /*00cc*/ 	.byte	0x04, 0x11
        /*00ce*/ 	.short	(.L_80 - .L_79)
	.align		4
.L_79:
        /*00d0*/ 	.word	index@(_ZN3cub18CUB_300001_SM_10006detail6reduce28DeviceReduceSingleTileKernelINS2_10policy_hubIiyN4cuda3std3__44plusIiEEE10Policy1000EN6thrust24THRUST_300001_SM_1000_NS6detail15normal_iteratorINSD_10device_ptrIiEEEEPiyS9_iiNS7_10__identityEEEvT0_T1_T2_T3_T4_T6_)
        /*00d4*/ 	.word	0x00000000


	//----- nvinfo : EIATTR_REGCOUNT
	.align		4
.L_80:
        /*00d8*/ 	.byte	0x04, 0x2f
        /*00da*/ 	.short	(.L_82 - .L_81)
	.align		4
.L_81:
        /*00dc*/ 	.word	index@(_ZN3cub18CUB_300001_SM_10006detail6reduce18DeviceReduceKernelINS2_10policy_hubIiyN4cuda3std3__44plusIiEEE10Policy1000EN6thrust24THRUST_300001_SM_1000_NS6detail15normal_iteratorINSD_10device_ptrIiEEEEyS9_iNS7_10__identityEEEvT0_PT3_T1_NS0_13GridEvenShareISN_EET2_T4_)
        /*00e0*/ 	.word	0x0000001e


	//----- nvinfo : EIATTR_FRAME_SIZE
	.align		4
.L_82:
        /*00e4*/ 	.byte	0x04, 0x11
        /*00e6*/ 	.short	(.L_84 - .L_83)
	.align		4
.L_83:
        /*00e8*/ 	.word	index@(_ZN3cub18CUB_300001_SM_10006detail6reduce18DeviceReduceKernelINS2_10policy_hubIiyN4cuda3std3__44plusIiEEE10Policy1000EN6thrust24THRUST_300001_SM_1000_NS6detail15normal_iteratorINSD_10device_ptrIiEEEEyS9_iNS7_10__identityEEEvT0_PT3_T1_NS0_13GridEvenShareISN_EET2_T4_)
        /*00ec*/ 	.word	0x00000000


	//----- nvinfo : EIATTR_REGCOUNT
	.align		4
.L_84:
        /*00f0*/ 	.byte	0x04, 0x2f
        /*00f2*/ 	.short	(.L_86 - .L_85)
	.align		4
.L_85:
        /*00f4*/ 	.word	index@(_ZN3cub18CUB_300001_SM_10006detail6reduce28DeviceReduceSingleTileKernelINS2_10policy_hubIiyN4cuda3std3__44plusIiEEE10Policy1000EPiSC_iS9_iiNS7_10__identityEEEvT0_T1_T2_T3_T4_T6_)
        /*00f8*/ 	.word	0x00000020


	//----- nvinfo : EIATTR_FRAME_SIZE
	.align		4
.L_86:
        /*00fc*/ 	.byte	0x04, 0x11
        /*00fe*/ 	.short	(.L_88 - .L_87)
	.align		4
.L_87:
        /*0100*/ 	.word	index@(_ZN3cub18CUB_300001_SM_10006detail6reduce28DeviceReduceSingleTileKernelINS2_10policy_hubIiyN4cuda3std3__44plusIiEEE10Policy1000EPiSC_iS9_iiNS7_10__identityEEEvT0_T1_T2_T3_T4_T6_)
        /*0104*/ 	.word	0x00000000


	//----- nvinfo : EIATTR_MIN_STACK_SIZE
	.align		4
.L_88:
        /*0108*/ 	.byte	0x04, 0x12
        /*010a*/ 	.short	(.L_90 - .L_89)
	.align		4
.L_89:
        /*010c*/ 	.word	index@(_ZN3cub18CUB_300001_SM_10006detail6reduce28DeviceReduceSingleTileKernelINS2_10policy_hubIiyN4cuda3std3__44plusIiEEE10Policy1000EPiSC_iS9_iiNS7_10__identityEEEvT0_T1_T2_T3_T4_T6_)
        /*0110*/ 	.word	0x00000000


	//----- nvinfo : EIATTR_MIN_STACK_SIZE
	.align		4
.L_90:
        /*0114*/ 	.byte	0x04, 0x12
        /*0116*/ 	.short	(.L_92 - .L_91)
	.align		4
.L_91:
        /*0118*/ 	.word	index@(_ZN3cub18CUB_300001_SM_10006detail6reduce18DeviceReduceKernelINS2_10policy_hubIiyN4cuda3std3__44plusIiEEE10Policy1000EN6thrust24THRUST_300001_SM_1000_NS6detail15normal_iteratorINSD_10device_ptrIiEEEEyS9_iNS7_10__identityEEEvT0_PT3_T1_NS0_13GridEvenShareISN_EET2_T4_)
        /*011c*/ 	.word	0x00000000


	//----- nvinfo : EIATTR_MIN_STACK_SIZE
	.align		4
.L_92:
        /*0120*/ 	.byte	0x04, 0x12
        /*0122*/ 	.short	(.L_94 - .L_93)
	.align		4
.L_93:
        /*0124*/ 	.word	index@(_ZN3cub18CUB_300001_SM_10006detail6reduce28DeviceReduceSingleTileKernelINS2_10policy_hubIiyN4cuda3std3__44plusIiEEE10Policy1000EN6thrust24THRUST_300001_SM_1000_NS6detail15normal_iteratorINSD_10device_ptrIiEEEEPiyS9_iiNS7_10__identityEEEvT0_T1_T2_T3_T4_T6_)
        /*0128*/ 	.word	0x00000000


	//----- nvinfo : EIATTR_MIN_STACK_SIZE
	.align		4
.L_94:
        /*012c*/ 	.byte	0x04, 0x12
        /*012e*/ 	.short	(.L_96 - .L_95)
	.align		4
.L_95:
        /*0130*/ 	.word	index@(_ZN3cub18CUB_300001_SM_10006detail6reduce28DeviceReduceSingleTileKernelINS2_10policy_hubIijN4cuda3std3__44plusIiEEE10Policy1000EPiSC_iS9_iiNS7_10__identityEEEvT0_T1_T2_T3_T4_T6_)
        /*0134*/ 	.word	0x00000000


	//----- nvinfo : EIATTR_MIN_STACK_SIZE
	.align		4
.L_96:
        /*0138*/ 	.byte	0x04, 0x12
        /*013a*/ 	.short	(.L_98 - .L_97)
	.align		4
.L_97:
        /*013c*/ 	.word	index@(_ZN3cub18CUB_300001_SM_10006detail6reduce18DeviceReduceKernelINS2_10policy_hubIijN4cuda3std3__44plusIiEEE10Policy1000EN6thrust24THRUST_300001_SM_1000_NS6detail15normal_iteratorINSD_10device_ptrIiEEEEjS9_iNS7_10__identityEEEvT0_PT3_T1_NS0_13GridEvenShareISN_EET2_T4_)
        /*0140*/ 	.word	0x00000000


	//----- nvinfo : EIATTR_MIN_STACK_SIZE
	.align		4
.L_98:
        /*0144*/ 	.byte	0x04, 0x12
        /*0146*/ 	.short	(.L_100 - .L_99)
	.align		4
.L_99:
        /*0148*/ 	.word	index@(_ZN3cub18CUB_300001_SM_10006detail6reduce28DeviceReduceSingleTileKernelINS2_10policy_hubIijN4cuda3std3__44plusIiEEE10Policy1000EN6thrust24THRUST_300001_SM_1000_NS6detail15normal_iteratorINSD_10device_ptrIiEEEEPijS9_iiNS7_10__identityEEEvT0_T1_T2_T3_T4_T6_)
        /*014c*/ 	.word	0x00000000


	//----- nvinfo : EIATTR_MIN_STACK_SIZE
	.align		4
.L_100:
        /*0150*/ 	.byte	0x04, 0x12
        /*0152*/ 	.short	(.L_102 - .L_101)
	.align		4
.L_101:
        /*0154*/ 	.word	index@(_ZN3cub18CUB_300001_SM_10006detail11EmptyKernelIvEEvv)
        /*0158*/ 	.word	0x00000000


	//----- nvinfo : EIATTR_MIN_STACK_SIZE
	.align		4
.L_102:
        /*015c*/ 	.byte	0x04, 0x12
        /*015e*/ 	.short	(.L_104 - .L_103)
	.align		4
.L_103:
        /*0160*/ 	.word	index@(_Z19shmem_reduce_kernelPiPKii)
        /*0164*/ 	.word	0x00000000


	//----- nvinfo : EIATTR_MIN_STACK_SIZE
	.align		4
.L_104:
        /*0168*/ 	.byte	0x04, 0x12
        /*016a*/ 	.short	(.L_106 - .L_105)
	.align		4
.L_105:
        /*016c*/ 	.word	index@(_Z20global_reduce_kernelPiS_i)
        /*0170*/ 	.word	0x00000000


	//----- nvinfo : EIATTR_MIN_STACK_SIZE
	.align		4
.L_106:
        /*0174*/ 	.byte	0x04, 0x12
        /*0176*/ 	.short	(.L_108 - .L_107)
	.align		4
.L_107:
        /*0178*/ 	.word	index@(_Z32sumAtomicReduceVectorToScalarGPUPiS_i)
        /*017c*/ 	.word	0x00000000


	//----- nvinfo : EIATTR_MIN_STACK_SIZE
	.align		4
.L_108:
        /*0180*/ 	.byte	0x04, 0x12
        /*0182*/ 	.short	(.L_110 - .L_109)
	.align		4
.L_109:
        /*0184*/ 	.word	index@(_Z38sumAtomicSharedReduceVectorToScalarGPUPiS_i)
        /*0188*/ 	.word	0x00000000
.L_110:


//--------------------- .nv.compat                --------------------------
	.section	.nv.compat,"",@"SHT_CUDA_COMPAT_INFO"
	.align	4
        /*0000*/ 	.byte	0x02, 0x09, 0x00, 0x00, 0x02, 0x02, 0x01, 0x00, 0x02, 0x05, 0x05, 0x00, 0x03, 0x07, 0x01, 0x01
        /*0010*/ 	.byte	0x02, 0x03, 0x00, 0x00, 0x02, 0x06, 0x01, 0x00, 0x04, 0x0b, 0x08, 0x00, 0x09, 0x00, 0x00, 0x00
        /*0020*/ 	.byte	0x00, 0x00, 0x00, 0x00


//--------------------- .nv.info._ZN3cub18CUB_300001_SM_10006detail6reduce28DeviceReduceSingleTileKernelINS2_10policy_hubIiyN4cuda3std3__44plusIiEEE10Policy1000EPiSC_iS9_iiNS7_10__identityEEEvT0_T1_T2_T3_T4_T6_ --------------------------
	.section	.nv.info._ZN3cub18CUB_300001_SM_10006detail6reduce28DeviceReduceSingleTileKernelINS2_10policy_hubIiyN4cuda3std3__44plusIiEEE10Policy1000EPiSC_iS9_iiNS7_10__identityEEEvT0_T1_T2_T3_T4_T6_,"",@"SHT_CUDA_INFO"
	.sectionflags	@""
	.align	4


	//----- nvinfo : EIATTR_CUDA_API_VERSION
	.align		4
        /*0000*/ 	.byte	0x04, 0x37
        /*0002*/ 	.short	(.L_112 - .L_111)
.L_111:
        /*0004*/ 	.word	0x00000082


	//----- nvinfo : EIATTR_KPARAM_INFO
	.align		4
.L_112:
        /*0008*/ 	.byte	0x04, 0x17
        /*000a*/ 	.short	(.L_114 - .L_113)
.L_113:
        /*000c*/ 	.word	0x00000000
        /*0010*/ 	.short	0x0005
        /*0012*/ 	.short	0x001c
        /*0014*/ 	.byte	0x00, 0xf0, 0x05, 0x00


	//----- nvinfo : EIATTR_KPARAM_INFO
	.align		4
.L_114:
        /*0018*/ 	.byte	0x04, 0x17
        /*001a*/ 	.short	(.L_116 - .L_115)
.L_115:
        /*001c*/ 	.word	0x00000000
        /*0020*/ 	.short	0x0004
        /*0022*/ 	.short	0x0018
        /*0024*/ 	.byte	0x00, 0xf0, 0x11, 0x00


	//----- nvinfo : EIATTR_KPARAM_INFO
	.align		4
.L_116:
        /*0028*/ 	.byte	0x04, 0x17
        /*002a*/ 	.short	(.L_118 - .L_117)
.L_117:
        /*002c*/ 	.word	0x00000000
        /*0030*/ 	.short	0x0003
        /*0032*/ 	.short	0x0014
        /*0034*/ 	.byte	0x00, 0xf0, 0x05, 0x00


	//----- nvinfo : EIATTR_KPARAM_INFO
	.align		4
.L_118:
        /*0038*/ 	.byte	0x04, 0x17
        /*003a*/ 	.short	(.L_120 - .L_119)
.L_119:
        /*003c*/ 	.word	0x00000000
        /*0040*/ 	.short	0x0002
        /*0042*/ 	.short	0x0010
        /*0044*/ 	.byte	0x00, 0xf0, 0x11, 0x00


	//----- nvinfo : EIATTR_KPARAM_INFO
	.align		4
.L_120:
        /*0048*/ 	.byte	0x04, 0x17
        /*004a*/ 	.short	(.L_122 - .L_121)
.L_121:
        /*004c*/ 	.word	0x00000000
        /*0050*/ 	.short	0x0001
        /*0052*/ 	.short	0x0008
        /*0054*/ 	.byte	0x00, 0xf5, 0x21, 0x00


	//----- nvinfo : EIATTR_KPARAM_INFO
	.align		4
.L_122:
        /*0058*/ 	.byte	0x04, 0x17
        /*005a*/ 	.short	(.L_124 - .L_123)
.L_123:
        /*005c*/ 	.word	0x00000000
        /*0060*/ 	.short	0x0000
        /*0062*/ 	.short	0x0000
        /*0064*/ 	.byte	0x00, 0xf5, 0x21, 0x00


	//----- nvinfo : EIATTR_SPARSE_MMA_MASK
	.align		4
.L_124:
        /*0068*/ 	.byte	0x03, 0x50
        /*006a*/ 	.short	0x0000


	//----- nvinfo : EIATTR_MAXREG_COUNT
	.align		4
        /*006c*/ 	.byte	0x03, 0x1b
        /*006e*/ 	.short	0x00ff


	//----- nvinfo : EIATTR_NUM_BARRIERS
	.align		4
        /*0070*/ 	.byte	0x02, 0x4c
        /*0072*/ 	.byte	0x01
	.zero		1


	//----- nvinfo : EIATTR_MERCURY_ISA_VERSION
	.align		4
        /*0074*/ 	.byte	0x03, 0x5f
        /*0076*/ 	.short	0x0101


	//----- nvinfo : EIATTR_COOP_GROUP_MASK_REGIDS
	.align		4
        /*0078*/ 	.byte	0x04, 0x29
        /*007a*/ 	.short	(.L_126 - .L_125)


	//   ....[0]....
.L_125:
        /*007c*/ 	.word	0xffffffff


	//   ....[1]....
        /*0080*/ 	.word	0xffffffff


	//   ....[2]....
        /*0084*/ 	.word	0xffffffff


	//   ....[3]....
        /*0088*/ 	.word	0xffffffff


	//   ....[4]....
        /*008c*/ 	.word	0xffffffff


	//   ....[5]....
        /*0090*/ 	.word	0xffffffff


	//   ....[6]....
        /*0094*/ 	.word	0xffffffff


	//   ....[7]....
        /*0098*/ 	.word	0xffffffff


	//   ....[8]....
        /*009c*/ 	.word	0xffffffff


	//   ....[9]....
        /*00a0*/ 	.word	0xffffffff


	//   ....[10]....
        /*00a4*/ 	.word	0xffffffff


	//   ....[11]....
        /*00a8*/ 	.word	0xffffffff


	//   ....[12]....
        /*00ac*/ 	.word	0xffffffff


	//   ....[13]....
        /*00b0*/ 	.word	0xffffffff


	//   ....[14]....
        /*00b4*/ 	.word	0xffffffff


	//   ....[15]....
        /*00b8*/ 	.word	0xffffffff


	//   ....[16]....
        /*00bc*/ 	.word	0xffffffff


	//   ....[17]....
        /*00c0*/ 	.word	0xffffffff


	//   ....[18]....
        /*00c4*/ 	.word	0xffffffff


	//   ....[19]....
        /*00c8*/ 	.word	0xffffffff


	//   ....[20]....
        /*00cc*/ 	.word	0xffffffff


	//   ....[21]....
        /*00d0*/ 	.word	0xffffffff


	//   ....[22]....
        /*00d4*/ 	.word	0xffffffff


	//   ....[23]....
        /*00d8*/ 	.word	0xffffffff


	//   ....[24]....
        /*00dc*/ 	.word	0xffffffff


	//   ....[25]....
        /*00e0*/ 	.word	0xffffffff


	//   ....[26]....
        /*00e4*/ 	.word	0xffffffff


	//   ....[27]....
        /*00e8*/ 	.word	0xffffffff


	//   ....[28]....
        /*00ec*/ 	.word	0xffffffff


	//   ....[29]....
        /*00f0*/ 	.word	0xffffffff


	//----- nvinfo : EIATTR_COOP_GROUP_INSTR_OFFSETS
	.align		4
.L_126:
        /*00f4*/ 	.byte	0x04, 0x28
        /*00f6*/ 	.short	(.L_128 - .L_127)


	//   ....[0]....
.L_127:
        /*00f8*/ 	.word	0x00000890


	//   ....[1]....
        /*00fc*/ 	.word	0x000008f0


	//   ....[2]....
        /*0100*/ 	.word	0x00000940


	//   ....[3]....
        /*0104*/ 	.word	0x000009b0


	//   ....[4]....
        /*0108*/ 	.word	0x00000a10


	//   ....[5]....
        /*010c*/ 	.word	0x00000ba0


	//   ....[6]....
        /*0110*/ 	.word	0x00000c40


	//   ....[7]....
        /*0114*/ 	.word	0x00000cc0


	//   ....[8]....
        /*0118*/ 	.word	0x00000d20


	//   ....[9]....
        /*011c*/ 	.word	0x00000d60


	//   ....[10]....
        /*0120*/ 	.word	0x000019d0


	//   ....[11]....
        /*0124*/ 	.word	0x00001a30


	//   ....[12]....
        /*0128*/ 	.word	0x00001a90


	//   ....[13]....
        /*012c*/ 	.word	0x00001af0


	//   ....[14]....
        /*0130*/ 	.word	0x00001b50


	//   ....[15]....
        /*0134*/ 	.word	0x000023f0


	//   ....[16]....
        /*0138*/ 	.word	0x00002450


	//   ....[17]....
        /*013c*/ 	.word	0x000024a0


	//   ....[18]....
        /*0140*/ 	.word	0x00002510


	//   ....[19]....
        /*0144*/ 	.word	0x00002570


	//   ....[20]....
        /*0148*/ 	.word	0x00002700


	//   ....[21]....
        /*014c*/ 	.word	0x00002790


	//   ....[22]....
        /*0150*/ 	.word	0x000027e0


	//   ....[23]....
        /*0154*/ 	.word	0x00002850


	//   ....[24]....
        /*0158*/ 	.word	0x000028c0


	//   ....[25]....
        /*015c*/ 	.word	0x000036a0


	//   ....[26]....
        /*0160*/ 	.word	0x00003700


	//   ....[27]....
        /*0164*/ 	.word	0x00003760


	//   ....[28]....
        /*0168*/ 	.word	0x000037c0


	//   ....[29]....
        /*016c*/ 	.word	0x00003820


	//----- nvinfo : EIATTR_VRC_CTA_INIT_COUNT
	.align		4
.L_128:
        /*0170*/ 	.byte	0x02, 0x4a
	.zero		1
	.zero		1


	//----- nvinfo : EIATTR_EXIT_INSTR_OFFSETS
	.align		4
        /*0174*/ 	.byte	0x04, 0x1c
        /*0176*/ 	.short	(.L_130 - .L_129)


	//   ....[0]....
.L_129:
        /*0178*/ 	.word	0x00000080


	//   ....[1]....
        /*017c*/ 	.word	0x000000c0


	//   ....[2]....
        /*0180*/ 	.word	0x00003940


	//   ....[3]....
        /*0184*/ 	.word	0x00003990


	//----- nvinfo : EIATTR_MAX_THREADS
	.align		4
.L_130:
        /*0188*/ 	.byte	0x04, 0x05
        /*018a*/ 	.short	(.L_132 - .L_131)
.L_131:
        /*018c*/ 	.word	0x00000100
        /*0190*/ 	.word	0x00000001
        /*0194*/ 	.word	0x00000001


	//----- nvinfo : EIATTR_CRS_STACK_SIZE
	.align		4
.L_132:
        /*0198*/ 	.byte	0x04, 0x1e
        /*019a*/ 	.short	(.L_134 - .L_133)
.L_133:
        /*019c*/ 	.word	0x00000000


	//----- nvinfo : EIATTR_CBANK_PARAM_SIZE
	.align		4
.L_134:
        /*01a0*/ 	.byte	0x03, 0x19
        /*01a2*/ 	.short	0x001d


	//----- nvinfo : EIATTR_PARAM_CBANK
	.align		4
        /*01a4*/ 	.byte	0x04, 0x0a
        /*01a6*/ 	.short	(.L_136 - .L_135)
	.align		4
.L_135:
        /*01a8*/ 	.word	index@(.nv.constant0._ZN3cub18CUB_300001_SM_10006detail6reduce28DeviceReduceSingleTileKernelINS2_10policy_hubIiyN4cuda3std3__44plusIiEEE10Policy1000EPiSC_iS9_iiNS7_10__identityEEEvT0_T1_T2_T3_T4_T6_)
        /*01ac*/ 	.short	0x0380
        /*01ae*/ 	.short	0x001d


	//----- nvinfo : EIATTR_SW_WAR
	.align		4
.L_136:
        /*01b0*/ 	.byte	0x04, 0x36
        /*01b2*/ 	.short	(.L_138 - .L_137)
.L_137:
        /*01b4*/ 	.word	0x00000008
.L_138:


//--------------------- .nv.info._ZN3cub18CUB_300001_SM_10006detail6reduce18DeviceReduceKernelINS2_10policy_hubIiyN4cuda3std3__44plusIiEEE10Policy1000EN6thrust24THRUST_300001_SM_1000_NS6detail15normal_iteratorINSD_10device_ptrIiEEEEyS9_iNS7_10__identityEEEvT0_PT3_T1_NS0_13GridEvenShareISN_EET2_T4_ --------------------------
	.section	.nv.info._ZN3cub18CUB_300001_SM_10006detail6reduce18DeviceReduceKernelINS2_10policy_hubIiyN4cuda3std3__44plusIiEEE10Policy1000EN6thrust24THRUST_300001_SM_1000_NS6detail15normal_iteratorINSD_10device_ptrIiEEEEyS9_iNS7_10__identityEEEvT0_PT3_T1_NS0_13GridEvenShareISN_EET2_T4_,"",@"SHT_CUDA_INFO"
	.sectionflags	@""
	.align	4


	//----- nvinfo : EIATTR_CUDA_API_VERSION
	.align		4
        /*0000*/ 	.byte	0x04, 0x37
        /*0002*/ 	.short	(.L_140 - .L_139)
.L_139:
        /*0004*/ 	.word	0x00000082


	//----- nvinfo : EIATTR_KPARAM_INFO
	.align		4
.L_140:
        /*0008*/ 	.byte	0x04, 0x17
        /*000a*/ 	.short	(.L_142 - .L_141)
.L_141:
        /*000c*/ 	.word	0x00000000
        /*0010*/ 	.short	0x0005
        /*0012*/ 	.short	0x0061
        /*0014*/ 	.byte	0x00, 0xf0, 0x05, 0x00


	//----- nvinfo : EIATTR_KPARAM_INFO
	.align		4
.L_142:
        /*0018*/ 	.byte	0x04, 0x17
        /*001a*/ 	.short	(.L_144 - .L_143)
.L_143:
        /*001c*/ 	.word	0x00000000
        /*0020*/ 	.short	0x0004
        /*0022*/ 	.short	0x0060
        /*0024*/ 	.byte	0x00, 0xf0, 0x05, 0x00


	//----- nvinfo : EIATTR_KPARAM_INFO
	.align		4
.L_144:
        /*0028*/ 	.byte	0x04, 0x17
        /*002a*/ 	.short	(.L_146 - .L_145)
.L_145:
        /*002c*/ 	.word	0x00000000
        /*0030*/ 	.short	0x0003
        /*0032*/ 	.short	0x0018
        /*0034*/ 	.byte	0x00, 0xf0, 0x21, 0x01


	//----- nvinfo : EIATTR_KPARAM_INFO
	.align		4
.L_146:
        /*0038*/ 	.byte	0x04, 0x17
        /*003a*/ 	.short	(.L_148 - .L_147)
.L_147:
        /*003c*/ 	.word	0x00000000
        /*0040*/ 	.short	0x0002
        /*0042*/ 	.short	0x0010
        /*0044*/ 	.byte	0x00, 0xf0, 0x21, 0x00


	//----- nvinfo : EIATTR_KPARAM_INFO
	.align		4
.L_148:
        /*0048*/ 	.byte	0x04, 0x17
        /*004a*/ 	.short	(.L_150 - .L_149)
.L_149:
        /*004c*/ 	.word	0x00000000
        /*0050*/ 	.short	0x0001
        /*0052*/ 	.short	0x0008
        /*0054*/ 	.byte	0x00, 0xf5, 0x21, 0x00


	//----- nvinfo : EIATTR_KPARAM_INFO
	.align		4
.L_150:
        /*0058*/ 	.byte	0x04, 0x17
        /*005a*/ 	.short	(.L_152 - .L_151)
.L_151:
        /*005c*/ 	.word	0x00000000
        /*0060*/ 	.short	0x0000
        /*0062*/ 	.short	0x0000
        /*0064*/ 	.byte	0x00, 0xf0, 0x21, 0x00


	//----- nvinfo : EIATTR_SPARSE_MMA_MASK
	.align		4
.L_152:
        /*0068*/ 	.byte	0x03, 0x50
        /*006a*/ 	.short	0x0000


	//----- nvinfo : EIATTR_MAXREG_COUNT
	.align		4
        /*006c*/ 	.byte	0x03, 0x1b
        /*006e*/ 	.short	0x00ff


	//----- nvinfo : EIATTR_NUM_BARRIERS
	.align		4
        /*0070*/ 	.byte	0x02, 0x4c
        /*0072*/ 	.byte	0x01
	.zero		1


	//----- nvinfo : EIATTR_MERCURY_ISA_VERSION
	.align		4
        /*0074*/ 	.byte	0x03, 0x5f
        /*0076*/ 	.short	0x0101


	//----- nvinfo : EIATTR_COOP_GROUP_MASK_REGIDS
	.align		4
        /*0078*/ 	.byte	0x04, 0x29
        /*007a*/ 	.short	(.L_154 - .L_153)


	//   ....[0]....
.L_153:
        /*007c*/ 	.word	0xffffffff


	//   ....[1]....
        /*0080*/ 	.word	0xffffffff


	//   ....[2]....
        /*0084*/ 	.word	0xffffffff


	//   ....[3]....
        /*0088*/ 	.word	0xffffffff


	//   ....[4]....
        /*008c*/ 	.word	0xffffffff


	//   ....[5]....
        /*0090*/ 	.word	0xffffffff


	//   ....[6]....
        /*0094*/ 	.word	0xffffffff


	//   ....[7]....
        /*0098*/ 	.word	0xffffffff


	//   ....[8]....
        /*009c*/ 	.word	0xffffffff


	//   ....[9]....
        /*00a0*/ 	.word	0xffffffff


	//   ....[10]....
        /*00a4*/ 	.word	0xffffffff


	//   ....[11]....
        /*00a8*/ 	.word	0xffffffff


	//   ....[12]....
        /*00ac*/ 	.word	0xffffffff


	//   ....[13]....
        /*00b0*/ 	.word	0xffffffff


	//   ....[14]....
        /*00b4*/ 	.word	0xffffffff


	//----- nvinfo : EIATTR_COOP_GROUP_INSTR_OFFSETS
	.align		4
.L_154:
        /*00b8*/ 	.byte	0x04, 0x28
        /*00ba*/ 	.short	(.L_156 - .L_155)


	//   ....[0]....
.L_155:
        /*00bc*/ 	.word	0x000008e0


	//   ....[1]....
        /*00c0*/ 	.word	0x00000940


	//   ....[2]....
        /*00c4*/ 	.word	0x000009a0


	//   ....[3]....
        /*00c8*/ 	.word	0x00000a00


	//   ....[4]....
        /*00cc*/ 	.word	0x00000a60


	//   ....[5]....
        /*00d0*/ 	.word	0x00000bf0


	//   ....[6]....
        /*00d4*/ 	.word	0x00000c90


	//   ....[7]....
        /*00d8*/ 	.word	0x00000d10


	//   ....[8]....
        /*00dc*/ 	.word	0x00000d70


	//   ....[9]....
        /*00e0*/ 	.word	0x00000db0


	//   ....[10]....
        /*00e4*/ 	.word	0x00001db0


	//   ....[11]....
        /*00e8*/ 	.word	0x00001e10


	//   ....[12]....
        /*00ec*/ 	.word	0x00001e70


	//   ....[13]....
        /*00f0*/ 	.word	0x00001ed0


	//   ....[14]....
        /*00f4*/ 	.word	0x00001f30


	//----- nvinfo : EIATTR_VRC_CTA_INIT_COUNT
	.align		4
.L_156:
        /*00f8*/ 	.byte	0x02, 0x4a
	.zero		1
	.zero		1


	//----- nvinfo : EIATTR_EXIT_INSTR_OFFSETS
	.align		4
        /*00fc*/ 	.byte	0x04, 0x1c
        /*00fe*/ 	.short	(.L_158 - .L_157)


	//   ....[0]....
.L_157:
        /*0100*/ 	.word	0x00002050


	//   ....[1]....
        /*0104*/ 	.word	0x000020b0


	//----- nvinfo : EIATTR_MAX_THREADS
	.align		4
.L_158:
        /*0108*/ 	.byte	0x04, 0x05
        /*010a*/ 	.short	(.L_160 - .L_159)
.L_159:
        /*010c*/ 	.word	0x00000100
        /*0110*/ 	.word	0x00000001
        /*0114*/ 	.word	0x00000001


	//----- nvinfo : EIATTR_CRS_STACK_SIZE
	.align		4
.L_160:
        /*0118*/ 	.byte	0x04, 0x1e
        /*011a*/ 	.short	(.L_162 - .L_161)
.L_161:
        /*011c*/ 	.word	0x00000000


	//----- nvinfo : EIATTR_CBANK_PARAM_SIZE
	.align		4
.L_162:
        /*0120*/ 	.byte	0x03, 0x19
        /*0122*/ 	.short	0x0062


	//----- nvinfo : EIATTR_PARAM_CBANK
	.align		4
        /*0124*/ 	.byte	0x04, 0x0a
        /*0126*/ 	.short	(.L_164 - .L_163)
	.align		4
.L_163:
        /*0128*/ 	.word	index@(.nv.constant0._ZN3cub18CUB_300001_SM_10006detail6reduce18DeviceReduceKernelINS2_10policy_hubIiyN4cuda3std3__44plusIiEEE10Policy1000EN6thrust24THRUST_300001_SM_1000_NS6detail15normal_iteratorINSD_10device_ptrIiEEEEyS9_iNS7_10__identityEEEvT0_PT3_T1_NS0_13GridEvenShareISN_EET2_T4_)
        /*012c*/ 	.short	0x0380
        /*012e*/ 	.short	0x0062


	//----- nvinfo : EIATTR_SW_WAR
	.align		4
.L_164:
        /*0130*/ 	.byte	0x04, 0x36
        /*0132*/ 	.short	(.L_166 - .L_165)
.L_165:
        /*0134*/ 	.word	0x00000008
.L_166:


//--------------------- .nv.info._ZN3cub18CUB_300001_SM_10006detail6reduce28DeviceReduceSingleTileKernelINS2_10policy_hubIiyN4cuda3std3__44plusIiEEE10Policy1000EN6thrust24THRUST_300001_SM_1000_NS6detail15normal_iteratorINSD_10device_ptrIiEEEEPiyS9_iiNS7_10__identityEEEvT0_T1_T2_T3_T4_T6_ --------------------------
	.section	.nv.info._ZN3cub18CUB_300001_SM_10006detail6reduce28DeviceReduceSingleTileKernelINS2_10policy_hubIiyN4cuda3std3__44plusIiEEE10Policy1000EN6thrust24THRUST_300001_SM_1000_NS6detail15normal_iteratorINSD_10device_ptrIiEEEEPiyS9_iiNS7_10__identityEEEvT0_T1_T2_T3_T4_T6_,"",@"SHT_CUDA_INFO"
	.sectionflags	@""
	.align	4


	//----- nvinfo : EIATTR_CUDA_API_VERSION
	.align		4
        /*0000*/ 	.byte	0x04, 0x37
        /*0002*/ 	.short	(.L_168 - .L_167)
.L_167:
        /*0004*/ 	.word	0x00000082


	//----- nvinfo : EIATTR_KPARAM_INFO
	.align		4
.L_168:
        /*0008*/ 	.byte	0x04, 0x17
        /*000a*/ 	.short	(.L_170 - .L_169)
.L_169:
        /*000c*/ 	.word	0x00000000
        /*0010*/ 	.short	0x0005
        /*0012*/ 	.short	0x0020
        /*0014*/ 	.byte	0x00, 0xf0, 0x05, 0x00


	//----- nvinfo : EIATTR_KPARAM_INFO
	.align		4
.L_170:
        /*0018*/ 	.byte	0x04, 0x17
        /*001a*/ 	.short	(.L_172 - .L_171)
.L_171:
        /*001c*/ 	.word	0x00000000
        /*0020*/ 	.short	0x0004
        /*0022*/ 	.short	0x001c
        /*0024*/ 	.byte	0x00, 0xf0, 0x11, 0x00


	//----- nvinfo : EIATTR_KPARAM_INFO
	.align		4
.L_172:
        /*0028*/ 	.byte	0x04, 0x17
        /*002a*/ 	.short	(.L_174 - .L_173)
.L_173:
        /*002c*/ 	.word	0x00000000
        /*0030*/ 	.short	0x0003
        /*0032*/ 	.short	0x0018
        /*0034*/ 	.byte	0x00, 0xf0, 0x05, 0x00


	//----- nvinfo : EIATTR_KPARAM_INFO
	.align		4
.L_174:
        /*0038*/ 	.byte	0x04, 0x17
        /*003a*/ 	.short	(.L_176 - .L_175)
.L_175:
        /*003c*/ 	.word	0x00000000
        /*0040*/ 	.short	0x0002
        /*0042*/ 	.short	0x0010
        /*0044*/ 	.byte	0x00, 0xf0, 0x21, 0x00


	//----- nvinfo : EIATTR_KPARAM_INFO
	.align		4
.L_176:
        /*0048*/ 	.byte	0x04, 0x17
        /*004a*/ 	.short	(.L_178 - .L_177)
.L_177:
        /*004c*/ 	.word	0x00000000
        /*0050*/ 	.short	0x0001
        /*0052*/ 	.short	0x0008
        /*0054*/ 	.byte	0x00, 0xf5, 0x21, 0x00


	//----- nvinfo : EIATTR_KPARAM_INFO
	.align		4
.L_178:
        /*0058*/ 	.byte	0x04, 0x17
        /*005a*/ 	.short	(.L_180 - .L_179)
.L_179:
        /*005c*/ 	.word	0x00000000
        /*0060*/ 	.short	0x0000
        /*0062*/ 	.short	0x0000
        /*0064*/ 	.byte	0x00, 0xf0, 0x21, 0x00


	//----- nvinfo : EIATTR_SPARSE_MMA_MASK
	.align		4
.L_180:
        /*0068*/ 	.byte	0x03, 0x50
        /*006a*/ 	.short	0x0000


	//----- nvinfo : EIATTR_MAXREG_COUNT
	.align		4
        /*006c*/ 	.byte	0x03, 0x1b
        /*006e*/ 	.short	0x00ff


	//----- nvinfo : EIATTR_NUM_BARRIERS
	.align		4
        /*0070*/ 	.byte	0x02, 0x4c
        /*0072*/ 	.byte	0x01
	.zero		1


	//----- nvinfo : EIATTR_MERCURY_ISA_VERSION
	.align		4
        /*0074*/ 	.byte	0x03, 0x5f
        /*0076*/ 	.short	0x0101


	//----- nvinfo : EIATTR_COOP_GROUP_MASK_REGIDS
	.align		4
        /*0078*/ 	.byte	0x04, 0x29
        /*007a*/ 	.short	(.L_182 - .L_181)


	//   ....[0]....
.L_181:
        /*007c*/ 	.word	0xffffffff


	//   ....[1]....
        /*0080*/ 	.word	0xffffffff


	//   ....[2]....
        /*0084*/ 	.word	0xffffffff


	//   ....[3]....
        /*0088*/ 	.word	0xffffffff


	//   ....[4]....
        /*008c*/ 	.word	0xffffffff


	//   ....[5]....
        /*0090*/ 	.word	0xffffffff


	//   ....[6]....
        /*0094*/ 	.word	0xffffffff


	//   ....[7]....
        /*0098*/ 	.word	0xffffffff


	//   ....[8]....
        /*009c*/ 	.word	0xffffffff


	//   ....[9]....
        /*00a0*/ 	.word	0xffffffff


	//   ....[10]....
        /*00a4*/ 	.word	0xffffffff


	//   ....[11]....
        /*00a8*/ 	.word	0xffffffff


	//   ....[12]....
        /*00ac*/ 	.word	0xffffffff


	//   ....[13]....
        /*00b0*/ 	.word	0xffffffff


	//   ....[14]....
        /*00b4*/ 	.word	0xffffffff


	//----- nvinfo : EIATTR_COOP_GROUP_INSTR_OFFSETS
	.align		4
.L_182:
        /*00b8*/ 	.byte	0x04, 0x28
        /*00ba*/ 	.short	(.L_184 - .L_183)


	//   ....[0]....
.L_183:
        /*00bc*/ 	.word	0x00000850


	//   ....[1]....
        /*00c0*/ 	.word	0x000008b0


	//   ....[2]....
        /*00c4*/ 	.word	0x00000910


	//   ....[3]....
        /*00c8*/ 	.word	0x00000970


	//   ....[4]....
        /*00cc*/ 	.word	0x000009d0


	//   ....[5]....
        /*00d0*/ 	.word	0x00000b60


	//   ....[6]....
        /*00d4*/ 	.word	0x00000c00


	//   ....[7]....
        /*00d8*/ 	.word	0x00000c80


	//   ....[8]....
        /*00dc*/ 	.word	0x00000ce0


	//   ....[9]....
        /*00e0*/ 	.word	0x00000d20


	//   ....[10]....
        /*00e4*/ 	.word	0x00001b90


	//   ....[11]....
        /*00e8*/ 	.word	0x00001bf0


	//   ....[12]....
        /*00ec*/ 	.word	0x00001c50


	//   ....[13]....
        /*00f0*/ 	.word	0x00001cb0


	//   ....[14]....
        /*00f4*/ 	.word	0x00001d10


	//----- nvinfo : EIATTR_VRC_CTA_INIT_COUNT
	.align		4
.L_184:
        /*00f8*/ 	.byte	0x02, 0x4a
	.zero		1
	.zero		1


	//----- nvinfo : EIATTR_EXIT_INSTR_OFFSETS
	.align		4
        /*00fc*/ 	.byte	0x04, 0x1c
        /*00fe*/ 	.short	(.L_186 - .L_185)


	//   ....[0]....
.L_185:
        /*0100*/ 	.word	0x000000a0


	//   ....[1]....
        /*0104*/ 	.word	0x000000e0


	//   ....[2]....
        /*0108*/ 	.word	0x00001e20


	//   ....[3]....
        /*010c*/ 	.word	0x00001e70


	//----- nvinfo : EIATTR_MAX_THREADS
	.align		4
.L_186:
        /*0110*/ 	.byte	0x04, 0x05
        /*0112*/ 	.short	(.L_188 - .L_187)
.L_187:
        /*0114*/ 	.word	0x00000100
        /*0118*/ 	.word	0x00000001
        /*011c*/ 	.word	0x00000001


	//----- nvinfo : EIATTR_CRS_STACK_SIZE
	.align		4
.L_188:
        /*0120*/ 	.byte	0x04, 0x1e
        /*0122*/ 	.short	(.L_190 - .L_189)
.L_189:
        /*0124*/ 	.word	0x00000000


	//----- nvinfo : EIATTR_CBANK_PARAM_SIZE
	.align		4
.L_190:
        /*0128*/ 	.byte	0x03, 0x19
        /*012a*/ 	.short	0x0021


	//----- nvinfo : EIATTR_PARAM_CBANK
	.align		4
        /*012c*/ 	.byte	0x04, 0x0a
        /*012e*/ 	.short	(.L_192 - .L_191)
	.align		4
.L_191:
        /*0130*/ 	.word	index@(.nv.constant0._ZN3cub18CUB_300001_SM_10006detail6reduce28DeviceReduceSingleTileKernelINS2_10policy_hubIiyN4cuda3std3__44plusIiEEE10Policy1000EN6thrust24THRUST_300001_SM_1000_NS6detail15normal_iteratorINSD_10device_ptrIiEEEEPiyS9_iiNS7_10__identityEEEvT0_T1_T2_T3_T4_T6_)
        /*0134*/ 	.short	0x0380
        /*0136*/ 	.short	0x0021


	//----- nvinfo : EIATTR_SW_WAR
	.align		4
.L_192:
        /*0138*/ 	.byte	0x04, 0x36
        /*013a*/ 	.short	(.L_194 - .L_193)
.L_193:
        /*013c*/ 	.word	0x00000008
.L_194:


//--------------------- .nv.info._ZN3cub18CUB_300001_SM_10006detail6reduce28DeviceReduceSingleTileKernelINS2_10policy_hubIijN4cuda3std3__44plusIiEEE10Policy1000EPiSC_iS9_iiNS7_10__identityEEEvT0_T1_T2_T3_T4_T6_ --------------------------
	.section	.nv.info._ZN3cub18CUB_300001_SM_10006detail6reduce28DeviceReduceSingleTileKernelINS2_10policy_hubIijN4cuda3std3__44plusIiEEE10Policy1000EPiSC_iS9_iiNS7_10__identityEEEvT0_T1_T2_T3_T4_T6_,"",@"SHT_CUDA_INFO"
	.sectionflags	@""
	.align	4


	//----- nvinfo : EIATTR_CUDA_API_VERSION
	.align		4
        /*0000*/ 	.byte	0x04, 0x37
        /*0002*/ 	.short	(.L_196 - .L_195)
.L_195:
        /*0004*/ 	.word	0x00000082


	//----- nvinfo : EIATTR_KPARAM_INFO
	.align		4
.L_196:
        /*0008*/ 	.byte	0x04, 0x17
        /*000a*/ 	.short	(.L_198 - .L_197)
.L_197:
        /*000c*/ 	.word	0x00000000
        /*0010*/ 	.short	0x0005
        /*0012*/ 	.short	0x001c
        /*0014*/ 	.byte	0x00, 0xf0, 0x05, 0x00


	//----- nvinfo : EIATTR_KPARAM_INFO
	.align		4
.L_198:
        /*0018*/ 	.byte	0x04, 0x17
        /*001a*/ 	.short	(.L_200 - .L_199)
.L_199:
        /*001c*/ 	.word	0x00000000
        /*0020*/ 	.short	0x0004
        /*0022*/ 	.short	0x0018
        /*0024*/ 	.byte	0x00, 0xf0, 0x11, 0x00


	//----- nvinfo : EIATTR_KPARAM_INFO
	.align		4
.L_200:
        /*0028*/ 	.byte	0x04, 0x17
        /*002a*/ 	.short	(.L_202 - .L_201)
.L_201:
        /*002c*/ 	.word	0x00000000
        /*0030*/ 	.short	0x0003
        /*0032*/ 	.short	0x0014
        /*0034*/ 	.byte	0x00, 0xf0, 0x05, 0x00


	//----- nvinfo : EIATTR_KPARAM_INFO
	.align		4
.L_202:
        /*0038*/ 	.byte	0x04, 0x17
        /*003a*/ 	.short	(.L_204 - .L_203)
.L_203:
        /*003c*/ 	.word	0x00000000
        /*0040*/ 	.short	0x0002
        /*0042*/ 	.short	0x0010
        /*0044*/ 	.byte	0x00, 0xf0, 0x11, 0x00


	//----- nvinfo : EIATTR_KPARAM_INFO
	.align		4
.L_204:
        /*0048*/ 	.byte	0x04, 0x17
        /*004a*/ 	.short	(.L_206 - .L_205)
.L_205:
        /*004c*/ 	.word	0x00000000
        /*0050*/ 	.short	0x0001
        /*0052*/ 	.short	0x0008
        /*0054*/ 	.byte	0x00, 0xf5, 0x21, 0x00


	//----- nvinfo : EIATTR_KPARAM_INFO
	.align		4
.L_206:
        /*0058*/ 	.byte	0x04, 0x17
        /*005a*/ 	.short	(.L_208 - .L_207)
.L_207:
        /*005c*/ 	.word	0x00000000
        /*0060*/ 	.short	0x0000
        /*0062*/ 	.short	0x0000
        /*0064*/ 	.byte	0x00, 0xf5, 0x21, 0x00


	//----- nvinfo : EIATTR_SPARSE_MMA_MASK
	.align		4
.L_208:
        /*0068*/ 	.byte	0x03, 0x50
        /*006a*/ 	.short	0x0000


	//----- nvinfo : EIATTR_MAXREG_COUNT
	.align		4
        /*006c*/ 	.byte	0x03, 0x1b
        /*006e*/ 	.short	0x00ff


	//----- nvinfo : EIATTR_NUM_BARRIERS
	.align		4
        /*0070*/ 	.byte	0x02, 0x4c
        /*0072*/ 	.byte	0x01
	.zero		1


	//----- nvinfo : EIATTR_MERCURY_ISA_VERSION
	.align		4
        /*0074*/ 	.byte	0x03, 0x5f
        /*0076*/ 	.short	0x0101


	//----- nvinfo : EIATTR_COOP_GROUP_MASK_REGIDS
	.align		4
        /*0078*/ 	.byte	0x04, 0x29
        /*007a*/ 	.short	(.L_210 - .L_209)


	//   ....[0]....
.L_209:
        /*007c*/ 	.word	0xffffffff


	//   ....[1]....
        /*0080*/ 	.word	0xffffffff


	//   ....[2]....
        /*0084*/ 	.word	0xffffffff


	//   ....[3]....
        /*0088*/ 	.word	0xffffffff


	//   ....[4]....
        /*008c*/ 	.word	0xffffffff


	//   ....[5]....
        /*0090*/ 	.word	0xffffffff


	//   ....[6]....
        /*0094*/ 	.word	0xffffffff


	//   ....[7]....
        /*0098*/ 	.word	0xffffffff


	//   ....[8]....
        /*009c*/ 	.word	0xffffffff


	//   ....[9]....
        /*00a0*/ 	.word	0xffffffff


	//   ....[10]....
        /*00a4*/ 	.word	0xffffffff


	//   ....[11]....
        /*00a8*/ 	.word	0xffffffff


	//   ....[12]....
        /*00ac*/ 	.word	0xffffffff


	//   ....[13]....
        /*00b0*/ 	.word	0xffffffff


	//   ....[14]....
        /*00b4*/ 	.word	0xffffffff


	//   ....[15]....
        /*00b8*/ 	.word	0xffffffff


	//   ....[16]....
        /*00bc*/ 	.word	0xffffffff


	//   ....[17]....
        /*00c0*/ 	.word	0xffffffff


	//   ....[18]....
        /*00c4*/ 	.word	0xffffffff


	//   ....[19]....
        /*00c8*/ 	.word	0xffffffff


	//   ....[20]....
        /*00cc*/ 	.word	0xffffffff


	//   ....[21]....
        /*00d0*/ 	.word	0xffffffff


	//   ....[22]....
        /*00d4*/ 	.word	0xffffffff


	//   ....[23]....
        /*00d8*/ 	.word	0xffffffff


	//   ....[24]....
        /*00dc*/ 	.word	0xffffffff


	//   ....[25]....
        /*00e0*/ 	.word	0xffffffff


	//   ....[26]....
        /*00e4*/ 	.word	0xffffffff


	//   ....[27]....
        /*00e8*/ 	.word	0xffffffff


	//   ....[28]....
        /*00ec*/ 	.word	0xffffffff


	//   ....[29]....
        /*00f0*/ 	.word	0xffffffff


	//----- nvinfo : EIATTR_COOP_GROUP_INSTR_OFFSETS
	.align		4
.L_210:
        /*00f4*/ 	.byte	0x04, 0x28
        /*00f6*/ 	.short	(.L_212 - .L_211)


	//   ....[0]....
.L_211:
        /*00f8*/ 	.word	0x00000890


	//   ....[1]....
        /*00fc*/ 	.word	0x000008f0


	//   ....[2]....
        /*0100*/ 	.word	0x00000940


	//   ....[3]....
        /*0104*/ 	.word	0x000009b0


	//   ....[4]....
        /*0108*/ 	.word	0x00000a10


	//   ....[5]....
        /*010c*/ 	.word	0x00000ba0


	//   ....[6]....
        /*0110*/ 	.word	0x00000c40


	//   ....[7]....
        /*0114*/ 	.word	0x00000cc0


	//   ....[8]....
        /*0118*/ 	.word	0x00000d20


	//   ....[9]....
        /*011c*/ 	.word	0x00000d60


	//   ....[10]....
        /*0120*/ 	.word	0x000019d0


	//   ....[11]....
        /*0124*/ 	.word	0x00001a30


	//   ....[12]....
        /*0128*/ 	.word	0x00001a90


	//   ....[13]....
        /*012c*/ 	.word	0x00001af0


	//   ....[14]....
        /*0130*/ 	.word	0x00001b50


	//   ....[15]....
        /*0134*/ 	.word	0x000023f0


	//   ....[16]....
        /*0138*/ 	.word	0x00002450


	//   ....[17]....
        /*013c*/ 	.word	0x000024a0


	//   ....[18]....
        /*0140*/ 	.word	0x00002510


	//   ....[19]....
        /*0144*/ 	.word	0x00002570


	//   ....[20]....
        /*0148*/ 	.word	0x00002700


	//   ....[21]....
        /*014c*/ 	.word	0x00002790


	//   ....[22]....
        /*0150*/ 	.word	0x000027e0


	//   ....[23]....
        /*0154*/ 	.word	0x00002850


	//   ....[24]....
        /*0158*/ 	.word	0x000028c0


	//   ....[25]....
        /*015c*/ 	.word	0x000036a0


	//   ....[26]....
        /*0160*/ 	.word	0x00003700


	//   ....[27]....
        /*0164*/ 	.word	0x00003760


	//   ....[28]....
        /*0168*/ 	.word	0x000037c0


	//   ....[29]....
        /*016c*/ 	.word	0x00003820


	//----- nvinfo : EIATTR_VRC_CTA_INIT_COUNT
	.align		4
.L_212:
        /*0170*/ 	.byte	0x02, 0x4a
	.zero		1
	.zero		1


	//----- nvinfo : EIATTR_EXIT_INSTR_OFFSETS
	.align		4
        /*0174*/ 	.byte	0x04, 0x1c
        /*0176*/ 	.short	(.L_214 - .L_213)


	//   ....[0]....
.L_213:
        /*0178*/ 	.word	0x00000080


	//   ....[1]....
        /*017c*/ 	.word	0x000000c0


	//   ....[2]....
        /*0180*/ 	.word	0x00003940


	//   ....[3]....
        /*0184*/ 	.word	0x00003990


	//----- nvinfo : EIATTR_MAX_THREADS
	.align		4
.L_214:
        /*0188*/ 	.byte	0x04, 0x05
        /*018a*/ 	.short	(.L_216 - .L_215)
.L_215:
        /*018c*/ 	.word	0x00000100
        /*0190*/ 	.word	0x00000001
        /*0194*/ 	.word	0x00000001


	//----- nvinfo : EIATTR_CRS_STACK_SIZE
	.align		4
.L_216:
        /*0198*/ 	.byte	0x04, 0x1e
        /*019a*/ 	.short	(.L_218 - .L_217)
.L_217:
        /*019c*/ 	.word	0x00000000


	//----- nvinfo : EIATTR_CBANK_PARAM_SIZE
	.align		4
.L_218:
        /*01a0*/ 	.byte	0x03, 0x19
        /*01a2*/ 	.short	0x001d


	//----- nvinfo : EIATTR_PARAM_CBANK
	.align		4
        /*01a4*/ 	.byte	0x04, 0x0a
        /*01a6*/ 	.short	(.L_220 - .L_219)
	.align		4
.L_219:
        /*01a8*/ 	.word	index@(.nv.constant0._ZN3cub18CUB_300001_SM_10006detail6reduce28DeviceReduceSingleTileKernelINS2_10policy_hubIijN4cuda3std3__44plusIiEEE10Policy1000EPiSC_iS9_iiNS7_10__identityEEEvT0_T1_T2_T3_T4_T6_)
        /*01ac*/ 	.short	0x0380
        /*01ae*/ 	.short	0x001d


	//----- nvinfo : EIATTR_SW_WAR
	.align		4
.L_220:
        /*01b0*/ 	.byte	0x04, 0x36
        /*01b2*/ 	.short	(.L_222 - .L_221)
.L_221:
        /*01b4*/ 	.word	0x00000008
.L_222:


//--------------------- .nv.info._ZN3cub18CUB_300001_SM_10006detail6reduce18DeviceReduceKernelINS2_10policy_hubIijN4cuda3std3__44plusIiEEE10Policy1000EN6thrust24THRUST_300001_SM_1000_NS6detail15normal_iteratorINSD_10device_ptrIiEEEEjS9_iNS7_10__identityEEEvT0_PT3_T1_NS0_13GridEvenShareISN_EET2_T4_ --------------------------
	.section	.nv.info._ZN3cub18CUB_300001_SM_10006detail6reduce18DeviceReduceKernelINS2_10policy_hubIijN4cuda3std3__44plusIiEEE10Policy1000EN6thrust24THRUST_300001_SM_1000_NS6detail15normal_iteratorINSD_10device_ptrIiEEEEjS9_iNS7_10__identityEEEvT0_PT3_T1_NS0_13GridEvenShareISN_EET2_T4_,"",@"SHT_CUDA_INFO"
	.sectionflags	@""
	.align	4


	//----- nvinfo : EIATTR_CUDA_API_VERSION
	.align		4
        /*0000*/ 	.byte	0x04, 0x37
        /*0002*/ 	.short	(.L_224 - .L_223)
.L_223:
        /*0004*/ 	.word	0x00000082


	//----- nvinfo : EIATTR_KPARAM_INFO
	.align		4
.L_224:
        /*0008*/ 	.byte	0x04, 0x17
        /*000a*/ 	.short	(.L_226 - .L_225)
.L_225:
        /*000c*/ 	.word	0x00000000
        /*0010*/ 	.short	0x0005
        /*0012*/ 	.short	0x003d
        /*0014*/ 	.byte	0x00, 0xf0, 0x05, 0x00


	//----- nvinfo : EIATTR_KPARAM_INFO
	.align		4
.L_226:
        /*0018*/ 	.byte	0x04, 0x17
        /*001a*/ 	.short	(.L_228 - .L_227)
.L_227:
        /*001c*/ 	.word	0x00000000
        /*0020*/ 	.short	0x0004
        /*0022*/ 	.short	0x003c
        /*0024*/ 	.byte	0x00, 0xf0, 0x05, 0x00


	//----- nvinfo : EIATTR_KPARAM_INFO
	.align		4
.L_228:
        /*0028*/ 	.byte	0x04, 0x17
        /*002a*/ 	.short	(.L_230 - .L_229)
.L_229:
        /*002c*/ 	.word	0x00000000
        /*0030*/ 	.short	0x0003
        /*0032*/ 	.short	0x0014
        /*0034*/ 	.byte	0x00, 0xf0, 0xa1, 0x00


	//----- nvinfo : EIATTR_KPARAM_INFO
	.align		4
.L_230:
        /*0038*/ 	.byte	0x04, 0x17
        /*003a*/ 	.short	(.L_232 - .L_231)
.L_231:
        /*003c*/ 	.word	0x00000000
        /*0040*/ 	.short	0x0002
        /*0042*/ 	.short	0x0010
        /*0044*/ 	.byte	0x00, 0xf0, 0x11, 0x00


	//----- nvinfo : EIATTR_KPARAM_INFO
	.align		4
.L_232:
        /*0048*/ 	.byte	0x04, 0x17
        /*004a*/ 	.short	(.L_234 - .L_233)
.L_233:
        /*004c*/ 	.word	0x00000000
        /*0050*/ 	.short	0x0001
        /*0052*/ 	.short	0x0008
        /*0054*/ 	.byte	0x00, 0xf5, 0x21, 0x00


	//----- nvinfo : EIATTR_KPARAM_INFO
	.align		4
.L_234:
        /*0058*/ 	.byte	0x04, 0x17
        /*005a*/ 	.short	(.L_236 - .L_235)
.L_235:
        /*005c*/ 	.word	0x00000000
        /*0060*/ 	.short	0x0000
        /*0062*/ 	.short	0x0000
        /*0064*/ 	.byte	0x00, 0xf0, 0x21, 0x00


	//----- nvinfo : EIATTR_SPARSE_MMA_MASK
	.align		4
.L_236:
        /*0068*/ 	.byte	0x03, 0x50
        /*006a*/ 	.short	0x0000


	//----- nvinfo : EIATTR_MAXREG_COUNT
	.align		4
        /*006c*/ 	.byte	0x03, 0x1b
        /*006e*/ 	.short	0x00ff


	//----- nvinfo : EIATTR_NUM_BARRIERS
	.align		4
        /*0070*/ 	.byte	0x02, 0x4c
        /*0072*/ 	.byte	0x01
	.zero		1


	//----- nvinfo : EIATTR_MERCURY_ISA_VERSION
	.align		4
        /*0074*/ 	.byte	0x03, 0x5f
        /*0076*/ 	.short	0x0101


	//----- nvinfo : EIATTR_COOP_GROUP_MASK_REGIDS
	.align		4
        /*0078*/ 	.byte	0x04, 0x29
        /*007a*/ 	.short	(.L_238 - .L_237)


	//   ....[0]....
.L_237:
        /*007c*/ 	.word	0xffffffff


	//   ....[1]....
        /*0080*/ 	.word	0xffffffff


	//   ....[2]....
        /*0084*/ 	.word	0xffffffff


	//   ....[3]....
        /*0088*/ 	.word	0xffffffff


	//   ....[4]....
        /*008c*/ 	.word	0xffffffff


	//   ....[5]....
        /*0090*/ 	.word	0xffffffff


	//   ....[6]....
        /*0094*/ 	.word	0xffffffff


	//   ....[7]....
        /*0098*/ 	.word	0xffffffff


	//   ....[8]....
        /*009c*/ 	.word	0xffffffff


	//   ....[9]....
        /*00a0*/ 	.word	0xffffffff


	//   ....[10]....
        /*00a4*/ 	.word	0xffffffff


	//   ....[11]....
        /*00a8*/ 	.word	0xffffffff


	//   ....[12]....
        /*00ac*/ 	.word	0xffffffff


	//   ....[13]....
        /*00b0*/ 	.word	0xffffffff


	//   ....[14]....
        /*00b4*/ 	.word	0xffffffff


	//----- nvinfo : EIATTR_COOP_GROUP_INSTR_OFFSETS
	.align		4
.L_238:
        /*00b8*/ 	.byte	0x04, 0x28
        /*00ba*/ 	.short	(.L_240 - .L_239)


	//   ....[0]....
.L_239:
        /*00bc*/ 	.word	0x00000b10


	//   ....[1]....
        /*00c0*/ 	.word	0x00000b70


	//   ....[2]....
        /*00c4*/ 	.word	0x00000bd0


	//   ....[3]....
        /*00c8*/ 	.word	0x00000c30


	//   ....[4]....
        /*00cc*/ 	.word	0x00000c90


	//   ....[5]....
        /*00d0*/ 	.word	0x00000e20


	//   ....[6]....
        /*00d4*/ 	.word	0x00000ec0


	//   ....[7]....
        /*00d8*/ 	.word	0x00000f20


	//   ....[8]....
        /*00dc*/ 	.word	0x00000f80


	//   ....[9]....
        /*00e0*/ 	.word	0x00000fe0


	//   ....[10]....
        /*00e4*/ 	.word	0x00002100


	//   ....[11]....
        /*00e8*/ 	.word	0x00002170


	//   ....[12]....
        /*00ec*/ 	.word	0x000021c0


	//   ....[13]....
        /*00f0*/ 	.word	0x00002210


	//   ....[14]....
        /*00f4*/ 	.word	0x00002280


	//----- nvinfo : EIATTR_VRC_CTA_INIT_COUNT
	.align		4
.L_240:
        /*00f8*/ 	.byte	0x02, 0x4a
	.zero		1
	.zero		1


	//----- nvinfo : EIATTR_EXIT_INSTR_OFFSETS
	.align		4
        /*00fc*/ 	.byte	0x04, 0x1c
        /*00fe*/ 	.short	(.L_242 - .L_241)


	//   ....[0]....
.L_241:
        /*0100*/ 	.word	0x000023b0


	//   ....[1]....
        /*0104*/ 	.word	0x000023f0


	//----- nvinfo : EIATTR_MAX_THREADS
	.align		4
.L_242:
        /*0108*/ 	.byte	0x04, 0x05
        /*010a*/ 	.short	(.L_244 - .L_243)
.L_243:
        /*010c*/ 	.word	0x00000100
        /*0110*/ 	.word	0x00000001
        /*0114*/ 	.word	0x00000001


	//----- nvinfo : EIATTR_CRS_STACK_SIZE
	.align		4
.L_244:
        /*0118*/ 	.byte	0x04, 0x1e
        /*011a*/ 	.short	(.L_246 - .L_245)
.L_245:
        /*011c*/ 	.word	0x00000000


	//----- nvinfo : EIATTR_CBANK_PARAM_SIZE
	.align		4
.L_246:
        /*0120*/ 	.byte	0x03, 0x19
        /*0122*/ 	.short	0x003e


	//----- nvinfo : EIATTR_PARAM_CBANK
	.align		4
        /*0124*/ 	.byte	0x04, 0x0a
        /*0126*/ 	.short	(.L_248 - .L_247)
	.align		4
.L_247:
        /*0128*/ 	.word	index@(.nv.constant0._ZN3cub18CUB_300001_SM_10006detail6reduce18DeviceReduceKernelINS2_10policy_hubIijN4cuda3std3__44plusIiEEE10Policy1000EN6thrust24THRUST_300001_SM_1000_NS6detail15normal_iteratorINSD_10device_ptrIiEEEEjS9_iNS7_10__identityEEEvT0_PT3_T1_NS0_13GridEvenShareISN_EET2_T4_)
        /*012c*/ 	.short	0x0380
        /*012e*/ 	.short	0x003e


	//----- nvinfo : EIATTR_SW_WAR
	.align		4
.L_248:
        /*0130*/ 	.byte	0x04, 0x36
        /*0132*/ 	.short	(.L_250 - .L_249)
.L_249:
        /*0134*/ 	.word	0x00000008
.L_250:


//--------------------- .nv.info._ZN3cub18CUB_300001_SM_10006detail6reduce28DeviceReduceSingleTileKernelINS2_10policy_hubIijN4cuda3std3__44plusIiEEE10Policy1000EN6thrust24THRUST_300001_SM_1000_NS6detail15normal_iteratorINSD_10device_ptrIiEEEEPijS9_iiNS7_10__identityEEEvT0_T1_T2_T3_T4_T6_ --------------------------
	.section	.nv.info._ZN3cub18CUB_300001_SM_10006detail6reduce28DeviceReduceSingleTileKernelINS2_10policy_hubIijN4cuda3std3__44plusIiEEE10Policy1000EN6thrust24THRUST_300001_SM_1000_NS6detail15normal_iteratorINSD_10device_ptrIiEEEEPijS9_iiNS7_10__identityEEEvT0_T1_T2_T3_T4_T6_,"",@"SHT_CUDA_INFO"
	.sectionflags	@""
	.align	4


	//----- nvinfo : EIATTR_CUDA_API_VERSION
	.align		4
        /*0000*/ 	.byte	0x04, 0x37
        /*0002*/ 	.short	(.L_252 - .L_251)
.L_251:
        /*0004*/ 	.word	0x00000082


	//----- nvinfo : EIATTR_KPARAM_INFO
	.align		4
.L_252:
        /*0008*/ 	.byte	0x04, 0x17
        /*000a*/ 	.short	(.L_254 - .L_253)
.L_253:
        /*000c*/ 	.word	0x00000000
        /*0010*/ 	.short	0x0005
        /*0012*/ 	.short	0x001c
        /*0014*/ 	.byte	0x00, 0xf0, 0x05, 0x00


	//----- nvinfo : EIATTR_KPARAM_INFO
	.align		4
.L_254:
        /*0018*/ 	.byte	0x04, 0x17
        /*001a*/ 	.short	(.L_256 - .L_255)
.L_255:
        /*001c*/ 	.word	0x00000000
        /*0020*/ 	.short	0x0004
        /*0022*/ 	.short	0x0018
        /*0024*/ 	.byte	0x00, 0xf0, 0x11, 0x00


	//----- nvinfo : EIATTR_KPARAM_INFO
	.align		4
.L_256:
        /*0028*/ 	.byte	0x04, 0x17
        /*002a*/ 	.short	(.L_258 - .L_257)
.L_257:
        /*002c*/ 	.word	0x00000000
        /*0030*/ 	.short	0x0003
        /*0032*/ 	.short	0x0014
        /*0034*/ 	.byte	0x00, 0xf0, 0x05, 0x00


	//----- nvinfo : EIATTR_KPARAM_INFO
	.align		4
.L_258:
        /*0038*/ 	.byte	0x04, 0x17
        /*003a*/ 	.short	(.L_260 - .L_259)
.L_259:
        /*003c*/ 	.word	0x00000000
        /*0040*/ 	.short	0x0002
        /*0042*/ 	.short	0x0010
        /*0044*/ 	.byte	0x00, 0xf0, 0x11, 0x00


	//----- nvinfo : EIATTR_KPARAM_INFO
	.align		4
.L_260:
        /*0048*/ 	.byte	0x04, 0x17
        /*004a*/ 	.short	(.L_262 - .L_261)
.L_261:
        /*004c*/ 	.word	0x00000000
        /*0050*/ 	.short	0x0001
        /*0052*/ 	.short	0x0008
        /*0054*/ 	.byte	0x00, 0xf5, 0x21, 0x00


	//----- nvinfo : EIATTR_KPARAM_INFO
	.align		4
.L_262:
        /*0058*/ 	.byte	0x04, 0x17
        /*005a*/ 	.short	(.L_264 - .L_263)
.L_263:
        /*005c*/ 	.word	0x00000000
        /*0060*/ 	.short	0x0000
        /*0062*/ 	.short	0x0000
        /*0064*/ 	.byte	0x00, 0xf0, 0x21, 0x00


	//----- nvinfo : EIATTR_SPARSE_MMA_MASK
	.align		4
.L_264:
        /*0068*/ 	.byte	0x03, 0x50
        /*006a*/ 	.short	0x0000


	//----- nvinfo : EIATTR_MAXREG_COUNT
	.align		4
        /*006c*/ 	.byte	0x03, 0x1b
        /*006e*/ 	.short	0x00ff


	//----- nvinfo : EIATTR_NUM_BARRIERS
	.align		4
        /*0070*/ 	.byte	0x02, 0x4c
        /*0072*/ 	.byte	0x01
	.zero		1


	//----- nvinfo : EIATTR_MERCURY_ISA_VERSION
	.align		4
        /*0074*/ 	.byte	0x03, 0x5f
        /*0076*/ 	.short	0x0101


	//----- nvinfo : EIATTR_COOP_GROUP_MASK_REGIDS
	.align		4
        /*0078*/ 	.byte	0x04, 0x29
        /*007a*/ 	.short	(.L_266 - .L_265)


	//   ....[0]....
.L_265:
        /*007c*/ 	.word	0xffffffff


	//   ....[1]....
        /*0080*/ 	.word	0xffffffff


	//   ....[2]....
        /*0084*/ 	.word	0xffffffff


	//   ....[3]....
        /*0088*/ 	.word	0xffffffff


	//   ....[4]....
        /*008c*/ 	.word	0xffffffff


	//   ....[5]....
        /*0090*/ 	.word	0xffffffff


	//   ....[6]....
        /*0094*/ 	.word	0xffffffff


	//   ....[7]....
        /*0098*/ 	.word	0xffffffff


	//   ....[8]....
        /*009c*/ 	.word	0xffffffff


	//   ....[9]....
        /*00a0*/ 	.word	0xffffffff


	//   ....[10]....
        /*00a4*/ 	.word	0xffffffff


	//   ....[11]....
        /*00a8*/ 	.word	0xffffffff


	//   ....[12]....
        /*00ac*/ 	.word	0xffffffff


	//   ....[13]....
        /*00b0*/ 	.word	0xffffffff


	//   ....[14]....
        /*00b4*/ 	.word	0xffffffff


	//----- nvinfo : EIATTR_COOP_GROUP_INSTR_OFFSETS
	.align		4
.L_266:
        /*00b8*/ 	.byte	0x04, 0x28
        /*00ba*/ 	.short	(.L_268 - .L_267)


	//   ....[0]....
.L_267:
        /*00bc*/ 	.word	0x00000830


	//   ....[1]....
        /*00c0*/ 	.word	0x00000890


	//   ....[2]....
        /*00c4*/ 	.word	0x000008f0


	//   ....[3]....
        /*00c8*/ 	.word	0x00000950


	//   ....[4]....
        /*00cc*/ 	.word	0x000009b0


	//   ....[5]....
        /*00d0*/ 	.word	0x00000b40


	//   ....[6]....
        /*00d4*/ 	.word	0x00000be0


	//   ....[7]....
        /*00d8*/ 	.word	0x00000c60


	//   ....[8]....
        /*00dc*/ 	.word	0x00000cc0


	//   ....[9]....
        /*00e0*/ 	.word	0x00000d00


	//   ....[10]....
        /*00e4*/ 	.word	0x00001cc0


	//   ....[11]....
        /*00e8*/ 	.word	0x00001d20


	//   ....[12]....
        /*00ec*/ 	.word	0x00001d80


	//   ....[13]....
        /*00f0*/ 	.word	0x00001de0


	//   ....[14]....
        /*00f4*/ 	.word	0x00001e40


	//----- nvinfo : EIATTR_VRC_CTA_INIT_COUNT
	.align		4
.L_268:
        /*00f8*/ 	.byte	0x02, 0x4a
	.zero		1
	.zero		1


	//----- nvinfo : EIATTR_EXIT_INSTR_OFFSETS
	.align		4
        /*00fc*/ 	.byte	0x04, 0x1c
        /*00fe*/ 	.short	(.L_270 - .L_269)


	//   ....[0]....
.L_269:
        /*0100*/ 	.word	0x00000080


	//   ....[1]....
        /*0104*/ 	.word	0x000000c0


	//   ....[2]....
        /*0108*/ 	.word	0x00001f60


	//   ....[3]....
        /*010c*/ 	.word	0x00001fb0


	//----- nvinfo : EIATTR_MAX_THREADS
	.align		4
.L_270:
        /*0110*/ 	.byte	0x04, 0x05
        /*0112*/ 	.short	(.L_272 - .L_271)
.L_271:
        /*0114*/ 	.word	0x00000100
        /*0118*/ 	.word	0x00000001
        /*011c*/ 	.word	0x00000001


	//----- nvinfo : EIATTR_CRS_STACK_SIZE
	.align		4
.L_272:
        /*0120*/ 	.byte	0x04, 0x1e
        /*0122*/ 	.short	(.L_274 - .L_273)
.L_273:
        /*0124*/ 	.word	0x00000000


	//----- nvinfo : EIATTR_CBANK_PARAM_SIZE
	.align		4
.L_274:
        /*0128*/ 	.byte	0x03, 0x19
        /*012a*/ 	.short	0x001d


	//----- nvinfo : EIATTR_PARAM_CBANK
	.align		4
        /*012c*/ 	.byte	0x04, 0x0a
        /*012e*/ 	.short	(.L_276 - .L_275)
	.align		4
.L_275:
        /*0130*/ 	.word	index@(.nv.constant0._ZN3cub18CUB_300001_SM_10006detail6reduce28DeviceReduceSingleTileKernelINS2_10policy_hubIijN4cuda3std3__44plusIiEEE10Policy1000EN6thrust24THRUST_300001_SM_1000_NS6detail15normal_iteratorINSD_10device_ptrIiEEEEPijS9_iiNS7_10__identityEEEvT0_T1_T2_T3_T4_T6_)
        /*0134*/ 	.short	0x0380
        /*0136*/ 	.short	0x001d


	//----- nvinfo : EIATTR_SW_WAR
	.align		4
.L_276:
        /*0138*/ 	.byte	0x04, 0x36
        /*013a*/ 	.short	(.L_278 - .L_277)
.L_277:
        /*013c*/ 	.word	0x00000008
.L_278:


//--------------------- .nv.info._ZN3cub18CUB_300001_SM_10006detail11EmptyKernelIvEEvv --------------------------
	.section	.nv.info._ZN3cub18CUB_300001_SM_10006detail11EmptyKernelIvEEvv,"",@"SHT_CUDA_INFO"
	.sectionflags	@""
	.align	4


	//----- nvinfo : EIATTR_CUDA_API_VERSION
	.align		4
        /*0000*/ 	.byte	0x04, 0x37
        /*0002*/ 	.short	(.L_280 - .L_279)
.L_279:
        /*0004*/ 	.word	0x00000082


	//----- nvinfo : EIATTR_SPARSE_MMA_MASK
	.align		4
.L_280:
        /*0008*/ 	.byte	0x03, 0x50
        /*000a*/ 	.short	0x0000


	//----- nvinfo : EIATTR_MAXREG_COUNT
	.align		4
        /*000c*/ 	.byte	0x03, 0x1b
        /*000e*/ 	.short	0x00ff


	//----- nvinfo : EIATTR_MERCURY_ISA_VERSION
	.align		4
        /*0010*/ 	.byte	0x03, 0x5f
        /*0012*/ 	.short	0x0101


	//----- nvinfo : EIATTR_VRC_CTA_INIT_COUNT
	.align		4
        /*0014*/ 	.byte	0x02, 0x4a
	.zero		1
	.zero		1


	//----- nvinfo : EIATTR_EXIT_INSTR_OFFSETS
	.align		4
        /*0018*/ 	.byte	0x04, 0x1c
        /*001a*/ 	.short	(.L_282 - .L_281)


	//   ....[0]....
.L_281:
        /*001c*/ 	.word	0x00000010


	//----- nvinfo : EIATTR_SW_WAR
	.align		4
.L_282:
        /*0020*/ 	.byte	0x04, 0x36
        /*0022*/ 	.short	(.L_284 - .L_283)
.L_283:
        /*0024*/ 	.word	0x00000008
.L_284:


//--------------------- .nv.info._Z19shmem_reduce_kernelPiPKii --------------------------
	.section	.nv.info._Z19shmem_reduce_kernelPiPKii,"",@"SHT_CUDA_INFO"
	.sectionflags	@""
	.align	4


	//----- nvinfo : EIATTR_CUDA_API_VERSION
	.align		4
        /*0000*/ 	.byte	0x04, 0x37
        /*0002*/ 	.short	(.L_286 - .L_285)
.L_285:
        /*0004*/ 	.word	0x00000082


	//----- nvinfo : EIATTR_KPARAM_INFO
	.align		4
.L_286:
        /*0008*/ 	.byte	0x04, 0x17
        /*000a*/ 	.short	(.L_288 - .L_287)
.L_287:
        /*000c*/ 	.word	0x00000000
        /*0010*/ 	.short	0x0002
        /*0012*/ 	.short	0x0010
        /*0014*/ 	.byte	0x00, 0xf0, 0x11, 0x00


	//----- nvinfo : EIATTR_KPARAM_INFO
	.align		4
.L_288:
        /*0018*/ 	.byte	0x04, 0x17
        /*001a*/ 	.short	(.L_290 - .L_289)
.L_289:
        /*001c*/ 	.word	0x00000000
        /*0020*/ 	.short	0x0001
        /*0022*/ 	.short	0x0008
        /*0024*/ 	.byte	0x00, 0xf5, 0x21, 0x00


	//----- nvinfo : EIATTR_KPARAM_INFO
	.align		4
.L_290:
        /*0028*/ 	.byte	0x04, 0x17
        /*002a*/ 	.short	(.L_292 - .L_291)
.L_291:
        /*002c*/ 	.word	0x00000000
        /*0030*/ 	.short	0x0000
        /*0032*/ 	.short	0x0000
        /*0034*/ 	.byte	0x00, 0xf5, 0x21, 0x00


	//----- nvinfo : EIATTR_SPARSE_MMA_MASK
	.align		4
.L_292:
        /*0038*/ 	.byte	0x03, 0x50
        /*003a*/ 	.short	0x0000


	//----- nvinfo : EIATTR_MAXREG_COUNT
	.align		4
        /*003c*/ 	.byte	0x03, 0x1b
        /*003e*/ 	.short	0x00ff


	//----- nvinfo : EIATTR_NUM_BARRIERS
	.align		4
        /*0040*/ 	.byte	0x02, 0x4c
        /*0042*/ 	.byte	0x01
	.zero		1


	//----- nvinfo : EIATTR_MERCURY_ISA_VERSION
	.align		4
        /*0044*/ 	.byte	0x03, 0x5f
        /*0046*/ 	.short	0x0101


	//----- nvinfo : EIATTR_VRC_CTA_INIT_COUNT
	.align		4
        /*0048*/ 	.byte	0x02, 0x4a
	.zero		1
	.zero		1


	//----- nvinfo : EIATTR_EXIT_INSTR_OFFSETS
	.align		4
        /*004c*/ 	.byte	0x04, 0x1c
        /*004e*/ 	.short	(.L_294 - .L_293)


	//   ....[0]....
.L_293:
        /*0050*/ 	.word	0x00000080


	//   ....[1]....
        /*0054*/ 	.word	0x00000220


	//   ....[2]....
        /*0058*/ 	.word	0x000002a0


	//----- nvinfo : EIATTR_CBANK_PARAM_SIZE
	.align		4
.L_294:
        /*005c*/ 	.byte	0x03, 0x19
        /*005e*/ 	.short	0x0014


	//----- nvinfo : EIATTR_PARAM_CBANK
	.align		4
        /*0060*/ 	.byte	0x04, 0x0a
        /*0062*/ 	.short	(.L_296 - .L_295)
	.align		4
.L_295:
        /*0064*/ 	.word	index@(.nv.constant0._Z19shmem_reduce_kernelPiPKii)
        /*0068*/ 	.short	0x0380
        /*006a*/ 	.short	0x0014


	//----- nvinfo : EIATTR_SW_WAR
	.align		4
.L_296:
        /*006c*/ 	.byte	0x04, 0x36
        /*006e*/ 	.short	(.L_298 - .L_297)
.L_297:
        /*0070*/ 	.word	0x00000008
.L_298:


//--------------------- .nv.info._Z20global_reduce_kernelPiS_i --------------------------
	.section	.nv.info._Z20global_reduce_kernelPiS_i,"",@"SHT_CUDA_INFO"
	.sectionflags	@""
	.align	4


	//----- nvinfo : EIATTR_CUDA_API_VERSION
	.align		4
        /*0000*/ 	.byte	0x04, 0x37
        /*0002*/ 	.short	(.L_300 - .L_299)
.L_299:
        /*0004*/ 	.word	0x00000082


	//----- nvinfo : EIATTR_KPARAM_INFO
	.align		4
.L_300:
        /*0008*/ 	.byte	0x04, 0x17
        /*000a*/ 	.short	(.L_302 - .L_301)
.L_301:
        /*000c*/ 	.word	0x00000000
        /*0010*/ 	.short	0x0002
        /*0012*/ 	.short	0x0010
        /*0014*/ 	.byte	0x00, 0xf0, 0x11, 0x00


	//----- nvinfo : EIATTR_KPARAM_INFO
	.align		4
.L_302:
        /*0018*/ 	.byte	0x04, 0x17
        /*001a*/ 	.short	(.L_304 - .L_303)
.L_303:
        /*001c*/ 	.word	0x00000000
        /*0020*/ 	.short	0x0001
        /*0022*/ 	.short	0x0008
        /*0024*/ 	.byte	0x00, 0xf5, 0x21, 0x00


	//----- nvinfo : EIATTR_KPARAM_INFO
	.align		4
.L_304:
        /*0028*/ 	.byte	0x04, 0x17
        /*002a*/ 	.short	(.L_306 - .L_305)
.L_305:
        /*002c*/ 	.word	0x00000000
        /*0030*/ 	.short	0x0000
        /*0032*/ 	.short	0x0000
        /*0034*/ 	.byte	0x00, 0xf5, 0x21, 0x00


	//----- nvinfo : EIATTR_SPARSE_MMA_MASK
	.align		4
.L_306:
        /*0038*/ 	.byte	0x03, 0x50
        /*003a*/ 	.short	0x0000


	//----- nvinfo : EIATTR_MAXREG_COUNT
	.align		4
        /*003c*/ 	.byte	0x03, 0x1b
        /*003e*/ 	.short	0x00ff


	//----- nvinfo : EIATTR_NUM_BARRIERS
	.align		4
        /*0040*/ 	.byte	0x02, 0x4c
        /*0042*/ 	.byte	0x01
	.zero		1


	//----- nvinfo : EIATTR_MERCURY_ISA_VERSION
	.align		4
        /*0044*/ 	.byte	0x03, 0x5f
        /*0046*/ 	.short	0x0101


	//----- nvinfo : EIATTR_VRC_CTA_INIT_COUNT
	.align		4
        /*0048*/ 	.byte	0x02, 0x4a
	.zero		1
	.zero		1


	//----- nvinfo : EIATTR_EXIT_INSTR_OFFSETS
	.align		4
        /*004c*/ 	.byte	0x04, 0x1c
        /*004e*/ 	.short	(.L_308 - .L_307)


	//   ....[0]....
.L_307:
        /*0050*/ 	.word	0x00000070


	//   ....[1]....
        /*0054*/ 	.word	0x000001e0


	//   ....[2]....
        /*0058*/ 	.word	0x00000230


	//----- nvinfo : EIATTR_CRS_STACK_SIZE
	.align		4
.L_308:
        /*005c*/ 	.byte	0x04, 0x1e
        /*005e*/ 	.short	(.L_310 - .L_309)
.L_309:
        /*0060*/ 	.word	0x00000000


	//----- nvinfo : EIATTR_CBANK_PARAM_SIZE
	.align		4
.L_310:
        /*0064*/ 	.byte	0x03, 0x19
        /*0066*/ 	.short	0x0014


	//----- nvinfo : EIATTR_PARAM_CBANK
	.align		4
        /*0068*/ 	.byte	0x04, 0x0a
        /*006a*/ 	.short	(.L_312 - .L_311)
	.align		4
.L_311:
        /*006c*/ 	.word	index@(.nv.constant0._Z20global_reduce_kernelPiS_i)
        /*0070*/ 	.short	0x0380
        /*0072*/ 	.short	0x0014


	//----- nvinfo : EIATTR_SW_WAR
	.align		4
.L_312:
        /*0074*/ 	.byte	0x04, 0x36
        /*0076*/ 	.short	(.L_314 - .L_313)
.L_313:
        /*0078*/ 	.word	0x00000008
.L_314:


//--------------------- .nv.info._Z32sumAtomicReduceVectorToScalarGPUPiS_i --------------------------
	.section	.nv.info._Z32sumAtomicReduceVectorToScalarGPUPiS_i,"",@"SHT_CUDA_INFO"
	.sectionflags	@""
	.align	4


	//----- nvinfo : EIATTR_CUDA_API_VERSION
	.align		4
        /*0000*/ 	.byte	0x04, 0x37
        /*0002*/ 	.short	(.L_316 - .L_315)
.L_315:
        /*0004*/ 	.word	0x00000082


	//----- nvinfo : EIATTR_KPARAM_INFO
	.align		4
.L_316:
        /*0008*/ 	.byte	0x04, 0x17
        /*000a*/ 	.short	(.L_318 - .L_317)
.L_317:
        /*000c*/ 	.word	0x00000000
        /*0010*/ 	.short	0x0002
        /*0012*/ 	.short	0x0010
        /*0014*/ 	.byte	0x00, 0xf0, 0x11, 0x00


	//----- nvinfo : EIATTR_KPARAM_INFO
	.align		4
.L_318:
        /*0018*/ 	.byte	0x04, 0x17
        /*001a*/ 	.short	(.L_320 - .L_319)
.L_319:
        /*001c*/ 	.word	0x00000000
        /*0020*/ 	.short	0x0001
        /*0022*/ 	.short	0x0008
        /*0024*/ 	.byte	0x00, 0xf5, 0x21, 0x00


	//----- nvinfo : EIATTR_KPARAM_INFO
	.align		4
.L_320:
        /*0028*/ 	.byte	0x04, 0x17
        /*002a*/ 	.short	(.L_322 - .L_321)
.L_321:
        /*002c*/ 	.word	0x00000000
        /*0030*/ 	.short	0x0000
        /*0032*/ 	.short	0x0000
        /*0034*/ 	.byte	0x00, 0xf5, 0x21, 0x00


	//----- nvinfo : EIATTR_SPARSE_MMA_MASK
	.align		4
.L_322:
        /*0038*/ 	.byte	0x03, 0x50
        /*003a*/ 	.short	0x0000


	//----- nvinfo : EIATTR_MAXREG_COUNT
	.align		4
        /*003c*/ 	.byte	0x03, 0x1b
        /*003e*/ 	.short	0x00ff


	//----- nvinfo : EIATTR_MERCURY_ISA_VERSION
	.align		4
        /*0040*/ 	.byte	0x03, 0x5f
        /*0042*/ 	.short	0x0101


	//----- nvinfo : EIATTR_INT_WARP_WIDE_INSTR_OFFSETS
	.align		4
        /*0044*/ 	.byte	0x04, 0x31
        /*0046*/ 	.short	(.L_324 - .L_323)


	//   ....[0]....
.L_323:
        /*0048*/ 	.word	0x000000d0


	//   ....[1]....
        /*004c*/ 	.word	0x00000110


	//----- nvinfo : EIATTR_VRC_CTA_INIT_COUNT
	.align		4
.L_324:
        /*0050*/ 	.byte	0x02, 0x4a
	.zero		1
	.zero		1


	//----- nvinfo : EIATTR_EXIT_INSTR_OFFSETS
	.align		4
        /*0054*/ 	.byte	0x04, 0x1c
        /*0056*/ 	.short	(.L_326 - .L_325)


	//   ....[0]....
.L_325:
        /*0058*/ 	.word	0x00000070


	//   ....[1]....
        /*005c*/ 	.word	0x00000140


	//----- nvinfo : EIATTR_CBANK_PARAM_SIZE
	.align		4
.L_326:
        /*0060*/ 	.byte	0x03, 0x19
        /*0062*/ 	.short	0x0014


	//----- nvinfo : EIATTR_PARAM_CBANK
	.align		4
        /*0064*/ 	.byte	0x04, 0x0a
        /*0066*/ 	.short	(.L_328 - .L_327)
	.align		4
.L_327:
        /*0068*/ 	.word	index@(.nv.constant0._Z32sumAtomicReduceVectorToScalarGPUPiS_i)
        /*006c*/ 	.short	0x0380
        /*006e*/ 	.short	0x0014


	//----- nvinfo : EIATTR_SW_WAR
	.align		4
.L_328:
        /*0070*/ 	.byte	0x04, 0x36
        /*0072*/ 	.short	(.L_330 - .L_329)
.L_329:
        /*0074*/ 	.word	0x00000008
.L_330:


//--------------------- .nv.info._Z38sumAtomicSharedReduceVectorToScalarGPUPiS_i --------------------------
	.section	.nv.info._Z38sumAtomicSharedReduceVectorToScalarGPUPiS_i,"",@"SHT_CUDA_INFO"
	.sectionflags	@""
	.align	4


	//----- nvinfo : EIATTR_CUDA_API_VERSION
	.align		4
        /*0000*/ 	.byte	0x04, 0x37
        /*0002*/ 	.short	(.L_332 - .L_331)
.L_331:
        /*0004*/ 	.word	0x00000082


	//----- nvinfo : EIATTR_KPARAM_INFO
	.align		4
.L_332:
        /*0008*/ 	.byte	0x04, 0x17
        /*000a*/ 	.short	(.L_334 - .L_333)
.L_333:
        /*000c*/ 	.word	0x00000000
        /*0010*/ 	.short	0x0002
        /*0012*/ 	.short	0x0010
        /*0014*/ 	.byte	0x00, 0xf0, 0x11, 0x00


	//----- nvinfo : EIATTR_KPARAM_INFO
	.align		4
.L_334:
        /*0018*/ 	.byte	0x04, 0x17
        /*001a*/ 	.short	(.L_336 - .L_335)
.L_335:
        /*001c*/ 	.word	0x00000000
        /*0020*/ 	.short	0x0001
        /*0022*/ 	.short	0x0008
        /*0024*/ 	.byte	0x00, 0xf5, 0x21, 0x00


	//----- nvinfo : EIATTR_KPARAM_INFO
	.align		4
.L_336:
        /*0028*/ 	.byte	0x04, 0x17
        /*002a*/ 	.short	(.L_338 - .L_337)
.L_337:
        /*002c*/ 	.word	0x00000000
        /*0030*/ 	.short	0x0000
        /*0032*/ 	.short	0x0000
        /*0034*/ 	.byte	0x00, 0xf5, 0x21, 0x00


	//----- nvinfo : EIATTR_SPARSE_MMA_MASK
	.align		4
.L_338:
        /*0038*/ 	.byte	0x03, 0x50
        /*003a*/ 	.short	0x0000


	//----- nvinfo : EIATTR_MAXREG_COUNT
	.align		4
        /*003c*/ 	.byte	0x03, 0x1b
        /*003e*/ 	.short	0x00ff


	//----- nvinfo : EIATTR_NUM_BARRIERS
	.align		4
        /*0040*/ 	.byte	0x02, 0x4c
        /*0042*/ 	.byte	0x01
	.zero		1


	//----- nvinfo : EIATTR_MERCURY_ISA_VERSION
	.align		4
        /*0044*/ 	.byte	0x03, 0x5f
        /*0046*/ 	.short	0x0101


	//----- nvinfo : EIATTR_INT_WARP_WIDE_INSTR_OFFSETS
	.align		4
        /*0048*/ 	.byte	0x04, 0x31
        /*004a*/ 	.short	(.L_340 - .L_339)


	//   ....[0]....
.L_339:
        /*004c*/ 	.word	0x00000140


	//   ....[1]....
        /*0050*/ 	.word	0x000001a0


	//----- nvinfo : EIATTR_VRC_CTA_INIT_COUNT
	.align		4
.L_340:
        /*0054*/ 	.byte	0x02, 0x4a
	.zero		1
	.zero		1


	//----- nvinfo : EIATTR_EXIT_INSTR_OFFSETS
	.align		4
        /*0058*/ 	.byte	0x04, 0x1c
        /*005a*/ 	.short	(.L_342 - .L_341)


	//   ....[0]....
.L_341:
        /*005c*/ 	.word	0x000001f0


	//   ....[1]....
        /*0060*/ 	.word	0x00000260


	//----- nvinfo : EIATTR_CRS_STACK_SIZE
	.align		4
.L_342:
        /*0064*/ 	.byte	0x04, 0x1e
        /*0066*/ 	.short	(.L_344 - .L_343)
.L_343:
        /*0068*/ 	.word	0x00000000


	//----- nvinfo : EIATTR_CBANK_PARAM_SIZE
	.align		4
.L_344:
        /*006c*/ 	.byte	0x03, 0x19
        /*006e*/ 	.short	0x0014


	//----- nvinfo : EIATTR_PARAM_CBANK
	.align		4
        /*0070*/ 	.byte	0x04, 0x0a
        /*0072*/ 	.short	(.L_346 - .L_345)
	.align		4
.L_345:
        /*0074*/ 	.word	index@(.nv.constant0._Z38sumAtomicSharedReduceVectorToScalarGPUPiS_i)
        /*0078*/ 	.short	0x0380
        /*007a*/ 	.short	0x0014


	//----- nvinfo : EIATTR_SW_WAR
	.align		4
.L_346:
        /*007c*/ 	.byte	0x04, 0x36
        /*007e*/ 	.short	(.L_348 - .L_347)
.L_347:
        /*0080*/ 	.word	0x00000008
.L_348:


//--------------------- .nv.callgraph             --------------------------
	.section	.nv.callgraph,"",@"SHT_CUDA_CALLGRAPH"
	.align	4
	.sectionentsize	8
	.align		4
        /*0000*/ 	.word	0x00000000
	.align		4
        /*0004*/ 	.word	0xffffffff
	.align		4
        /*0008*/ 	.word	0x00000000
	.align		4
        /*000c*/ 	.word	0xfffffffe
	.align		4
        /*0010*/ 	.word	0x00000000
	.align		4
        /*0014*/ 	.word	0xfffffffd
	.align		4
        /*0018*/ 	.word	0x00000000
	.align		4
        /*001c*/ 	.word	0xfffffffc


//--------------------- .nv.constant4             --------------------------
	.section	.nv.constant4,"a",@progbits
	.align	8
	.align		8
.nv.constant4:
        /*0000*/ 	.dword	_ZN34_INTERNAL_6ade9dc0_4_k_cu_95566f564cuda3std3__45__cpo5beginE
	.align		8
        /*0008*/ 	.dword	_ZN34_INTERNAL_6ade9dc0_4_k_cu_95566f564cuda3std3__45__cpo3endE
	.align		8
        /*0010*/ 	.dword	_ZN34_INTERNAL_6ade9dc0_4_k_cu_95566f564cuda3std3__45__cpo6cbeginE
	.align		8
        /*0018*/ 	.dword	_ZN34_INTERNAL_6ade9dc0_4_k_cu_95566f564cuda3std3__45__cpo4cendE
	.align		8
        /*0020*/ 	.dword	_ZN34_INTERNAL_6ade9dc0_4_k_cu_95566f564cuda3std3__45__cpo6rbeginE
	.align		8
        /*0028*/ 	.dword	_ZN34_INTERNAL_6ade9dc0_4_k_cu_95566f564cuda3std3__45__cpo4rendE
	.align		8
        /*0030*/ 	.dword	_ZN34_INTERNAL_6ade9dc0_4_k_cu_95566f564cuda3std3__45__cpo7crbeginE
	.align		8
        /*0038*/ 	.dword	_ZN34_INTERNAL_6ade9dc0_4_k_cu_95566f564cuda3std3__45__cpo5crendE
	.align		8
        /*0040*/ 	.dword	_ZN34_INTERNAL_6ade9dc0_4_k_cu_95566f564cuda3std3__436_GLOBAL__N__6ade9dc0_4_k_cu_95566f566ignoreE
	.align		8
        /*0048*/ 	.dword	_ZN34_INTERNAL_6ade9dc0_4_k_cu_95566f564cuda3std3__419piecewise_constructE
	.align		8
        /*0050*/ 	.dword	_ZN34_INTERNAL_6ade9dc0_4_k_cu_95566f564cuda3std3__48in_placeE
	.align		8
        /*0058*/ 	.dword	_ZN34_INTERNAL_6ade9dc0_4_k_cu_95566f564cuda3std3__420unreachable_sentinelE
	.align		8
        /*0060*/ 	.dword	_ZN34_INTERNAL_6ade9dc0_4_k_cu_95566f564cuda3std3__47nulloptE
	.align		8
        /*0068*/ 	.dword	_ZN34_INTERNAL_6ade9dc0_4_k_cu_95566f564cuda3std3__48unexpectE
	.align		8
        /*0070*/ 	.dword	_ZN34_INTERNAL_6ade9dc0_4_k_cu_95566f564cuda3std6ranges3__45__cpo4swapE
	.align		8
        /*0078*/ 	.dword	_ZN34_INTERNAL_6ade9dc0_4_k_cu_95566f564cuda3std6ranges3__45__cpo9iter_moveE
	.align		8
        /*0080*/ 	.dword	_ZN34_INTERNAL_6ade9dc0_4_k_cu_95566f564cuda3std6ranges3__45__cpo5beginE
	.align		8
        /*0088*/ 	.dword	_ZN34_INTERNAL_6ade9dc0_4_k_cu_95566f564cuda3std6ranges3__45__cpo3endE
	.align		8
        /*0090*/ 	.dword	_ZN34_INTERNAL_6ade9dc0_4_k_cu_95566f564cuda3std6ranges3__45__cpo6cbeginE
	.align		8
        /*0098*/ 	.dword	_ZN34_INTERNAL_6ade9dc0_4_k_cu_95566f564cuda3std6ranges3__45__cpo4cendE
	.align		8
        /*00a0*/ 	.dword	_ZN34_INTERNAL_6ade9dc0_4_k_cu_95566f564cuda3std6ranges3__45__cpo7advanceE
	.align		8
        /*00a8*/ 	.dword	_ZN34_INTERNAL_6ade9dc0_4_k_cu_95566f564cuda3std6ranges3__45__cpo9iter_swapE
	.align		8
        /*00b0*/ 	.dword	_ZN34_INTERNAL_6ade9dc0_4_k_cu_95566f564cuda3std6ranges3__45__cpo4nextE
	.align		8
        /*00b8*/ 	.dword	_ZN34_INTERNAL_6ade9dc0_4_k_cu_95566f564cuda3std6ranges3__45__cpo4prevE
	.align		8
        /*00c0*/ 	.dword	_ZN34_INTERNAL_6ade9dc0_4_k_cu_95566f564cuda3std6ranges3__45__cpo4dataE
	.align		8
        /*00c8*/ 	.dword	_ZN34_INTERNAL_6ade9dc0_4_k_cu_95566f564cuda3std6ranges3__45__cpo5cdataE
	.align		8
        /*00d0*/ 	.dword	_ZN34_INTERNAL_6ade9dc0_4_k_cu_95566f564cuda3std6ranges3__45__cpo4sizeE
	.align		8
        /*00d8*/ 	.dword	_ZN34_INTERNAL_6ade9dc0_4_k_cu_95566f564cuda3std6ranges3__45__cpo5ssizeE
	.align		8
        /*00e0*/ 	.dword	_ZN34_INTERNAL_6ade9dc0_4_k_cu_95566f564cuda3std6ranges3__45__cpo8distanceE
	.align		8
        /*00e8*/ 	.dword	_ZN34_INTERNAL_6ade9dc0_4_k_cu_95566f566thrust24THRUST_300001_SM_1000_NS8cuda_cub3parE
	.align		8
        /*00f0*/ 	.dword	_ZN34_INTERNAL_6ade9dc0_4_k_cu_95566f566thrust24THRUST_300001_SM_1000_NS8cuda_cub10par_nosyncE
	.align		8
        /*00f8*/ 	.dword	_ZN34_INTERNAL_6ade9dc0_4_k_cu_95566f566thrust24THRUST_300001_SM_1000_NS6system6detail10sequential3seqE
	.align		8
        /*0100*/ 	.dword	_ZN34_INTERNAL_6ade9dc0_4_k_cu_95566f566thrust24THRUST_300001_SM_1000_NS6system3cpp3parE
	.align		8
        /*0108*/ 	.dword	_ZN34_INTERNAL_6ade9dc0_4_k_cu_95566f566thrust24THRUST_300001_SM_1000_NS12placeholders2_1E
	.align		8
        /*0110*/ 	.dword	_ZN34_INTERNAL_6ade9dc0_4_k_cu_95566f566thrust24THRUST_300001_SM_1000_NS12placeholders2_2E
	.align		8
        /*0118*/ 	.dword	_ZN34_INTERNAL_6ade9dc0_4_k_cu_95566f566thrust24THRUST_300001_SM_1000_NS12placeholders2_3E
	.align		8
        /*0120*/ 	.dword	_ZN34_INTERNAL_6ade9dc0_4_k_cu_95566f566thrust24THRUST_300001_SM_1000_NS12placeholders2_4E
	.align		8
        /*0128*/ 	.dword	_ZN34_INTERNAL_6ade9dc0_4_k_cu_95566f566thrust24THRUST_300001_SM_1000_NS12placeholders2_5E
	.align		8
        /*0130*/ 	.dword	_ZN34_INTERNAL_6ade9dc0_4_k_cu_95566f566thrust24THRUST_300001_SM_1000_NS12placeholders2_6E
	.align		8
        /*0138*/ 	.dword	_ZN34_INTERNAL_6ade9dc0_4_k_cu_95566f566thrust24THRUST_300001_SM_1000_NS12placeholders2_7E
	.align		8
        /*0140*/ 	.dword	_ZN34_INTERNAL_6ade9dc0_4_k_cu_95566f566thrust24THRUST_300001_SM_1000_NS12placeholders2_8E
	.align		8
        /*0148*/ 	.dword	_ZN34_INTERNAL_6ade9dc0_4_k_cu_95566f566thrust24THRUST_300001_SM_1000_NS12placeholders2_9E
	.align		8
        /*0150*/ 	.dword	_ZN34_INTERNAL_6ade9dc0_4_k_cu_95566f566thrust24THRUST_300001_SM_1000_NS12placeholders3_10E
	.align		8
        /*0158*/ 	.dword	_ZN34_INTERNAL_6ade9dc0_4_k_cu_95566f566thrust24THRUST_300001_SM_1000_NS3seqE
	.align		8
        /*0160*/ 	.dword	_ZN34_INTERNAL_6ade9dc0_4_k_cu_95566f566thrust24THRUST_300001_SM_1000_NS6deviceE


//--------------------- .text._ZN3cub18CUB_300001_SM_10006detail6reduce28DeviceReduceSingleTileKernelINS2_10policy_hubIiyN4cuda3std3__44plusIiEEE10Policy1000EPiSC_iS9_iiNS7_10__identityEEEvT0_T1_T2_T3_T4_T6_ --------------------------
	.section	.text._ZN3cub18CUB_300001_SM_10006detail6reduce28DeviceReduceSingleTileKernelINS2_10policy_hubIiyN4cuda3std3__44plusIiEEE10Policy1000EPiSC_iS9_iiNS7_10__identityEEEvT0_T1_T2_T3_T4_T6_,"ax",@progbits
	.align	128
        .global         _ZN3cub18CUB_300001_SM_10006detail6reduce28DeviceReduceSingleTileKernelINS2_10policy_hubIiyN4cuda3std3__44plusIiEEE10Policy1000EPiSC_iS9_iiNS7_10__identityEEEvT0_T1_T2_T3_T4_T6_
        .type           _ZN3cub18CUB_300001_SM_10006detail6reduce28DeviceReduceSingleTileKernelINS2_10policy_hubIiyN4cuda3std3__44plusIiEEE10Policy1000EPiSC_iS9_iiNS7_10__identityEEEvT0_T1_T2_T3_T4_T6_,@function
        .size           _ZN3cub18CUB_300001_SM_10006detail6reduce28DeviceReduceSingleTileKernelINS2_10policy_hubIiyN4cuda3std3__44plusIiEEE10Policy1000EPiSC_iS9_iiNS7_10__identityEEEvT0_T1_T2_T3_T4_T6_,(.L_x_248 - _ZN3cub18CUB_300001_SM_10006detail6reduce28DeviceReduceSingleTileKernelINS2_10policy_hubIiyN4cuda3std3__44plusIiEEE10Policy1000EPiSC_iS9_iiNS7_10__identityEEEvT0_T1_T2_T3_T4_T6_)
        .other          _ZN3cub18CUB_300001_SM_10006detail6reduce28DeviceReduceSingleTileKernelINS2_10policy_hubIiyN4cuda3std3__44plusIiEEE10Policy1000EPiSC_iS9_iiNS7_10__identityEEEvT0_T1_T2_T3_T4_T6_,@"STO_CUDA_ENTRY STV_DEFAULT"
_ZN3cub18CUB_300001_SM_10006detail6reduce28DeviceReduceSingleTileKernelINS2_10policy_hubIiyN4cuda3std3__44plusIiEEE10Policy1000EPiSC_iS9_iiNS7_10__identityEEEvT0_T1_T2_T3_T4_T6_:
.text._ZN3cub18CUB_300001_SM_10006detail6reduce28DeviceReduceSingleTileKernelINS2_10policy_hubIiyN4cuda3std3__44plusIiEEE10Policy1000EPiSC_iS9_iiNS7_10__identityEEEvT0_T1_T2_T3_T4_T6_:
[----:B------:R-:W-:Y:S01]  /*0000*/  LDC R1, c[0x0][0x37c] ;  /* 0x0000df00ff017b82 */ /* 0x000fe20000000800 */
[----:B------:R-:W0:Y:S01]  /*0010*/  LDCU UR4, c[0x0][0x390] ;  /* 0x00007200ff0477ac */ /* 0x000e220008000800 */
[----:B------:R-:W1:Y:S01]  /*0020*/  LDCU.64 UR6, c[0x0][0x358] ;  /* 0x00006b00ff0677ac */ /* 0x000e620008000a00 */
[----:B0-----:R-:W-:-:S05]  /*0030*/  IMAD.U32 R20, RZ, RZ, UR4 ;  /* 0x00000004ff147e24 */ /* 0x001fca000f8e00ff */
[----:B------:R-:W-:-:S13]  /*0040*/  ISETP.NE.AND P0, PT, R20, RZ, PT ;  /* 0x000000ff1400720c */ /* 0x000fda0003f05270 */
[----:B-1----:R-:W-:Y:S05]  /*0050*/  @P0 BRA `(.L_x_0) ;  /* 0x00000000001c0947 */ /* 0x002fea0003800000 */
[----:B------:R-:W0:Y:S02]  /*0060*/  S2R R0, SR_TID.X ;  /* 0x0000000000007919 */ /* 0x000e240000002100 */
[----:B0-----:R-:W-:-:S13]  /*0070*/  ISETP.NE.AND P0, PT, R0, RZ, PT ;  /* 0x000000ff0000720c */ /* 0x001fda0003f05270 */
[----:B------:R-:W-:Y:S05]  /*0080*/  @P0 EXIT ;  /* 0x000000000000094d */ /* 0x000fea0003800000 */
[----:B------:R-:W0:Y:S08]  /*0090*/  LDC R5, c[0x0][0x398] ;  /* 0x0000e600ff057b82 */ /* 0x000e300000000800 */
[----:B------:R-:W0:Y:S02]  /*00a0*/  LDC.64 R2, c[0x0][0x388] ;  /* 0x0000e200ff027b82 */ /* 0x000e240000000a00 */
[----:B0-----:R-:W-:Y:S01]  /*00b0*/  STG.E desc[UR6][R2.64], R5 ;  /* 0x0000000502007986 */ /* 0x001fe2000c101906 */
[----:B------:R-:W-:Y:S05]  /*00c0*/  EXIT ;  /* 0x000000000000794d */ /* 0x000fea0003800000 */
.L_x_0:
[----:B------:R-:W0:Y:S01]  /*00d0*/  LDCU UR4, c[0x0][0x380] ;  /* 0x00007000ff0477ac */ /* 0x000e220008000800 */
[----:B------:R-:W-:Y:S01]  /*00e0*/  BSSY.RECONVERGENT B0, `(.L_x_1) ;  /* 0x0000385000007945 */ /* 0x000fe20003800200 */
[----:B0-----:R-:W-:-:S09]  /*00f0*/  ULOP3.LUT UP0, URZ, UR4, 0xf, URZ, 0xc0, !UPT ;  /* 0x0000000f04ff7892 */ /* 0x001fd2000f80c0ff */
[----:B------:R-:W-:Y:S05]  /*0100*/  BRA.U UP0, `(.L_x_2) ;  /* 0x0000001900d87547 */ /* 0x000fea000b800000 */
[----:B------:R-:W-:-:S13]  /*0110*/  ISETP.GT.AND P0, PT, R20, 0xfff, PT ;  /* 0x00000fff1400780c */ /* 0x000fda0003f04270 */
[----:B------:R-:W-:Y:S05]  /*0120*/  @P0 BRA `(.L_x_3) ;  /* 0x0000000c008c0947 */ /* 0x000fea0003800000 */
[----:B------:R-:W0:Y:S01]  /*0130*/  S2R R9, SR_TID.X ;  /* 0x0000000000097919 */ /* 0x000e220000002100 */
[----:B------:R-:W-:Y:S01]  /*0140*/  BSSY.RECONVERGENT B1, `(.L_x_4) ;  /* 0x0000009000017945 */ /* 0x000fe20003800200 */
[----:B------:R-:W-:Y:S01]  /*0150*/  IMAD.MOV.U32 R0, RZ, RZ, RZ ;  /* 0x000000ffff007224 */ /* 0x000fe200078e00ff */
[----:B0-----:R-:W-:Y:S01]  /*0160*/  ISETP.GE.AND P0, PT, R9, R20, PT ;  /* 0x000000140900720c */ /* 0x001fe20003f06270 */
[----:B------:R-:W-:-:S12]  /*0170*/  IMAD.MOV.U32 R11, RZ, RZ, R9 ;  /* 0x000000ffff0b7224 */ /* 0x000fd800078e0009 */
[----:B------:R-:W-:Y:S05]  /*0180*/  @P0 BRA `(.L_x_5) ;  /* 0x0000000000100947 */ /* 0x000fea0003800000 */
[----:B------:R-:W0:Y:S02]  /*0190*/  LDC.64 R2, c[0x0][0x380] ;  /* 0x0000e000ff027b82 */ /* 0x000e240000000a00 */
[----:B0-----:R-:W-:-:S05]  /*01a0*/  IMAD.WIDE.U32 R2, R9, 0x4, R2 ;  /* 0x0000000409027825 */ /* 0x001fca00078e0002 */
[----:B------:R0:W5:Y:S01]  /*01b0*/  LDG.E.CONSTANT R0, desc[UR6][R2.64] ;  /* 0x0000000602007981 */ /* 0x000162000c1e9900 */
[----:B------:R-:W-:-:S07]  /*01c0*/  VIADD R11, R9, 0x100 ;  /* 0x00000100090b7836 */ /* 0x000fce0000000000 */
.L_x_5:
[----:B------:R-:W-:Y:S05]  /*01d0*/  BSYNC.RECONVERGENT B1 ;  /* 0x0000000000017941 */ /* 0x000fea0003800200 */
.L_x_4:
[----:B------:R-:W-:Y:S01]  /*01e0*/  ISETP.GE.AND P0, PT, R11, R20, PT ;  /* 0x000000140b00720c */ /* 0x000fe20003f06270 */
[----:B------:R-:W-:-:S12]  /*01f0*/  BSSY.RECONVERGENT B1, `(.L_x_6) ;  /* 0x0000066000017945 */ /* 0x000fd80003800200 */
[----:B------:R-:W-:Y:S05]  /*0200*/  @P0 BRA `(.L_x_7) ;  /* 0x0000000400900947 */ /* 0x000fea0003800000 */
[----:B0-----:R-:W-:Y:S01]  /*0210*/  LOP3.LUT R3, RZ, R11, RZ, 0x33, !PT ;  /* 0x0000000bff037212 */ /* 0x001fe200078e33ff */
[----:B------:R-:W-:Y:S04]  /*0220*/  BSSY.RECONVERGENT B2, `(.L_x_8) ;  /* 0x0000015000027945 */ /* 0x000fe80003800200 */
[----:B------:R-:W-:-:S05]  /*0230*/  IMAD.IADD R4, R3, 0x1, R20 ;  /* 0x0000000103047824 */ /* 0x000fca00078e0214 */
[C---:B------:R-:W-:Y:S02]  /*0240*/  LOP3.LUT R2, R4.reuse, 0x300, RZ, 0xc0, !PT ;  /* 0x0000030004027812 */ /* 0x040fe400078ec0ff */
[----:B------:R-:W-:Y:S02]  /*0250*/  ISETP.GE.U32.AND P1, PT, R4, 0x300, PT ;  /* 0x000003000400780c */ /* 0x000fe40003f26070 */
[----:B------:R-:W-:-:S13]  /*0260*/  ISETP.NE.AND P0, PT, R2, 0x300, PT ;  /* 0x000003000200780c */ /* 0x000fda0003f05270 */
[----:B------:R-:W-:Y:S05]  /*0270*/  @!P0 BRA `(.L_x_9) ;  /* 0x00000000003c8947 */ /* 0x000fea0003800000 */
[----:B------:R-:W0:Y:S01]  /*0280*/  LDC.64 R2, c[0x0][0x380] ;  /* 0x0000e000ff027b82 */ /* 0x000e220000000a00 */
[----:B------:R-:W-:-:S04]  /*0290*/  LEA.HI R4, R4, 0x1, RZ, 0x18 ;  /* 0x0000000104047811 */ /* 0x000fc800078fc0ff */
[----:B------:R-:W-:-:S05]  /*02a0*/  LOP3.LUT R4, R4, 0x3, RZ, 0xc0, !PT ;  /* 0x0000000304047812 */ /* 0x000fca00078ec0ff */
[----:B------:R-:W-:Y:S02]  /*02b0*/  IMAD.MOV R4, RZ, RZ, -R4 ;  /* 0x000000ffff047224 */ /* 0x000fe400078e0a04 */
[----:B0-----:R-:W-:-:S04]  /*02c0*/  IMAD.WIDE.U32 R2, R11, 0x4, R2 ;  /* 0x000000040b027825 */ /* 0x001fc800078e0002 */
[----:B------:R-:W-:-:S07]  /*02d0*/  IMAD.MOV.U32 R5, RZ, RZ, R3 ;  /* 0x000000ffff057224 */ /* 0x000fce00078e0003 */
.L_x_10:
[----:B------:R-:W-:-:S06]  /*02e0*/  IMAD.MOV.U32 R3, RZ, RZ, R5 ;  /* 0x000000ffff037224 */ /* 0x000fcc00078e0005 */
[----:B------:R0:W2:Y:S01]  /*02f0*/  LDG.E.CONSTANT R3, desc[UR6][R2.64] ;  /* 0x0000000602037981 */ /* 0x0000a2000c1e9900 */
[----:B------:R-:W-:Y:S02]  /*0300*/  VIADD R4, R4, 0x1 ;  /* 0x0000000104047836 */ /* 0x000fe40000000000 */
[----:B------:R-:W-:-:S03]  /*0310*/  VIADD R11, R11, 0x100 ;  /* 0x000001000b0b7836 */ /* 0x000fc60000000000 */
[----:B------:R-:W-:Y:S02]  /*0320*/  ISETP.NE.AND P0, PT, R4, RZ, PT ;  /* 0x000000ff0400720c */ /* 0x000fe40003f05270 */
[----:B0-----:R-:W-:-:S05]  /*0330*/  IADD3 R2, P2, PT, R2, 0x400, RZ ;  /* 0x0000040002027810 */ /* 0x001fca0007f5e0ff */
[----:B------:R-:W-:Y:S02]  /*0340*/  IMAD.X R5, RZ, RZ, R5, P2 ;  /* 0x000000ffff057224 */ /* 0x000fe400010e0605 */
[----:B--2--5:R-:W-:-:S04]  /*0350*/  IMAD.IADD R0, R3, 0x1, R0 ;  /* 0x0000000103007824 */ /* 0x024fc800078e0200 */
[----:B------:R-:W-:Y:S05]  /*0360*/  @P0 BRA `(.L_x_10) ;  /* 0xfffffffc00dc0947 */ /* 0x000fea000383ffff */
.L_x_9:
[----:B------:R-:W-:Y:S05]  /*0370*/  BSYNC.RECONVERGENT B2 ;  /* 0x0000000000027941 */ /* 0x000fea0003800200 */
.L_x_8:
[----:B------:R-:W-:Y:S05]  /*0380*/  @!P1 BRA `(.L_x_7) ;  /* 0x0000000400309947 */ /* 0x000fea0003800000 */
[----:B------:R-:W-:Y:S01]  /*0390*/  IMAD.IADD R2, R20, 0x1, -R11 ;  /* 0x0000000114027824 */ /* 0x000fe200078e0a0b */
[----:B------:R-:W-:Y:S01]  /*03a0*/  BSSY.RECONVERGENT B2, `(.L_x_11) ;  /* 0x0000029000027945 */ /* 0x000fe20003800200 */
[----:B------:R-:W-:-:S03]  /*03b0*/  PLOP3.LUT P0, PT, PT, PT, PT, 0x80, 0x8 ;  /* 0x000000000008781c */ /* 0x000fc60003f0f070 */
[----:B------:R-:W-:-:S13]  /*03c0*/  ISETP.GT.AND P1, PT, R2, 0xc00, PT ;  /* 0x00000c000200780c */ /* 0x000fda0003f24270 */
[----:B------:R-:W-:Y:S05]  /*03d0*/  @!P1 BRA `(.L_x_12) ;  /* 0x0000000000949947 */ /* 0x000fea0003800000 */
[----:B------:R-:W-:Y:S01]  /*03e0*/  PLOP3.LUT P0, PT, PT, PT, PT, 0x8, 0x80 ;  /* 0x000000000080781c */ /* 0x000fe20003f0e170 */
[----:B------:R-:W-:-:S12]  /*03f0*/  VIADD R8, R20, 0xfffff400 ;  /* 0xfffff40014087836 */ /* 0x000fd80000000000 */
.L_x_13:
[----:B------:R-:W0:Y:S01]  /*0400*/  LDC.64 R4, c[0x0][0x380] ;  /* 0x0000e000ff047b82 */ /* 0x000e220000000a00 */
[C---:B------:R-:W-:Y:S02]  /*0410*/  VIADD R7, R11.reuse, 0x400 ;  /* 0x000004000b077836 */ /* 0x040fe40000000000 */
[C---:B------:R-:W-:Y:S02]  /*0420*/  VIADD R3, R11.reuse, 0x800 ;  /* 0x000008000b037836 */ /* 0x040fe40000000000 */
[----:B0-----:R-:W-:-:S05]  /*0430*/  IMAD.WIDE R22, R11, 0x4, R4 ;  /* 0x000000040b167825 */ /* 0x001fca00078e0204 */
[----:B------:R-:W2:Y:S01]  /*0440*/  LDG.E.CONSTANT R13, desc[UR6][R22.64] ;  /* 0x00000006160d7981 */ /* 0x000ea2000c1e9900 */
[----:B------:R-:W-:-:S03]  /*0450*/  IMAD.WIDE R6, R7, 0x4, R4 ;  /* 0x0000000407067825 */ /* 0x000fc600078e0204 */
[----:B------:R-:W2:Y:S04]  /*0460*/  LDG.E.CONSTANT R10, desc[UR6][R22.64+0x400] ;  /* 0x00040006160a7981 */ /* 0x000ea8000c1e9900 */
[----:B------:R-:W3:Y:S04]  /*0470*/  LDG.E.CONSTANT R12, desc[UR6][R22.64+0x800] ;  /* 0x00080006160c7981 */ /* 0x000ee8000c1e9900 */
[----:B------:R-:W3:Y:S01]  /*0480*/  LDG.E.CONSTANT R19, desc[UR6][R22.64+0xc00] ;  /* 0x000c000616137981 */ /* 0x000ee2000c1e9900 */
[----:B------:R-:W-:-:S03]  /*0490*/  IMAD.WIDE R2, R3, 0x4, R4 ;  /* 0x0000000403027825 */ /* 0x000fc600078e0204 */
[----:B------:R-:W4:Y:S04]  /*04a0*/  LDG.E.CONSTANT R16, desc[UR6][R6.64] ;  /* 0x0000000606107981 */ /* 0x000f28000c1e9900 */
[----:B------:R-:W4:Y:S01]  /*04b0*/  LDG.E.CONSTANT R15, desc[UR6][R6.64+0x400] ;  /* 0x00040006060f7981 */ /* 0x000f22000c1e9900 */
[----:B------:R-:W-:-:S03]  /*04c0*/  VIADD R25, R11, 0xc00 ;  /* 0x00000c000b197836 */ /* 0x000fc60000000000 */
[----:B------:R-:W4:Y:S04]  /*04d0*/  LDG.E.CONSTANT R14, desc[UR6][R6.64+0x800] ;  /* 0x00080006060e7981 */ /* 0x000f28000c1e9900 */
[----:B------:R-:W4:Y:S01]  /*04e0*/  LDG.E.CONSTANT R21, desc[UR6][R6.64+0xc00] ;  /* 0x000c000606157981 */ /* 0x000f22000c1e9900 */
[----:B------:R-:W-:-:S03]  /*04f0*/  IMAD.WIDE R4, R25, 0x4, R4 ;  /* 0x0000000419047825 */ /* 0x000fc600078e0204 */
[----:B------:R-:W4:Y:S04]  /*0500*/  LDG.E.CONSTANT R18, desc[UR6][R2.64] ;  /* 0x0000000602127981 */ /* 0x000f28000c1e9900 */
[----:B------:R-:W4:Y:S04]  /*0510*/  LDG.E.CONSTANT R17, desc[UR6][R2.64+0x400] ;  /* 0x0004000602117981 */ /* 0x000f28000c1e9900 */
[----:B------:R-:W4:Y:S04]  /*0520*/  LDG.E.CONSTANT R23, desc[UR6][R2.64+0x800] ;  /* 0x0008000602177981 */ /* 0x000f28000c1e9900 */
[----:B------:R-:W4:Y:S04]  /*0530*/  LDG.E.CONSTANT R24, desc[UR6][R2.64+0xc00] ;  /* 0x000c000602187981 */ /* 0x000f28000c1e9900 */
[----:B------:R-:W4:Y:S04]  /*0540*/  LDG.E.CONSTANT R25, desc[UR6][R4.64] ;  /* 0x0000000604197981 */ /* 0x000f28000c1e9900 */
[----:B------:R-:W4:Y:S04]  /*0550*/  LDG.E.CONSTANT R26, desc[UR6][R4.64+0x400] ;  /* 0x00040006041a7981 */ /* 0x000f28000c1e9900 */
[----:B------:R-:W4:Y:S04]  /*0560*/  LDG.E.CONSTANT R22, desc[UR6][R4.64+0x800] ;  /* 0x0008000604167981 */ /* 0x000f28000c1e9900 */
[----:B------:R-:W4:Y:S01]  /*0570*/  LDG.E.CONSTANT R27, desc[UR6][R4.64+0xc00] ;  /* 0x000c0006041b7981 */ /* 0x000f22000c1e9900 */
[----:B------:R-:W-:-:S05]  /*0580*/  VIADD R11, R11, 0x1000 ;  /* 0x000010000b0b7836 */ /* 0x000fca0000000000 */
[----:B------:R-:W-:Y:S02]  /*0590*/  ISETP.GE.AND P1, PT, R11, R8, PT ;  /* 0x000000080b00720c */ /* 0x000fe40003f26270 */
[----:B--2--5:R-:W-:-:S04]  /*05a0*/  IADD3 R10, PT, PT, R10, R13, R0 ;  /* 0x0000000d0a0a7210 */ /* 0x024fc80007ffe000 */
[----:B---3--:R-:W-:-:S04]  /*05b0*/  IADD3 R10, PT, PT, R19, R12, R10 ;  /* 0x0000000c130a7210 */ /* 0x008fc80007ffe00a */
[----:B----4-:R-:W-:-:S04]  /*05c0*/  IADD3 R10, PT, PT, R15, R16, R10 ;  /* 0x000000100f0a7210 */ /* 0x010fc80007ffe00a */
[----:B------:R-:W-:-:S04]  /*05d0*/  IADD3 R10, PT, PT, R21, R14, R10 ;  /* 0x0000000e150a7210 */ /* 0x000fc80007ffe00a */
[----:B------:R-:W-:-:S04]  /*05e0*/  IADD3 R10, PT, PT, R17, R18, R10 ;  /* 0x00000012110a7210 */ /* 0x000fc80007ffe00a */
[----:B------:R-:W-:-:S04]  /*05f0*/  IADD3 R10, PT, PT, R24, R23, R10 ;  /* 0x00000017180a7210 */ /* 0x000fc80007ffe00a */
[----:B------:R-:W-:-:S04]  /*0600*/  IADD3 R25, PT, PT, R26, R25, R10 ;  /* 0x000000191a197210 */ /* 0x000fc80007ffe00a */
[----:B------:R-:W-:Y:S01]  /*0610*/  IADD3 R0, PT, PT, R27, R22, R25 ;  /* 0x000000161b007210 */ /* 0x000fe20007ffe019 */
[----:B------:R-:W-:Y:S06]  /*0620*/  @!P1 BRA `(.L_x_13) ;  /* 0xfffffffc00749947 */ /* 0x000fec000383ffff */
.L_x_12:
[----:B------:R-:W-:Y:S05]  /*0630*/  BSYNC.RECONVERGENT B2 ;  /* 0x0000000000027941 */ /* 0x000fea0003800200 */
.L_x_11:
[----:B------:R-:W-:Y:S01]  /*0640*/  IMAD.IADD R2, R20, 0x1, -R11 ;  /* 0x0000000114027824 */ /* 0x000fe200078e0a0b */
[----:B------:R-:W-:Y:S04]  /*0650*/  BSSY.RECONVERGENT B2, `(.L_x_14) ;  /* 0x0000015000027945 */ /* 0x000fe80003800200 */
[----:B------:R-:W-:-:S13]  /*0660*/  ISETP.GT.AND P1, PT, R2, 0x400, PT ;  /* 0x000004000200780c */ /* 0x000fda0003f24270 */
[----:B------:R-:W-:Y:S05]  /*0670*/  @!P1 BRA `(.L_x_15) ;  /* 0x0000000000489947 */ /* 0x000fea0003800000 */
[----:B------:R-:W0:Y:S01]  /*0680*/  LDC.64 R4, c[0x0][0x380] ;  /* 0x0000e000ff047b82 */ /* 0x000e220000000a00 */
[C---:B------:R-:W-:Y:S02]  /*0690*/  VIADD R13, R11.reuse, 0x400 ;  /* 0x000004000b0d7836 */ /* 0x040fe40000000000 */
[----:B0-----:R-:W-:-:S05]  /*06a0*/  IMAD.WIDE R2, R11, 0x4, R4 ;  /* 0x000000040b027825 */ /* 0x001fca00078e0204 */
[----:B------:R-:W2:Y:S01]  /*06b0*/  LDG.E.CONSTANT R7, desc[UR6][R2.64] ;  /* 0x0000000602077981 */ /* 0x000ea2000c1e9900 */
[----:B------:R-:W-:-:S03]  /*06c0*/  IMAD.WIDE R4, R13, 0x4, R4 ;  /* 0x000000040d047825 */ /* 0x000fc600078e0204 */
[----:B------:R-:W2:Y:S04]  /*06d0*/  LDG.E.CONSTANT R6, desc[UR6][R2.64+0x400] ;  /* 0x0004000602067981 */ /* 0x000ea8000c1e9900 */
[----:B------:R-:W3:Y:S04]  /*06e0*/  LDG.E.CONSTANT R13, desc[UR6][R2.64+0x800] ;  /* 0x00080006020d7981 */ /* 0x000ee8000c1e9900 */
[----:B------:R-:W3:Y:S04]  /*06f0*/  LDG.E.CONSTANT R8, desc[UR6][R2.64+0xc00] ;  /* 0x000c000602087981 */ /* 0x000ee8000c1e9900 */
[----:B------:R-:W4:Y:S04]  /*0700*/  LDG.E.CONSTANT R15, desc[UR6][R4.64] ;  /* 0x00000006040f7981 */ /* 0x000f28000c1e9900 */
[----:B------:R-:W4:Y:S04]  /*0710*/  LDG.E.CONSTANT R10, desc[UR6][R4.64+0x400] ;  /* 0x00040006040a7981 */ /* 0x000f28000c1e9900 */
[----:B------:R-:W4:Y:S04]  /*0720*/  LDG.E.CONSTANT R17, desc[UR6][R4.64+0x800] ;  /* 0x0008000604117981 */ /* 0x000f28000c1e9900 */
[----:B------:R-:W4:Y:S01]  /*0730*/  LDG.E.CONSTANT R12, desc[UR6][R4.64+0xc00] ;  /* 0x000c0006040c7981 */ /* 0x000f22000c1e9900 */
[----:B------:R-:W-:Y:S01]  /*0740*/  PLOP3.LUT P0, PT, PT, PT, PT, 0x8, 0x80 ;  /* 0x000000000080781c */ /* 0x000fe20003f0e170 */
[----:B------:R-:W-:Y:S01]  /*0750*/  VIADD R11, R11, 0x800 ;  /* 0x000008000b0b7836 */ /* 0x000fe20000000000 */
[----:B--2--5:R-:W-:-:S04]  /*0760*/  IADD3 R6, PT, PT, R6, R7, R0 ;  /* 0x0000000706067210 */ /* 0x024fc80007ffe000 */
[----:B---3--:R-:W-:-:S04]  /*0770*/  IADD3 R6, PT, PT, R8, R13, R6 ;  /* 0x0000000d08067210 */ /* 0x008fc80007ffe006 */
[----:B----4-:R-:W-:-:S04]  /*0780*/  IADD3 R6, PT, PT, R10, R15, R6 ;  /* 0x0000000f0a067210 */ /* 0x010fc80007ffe006 */
[----:B------:R-:W-:-:S07]  /*0790*/  IADD3 R0, PT, PT, R12, R17, R6 ;  /* 0x000000110c007210 */ /* 0x000fce0007ffe006 */
.L_x_15:
[----:B------:R-:W-:Y:S05]  /*07a0*/  BSYNC.RECONVERGENT B2 ;  /* 0x0000000000027941 */ /* 0x000fea0003800200 */
.L_x_14:
[----:B------:R-:W-:-:S13]  /*07b0*/  ISETP.LT.OR P0, PT, R11, R20, P0 ;  /* 0x000000140b00720c */ /* 0x000fda0000701670 */
[----:B------:R-:W-:Y:S05]  /*07c0*/  @!P0 BRA `(.L_x_7) ;  /* 0x0000000000208947 */ /* 0x000fea0003800000 */
[----:B------:R-:W0:Y:S02]  /*07d0*/  LDC.64 R2, c[0x0][0x380] ;  /* 0x0000e000ff027b82 */ /* 0x000e240000000a00 */
[----:B0-----:R-:W-:-:S05]  /*07e0*/  IMAD.WIDE R2, R11, 0x4, R2 ;  /* 0x000000040b027825 */ /* 0x001fca00078e0202 */
[----:B------:R-:W2:Y:S04]  /*07f0*/  LDG.E.CONSTANT R5, desc[UR6][R2.64] ;  /* 0x0000000602057981 */ /* 0x000ea8000c1e9900 */
[----:B------:R-:W2:Y:S04]  /*0800*/  LDG.E.CONSTANT R4, desc[UR6][R2.64+0x400] ;  /* 0x0004000602047981 */ /* 0x000ea8000c1e9900 */
[----:B------:R-:W3:Y:S04]  /*0810*/  LDG.E.CONSTANT R7, desc[UR6][R2.64+0x800] ;  /* 0x0008000602077981 */ /* 0x000ee8000c1e9900 */
[----:B------:R-:W3:Y:S01]  /*0820*/  LDG.E.CONSTANT R6, desc[UR6][R2.64+0xc00] ;  /* 0x000c000602067981 */ /* 0x000ee2000c1e9900 */
[----:B--2--5:R-:W-:-:S04]  /*0830*/  IADD3 R0, PT, PT, R4, R5, R0 ;  /* 0x0000000504007210 */ /* 0x024fc80007ffe000 */
[----:B---3--:R-:W-:-:S07]  /*0840*/  IADD3 R0, PT, PT, R6, R7, R0 ;  /* 0x0000000706007210 */ /* 0x008fce0007ffe000 */
.L_x_7:
[----:B------:R-:W-:Y:S05]  /*0850*/  BSYNC.RECONVERGENT B1 ;  /* 0x0000000000017941 */ /* 0x000fea0003800200 */
.L_x_6:
[----:B------:R-:W-:-:S13]  /*0860*/  ISETP.GE.AND P0, PT, R20, 0x100, PT ;  /* 0x000001001400780c */ /* 0x000fda0003f06270 */
[----:B------:R-:W-:Y:S05]  /*0870*/  @!P0 BRA `(.L_x_16) ;  /* 0x0000000000ac8947 */ /* 0x000fea0003800000 */
[----:B------:R-:W1:Y:S01]  /*0880*/  S2R R6, SR_LANEID ;  /* 0x0000000000067919 */ /* 0x000e620000000000 */
[----:B0----5:R-:W0:Y:S01]  /*0890*/  SHFL.DOWN PT, R2, R0, 0x1, 0x1f ;  /* 0x08201f0000027f89 */ /* 0x021e2200000e0000 */
[C---:B-1----:R-:W-:Y:S02]  /*08a0*/  ISETP.GT.AND P0, PT, R6.reuse, 0x1e, PT ;  /* 0x0000001e0600780c */ /* 0x042fe40003f04270 */
[----:B------:R-:W-:Y:S02]  /*08b0*/  ISETP.NE.AND P1, PT, R6, RZ, PT ;  /* 0x000000ff0600720c */ /* 0x000fe40003f25270 */
[----:B0-----:R-:W-:Y:S02]  /*08c0*/  SEL R3, R2, RZ, !P0 ;  /* 0x000000ff02037207 */ /* 0x001fe40004000000 */
[----:B------:R-:W-:-:S03]  /*08d0*/  ISETP.GT.AND P0, PT, R6, 0x1d, PT ;  /* 0x0000001d0600780c */ /* 0x000fc60003f04270 */
[----:B------:R-:W-:-:S05]  /*08e0*/  IMAD.IADD R3, R3, 0x1, R0 ;  /* 0x0000000103037824 */ /* 0x000fca00078e0200 */
[----:B------:R-:W0:Y:S01]  /*08f0*/  SHFL.DOWN PT, R2, R3, 0x2, 0x1f ;  /* 0x08401f0003027f89 */ /* 0x000e2200000e0000 */
[----:B------:R-:W1:Y:S01]  /*0900*/  @!P1 S2R R7, SR_CgaCtaId ;  /* 0x0000000000079919 */ /* 0x000e620000008800 */
[----:B0-----:R-:W-:Y:S02]  /*0910*/  SEL R2, R2, RZ, !P0 ;  /* 0x000000ff02027207 */ /* 0x001fe40004000000 */
[----:B------:R-:W-:-:S03]  /*0920*/  ISETP.GT.AND P0, PT, R6, 0x1b, PT ;  /* 0x0000001b0600780c */ /* 0x000fc60003f04270 */
[----:B------:R-:W-:-:S05]  /*0930*/  IMAD.IADD R2, R3, 0x1, R2 ;  /* 0x0000000103027824 */ /* 0x000fca00078e0202 */
[----:B------:R-:W0:Y:S02]  /*0940*/  SHFL.DOWN PT, R4, R2, 0x4, 0x1f ;  /* 0x08801f0002047f89 */ /* 0x000e2400000e0000 */
[----:B0-----:R-:W-:Y:S02]  /*0950*/  SEL R5, R4, RZ, !P0 ;  /* 0x000000ff04057207 */ /* 0x001fe40004000000 */
[----:B------:R-:W-:Y:S02]  /*0960*/  ISETP.GT.AND P0, PT, R6, 0x17, PT ;  /* 0x000000170600780c */ /* 0x000fe40003f04270 */
[----:B------:R-:W-:Y:S01]  /*0970*/  @!P1 MOV R4, 0x400 ;  /* 0x0000040000049802 */ /* 0x000fe20000000f00 */
[----:B------:R-:W-:Y:S01]  /*0980*/  IMAD.IADD R5, R2, 0x1, R5 ;  /* 0x0000000102057824 */ /* 0x000fe200078e0205 */
[----:B------:R-:W-:Y:S02]  /*0990*/  @!P1 SHF.R.U32.HI R2, RZ, 0x3, R9 ;  /* 0x00000003ff029819 */ /* 0x000fe40000011609 */
[----:B-1----:R-:W-:-:S02]  /*09a0*/  @!P1 LEA R7, R7, R4, 0x18 ;  /* 0x0000000407079211 */ /* 0x002fc400078ec0ff */
[----:B------:R-:W0:Y:S01]  /*09b0*/  SHFL.DOWN PT, R0, R5, 0x8, 0x1f ;  /* 0x09001f0005007f89 */ /* 0x000e2200000e0000 */
[----:B------:R-:W-:-:S05]  /*09c0*/  @!P1 LOP3.LUT R2, R2, 0x7c, RZ, 0xc0, !PT ;  /* 0x0000007c02029812 */ /* 0x000fca00078ec0ff */
[----:B------:R-:W-:Y:S01]  /*09d0*/  @!P1 IMAD.IADD R2, R2, 0x1, R7 ;  /* 0x0000000102029824 */ /* 0x000fe200078e0207 */
[----:B0-----:R-:W-:Y:S02]  /*09e0*/  SEL R0, R0, RZ, !P0 ;  /* 0x000000ff00007207 */ /* 0x001fe40004000000 */
[----:B------:R-:W-:-:S03]  /*09f0*/  ISETP.GT.AND P0, PT, R6, 0xf, PT ;  /* 0x0000000f0600780c */ /* 0x000fc60003f04270 */
[----:B------:R-:W-:-:S05]  /*0a00*/  IMAD.IADD R0, R5, 0x1, R0 ;  /* 0x0000000105007824 */ /* 0x000fca00078e0200 */
[----:B------:R-:W0:Y:S02]  /*0a10*/  SHFL.DOWN PT, R3, R0, 0x10, 0x1f ;  /* 0x0a001f0000037f89 */ /* 0x000e2400000e0000 */
[----:B0-----:R-:W-:Y:S02]  /*0a20*/  SEL R3, R3, RZ, !P0 ;  /* 0x000000ff03037207 */ /* 0x001fe40004000000 */
[----:B------:R-:W-:-:S03]  /*0a30*/  ISETP.NE.AND P0, PT, R9, RZ, PT ;  /* 0x000000ff0900720c */ /* 0x000fc60003f05270 */
[----:B------:R-:W-:-:S05]  /*0a40*/  IMAD.IADD R3, R0, 0x1, R3 ;  /* 0x0000000100037824 */ /* 0x000fca00078e0203 */
[----:B------:R0:W-:Y:S01]  /*0a50*/  @!P1 STS [R2+0x8], R3 ;  /* 0x0000080302009388 */ /* 0x0001e20000000800 */
[----:B------:R-:W-:Y:S06]  /*0a60*/  BAR.SYNC.DEFER_BLOCKING 0x0 ;  /* 0x0000000000007b1d */ /* 0x000fec0000010000 */
[----:B------:R-:W-:Y:S05]  /*0a70*/  @P0 BRA `(.L_x_17) ;  /* 0x0000002c00ac0947 */ /* 0x000fea0003800000 */
[----:B------:R-:W1:Y:S01]  /*0a80*/  S2UR UR5, SR_CgaCtaId ;  /* 0x00000000000579c3 */ /* 0x000e620000008800 */
[----:B------:R-:W-:Y:S02]  /*0a90*/  UMOV UR4, 0x400 ;  /* 0x0000040000047882 */ /* 0x000fe40000000000 */
[----:B-1----:R-:W-:-:S09]  /*0aa0*/  ULEA UR4, UR5, UR4, 0x18 ;  /* 0x0000000405047291 */ /* 0x002fd2000f8ec0ff */
[----:B------:R-:W-:Y:S04]  /*0ab0*/  LDS R0, [UR4+0xc] ;  /* 0x00000c04ff007984 */ /* 0x000fe80008000800 */
[----:B------:R-:W1:Y:S04]  /*0ac0*/  LDS.128 R4, [UR4+0x10] ;  /* 0x00001004ff047984 */ /* 0x000e680008000c00 */
[----:B------:R-:W2:Y:S01]  /*0ad0*/  LDS.64 R8, [UR4+0x20] ;  /* 0x00002004ff087984 */ /* 0x000ea20008000a00 */
[----:B-1----:R-:W-:-:S04]  /*0ae0*/  IADD3 R0, PT, PT, R4, R0, R3 ;  /* 0x0000000004007210 */ /* 0x002fc80007ffe003 */
[----:B------:R-:W-:-:S04]  /*0af0*/  IADD3 R0, PT, PT, R6, R0, R5 ;  /* 0x0000000006007210 */ /* 0x000fc80007ffe005 */
[----:B--2---:R-:W-:-:S05]  /*0b00*/  IADD3 R0, PT, PT, R8, R0, R7 ;  /* 0x0000000008007210 */ /* 0x004fca0007ffe007 */
[----:B0-----:R-:W-:Y:S01]  /*0b10*/  IMAD.IADD R3, R0, 0x1, R9 ;  /* 0x0000000100037824 */ /* 0x001fe200078e0209 */
[----:B------:R-:W-:Y:S06]  /*0b20*/  BRA `(.L_x_17) ;  /* 0x0000002c00807947 */ /* 0x000fec0003800000 */
.L_x_16:
[----:B0-----:R-:W-:Y:S01]  /*0b30*/  LOP3.LUT R2, R9, 0x3e0, RZ, 0xc0, !PT ;  /* 0x000003e009027812 */ /* 0x001fe200078ec0ff */
[----:B------:R-:W0:Y:S03]  /*0b40*/  S2R R8, SR_LANEID ;  /* 0x0000000000087919 */ /* 0x000e260000000000 */
[----:B------:R-:W-:Y:S01]  /*0b50*/  LOP3.LUT R5, RZ, R2, RZ, 0x33, !PT ;  /* 0x00000002ff057212 */ /* 0x000fe200078e33ff */
[----:B------:R-:W-:-:S04]  /*0b60*/  VIADD R3, R2, 0x20 ;  /* 0x0000002002037836 */ /* 0x000fc80000000000 */
[----:B------:R-:W-:Y:S01]  /*0b70*/  IMAD.IADD R5, R5, 0x1, R20 ;  /* 0x0000000105057824 */ /* 0x000fe200078e0214 */
[----:B------:R-:W-:-:S04]  /*0b80*/  ISETP.GT.AND P0, PT, R3, R20, PT ;  /* 0x000000140300720c */ /* 0x000fc80003f04270 */
[----:B------:R-:W-:-:S05]  /*0b90*/  SEL R5, R5, 0x1f, P0 ;  /* 0x0000001f05057807 */ /* 0x000fca0000000000 */
[----:B-----5:R-:W1:Y:S01]  /*0ba0*/  SHFL.DOWN PT, R2, R0, 0x1, R5 ;  /* 0x0820000000027989 */ /* 0x020e6200000e0005 */
[CC--:B0-----:R-:W-:Y:S01]  /*0bb0*/  ISETP.GE.AND P0, PT, R8.reuse, R5.reuse, PT ;  /* 0x000000050800720c */ /* 0x0c1fe20003f06270 */
[C---:B------:R-:W-:Y:S01]  /*0bc0*/  VIADD R4, R8.reuse, 0x2 ;  /* 0x0000000208047836 */ /* 0x040fe20000000000 */
[C---:B------:R-:W-:Y:S01]  /*0bd0*/  ISETP.NE.AND P1, PT, R8.reuse, RZ, PT ;  /* 0x000000ff0800720c */ /* 0x040fe20003f25270 */
[----:B------:R-:W-:Y:S01]  /*0be0*/  VIADD R6, R8, 0x4 ;  /* 0x0000000408067836 */ /* 0x000fe20000000000 */
[----:B-1----:R-:W-:Y:S02]  /*0bf0*/  SEL R3, R2, RZ, !P0 ;  /* 0x000000ff02037207 */ /* 0x002fe40004000000 */
[----:B------:R-:W-:-:S03]  /*0c00*/  ISETP.GT.AND P0, PT, R4, R5, PT ;  /* 0x000000050400720c */ /* 0x000fc60003f04270 */
[----:B------:R-:W-:-:S06]  /*0c10*/  IMAD.IADD R2, R3, 0x1, R0 ;  /* 0x0000000103027824 */ /* 0x000fcc00078e0200 */
[----:B------:R-:W0:Y:S01]  /*0c20*/  @!P1 S2R R10, SR_CgaCtaId ;  /* 0x00000000000a9919 */ /* 0x000e220000008800 */
[----:B------:R-:W-:Y:S01]  /*0c30*/  @!P1 MOV R7, 0x400 ;  /* 0x0000040000079802 */ /* 0x000fe20000000f00 */
[----:B------:R-:W1:Y:S02]  /*0c40*/  SHFL.DOWN PT, R3, R2, 0x2, R5 ;  /* 0x0840000002037989 */ /* 0x000e6400000e0005 */
[----:B-1----:R-:W-:Y:S02]  /*0c50*/  SEL R3, R3, RZ, !P0 ;  /* 0x000000ff03037207 */ /* 0x002fe40004000000 */
[----:B------:R-:W-:Y:S02]  /*0c60*/  ISETP.GT.AND P0, PT, R6, R5, PT ;  /* 0x000000050600720c */ /* 0x000fe40003f04270 */
[----:B------:R-:W-:Y:S01]  /*0c70*/  @!P1 SHF.R.U32.HI R6, RZ, 0x3, R9 ;  /* 0x00000003ff069819 */ /* 0x000fe20000011609 */
[----:B------:R-:W-:Y:S01]  /*0c80*/  IMAD.IADD R4, R2, 0x1, R3 ;  /* 0x0000000102047824 */ /* 0x000fe200078e0203 */
[----:B0-----:R-:W-:Y:S01]  /*0c90*/  @!P1 LEA R7, R10, R7, 0x18 ;  /* 0x000000070a079211 */ /* 0x001fe200078ec0ff */
[----:B------:R-:W-:Y:S01]  /*0ca0*/  VIADD R2, R8, 0x8 ;  /* 0x0000000808027836 */ /* 0x000fe20000000000 */
[----:B------:R-:W-:-:S02]  /*0cb0*/  @!P1 LOP3.LUT R6, R6, 0x7c, RZ, 0xc0, !PT ;  /* 0x0000007c06069812 */ /* 0x000fc400078ec0ff */
[----:B------:R-:W0:Y:S03]  /*0cc0*/  SHFL.DOWN PT, R3, R4, 0x4, R5 ;  /* 0x0880000004037989 */ /* 0x000e2600000e0005 */
[----:B------:R-:W-:Y:S01]  /*0cd0*/  @!P1 IMAD.IADD R6, R6, 0x1, R7 ;  /* 0x0000000106069824 */ /* 0x000fe200078e0207 */
[----:B0-----:R-:W-:Y:S02]  /*0ce0*/  SEL R3, R3, RZ, !P0 ;  /* 0x000000ff03037207 */ /* 0x001fe40004000000 */
[----:B------:R-:W-:-:S03]  /*0cf0*/  ISETP.GT.AND P0, PT, R2, R5, PT ;  /* 0x000000050200720c */ /* 0x000fc60003f04270 */
[----:B------:R-:W-:Y:S02]  /*0d00*/  IMAD.IADD R0, R4, 0x1, R3 ;  /* 0x0000000104007824 */ /* 0x000fe400078e0203 */
[----:B------:R-:W-:-:S03]  /*0d10*/  VIADD R4, R8, 0x10 ;  /* 0x0000001008047836 */ /* 0x000fc60000000000 */
[----:B------:R-:W0:Y:S02]  /*0d20*/  SHFL.DOWN PT, R3, R0, 0x8, R5 ;  /* 0x0900000000037989 */ /* 0x000e2400000e0005 */
[----:B0-----:R-:W-:Y:S02]  /*0d30*/  SEL R3, R3, RZ, !P0 ;  /* 0x000000ff03037207 */ /* 0x001fe40004000000 */
[----:B------:R-:W-:-:S03]  /*0d40*/  ISETP.GT.AND P0, PT, R4, R5, PT ;  /* 0x000000050400720c */ /* 0x000fc60003f04270 */
[----:B------:R-:W-:-:S05]  /*0d50*/  IMAD.IADD R2, R0, 0x1, R3 ;  /* 0x0000000100027824 */ /* 0x000fca00078e0203 */
[----:B------:R-:W0:Y:S02]  /*0d60*/  SHFL.DOWN PT, R3, R2, 0x10, R5 ;  /* 0x0a00000002037989 */ /* 0x000e2400000e0005 */
[----:B0-----:R-:W-:Y:S02]  /*0d70*/  SEL R3, R3, RZ, !P0 ;  /* 0x000000ff03037207 */ /* 0x001fe40004000000 */
[----:B------:R-:W-:-:S03]  /*0d80*/  ISETP.NE.AND P0, PT, R9, RZ, PT ;  /* 0x000000ff0900720c */ /* 0x000fc60003f05270 */
[----:B------:R-:W-:-:S05]  /*0d90*/  IMAD.IADD R3, R2, 0x1, R3 ;  /* 0x0000000102037824 */ /* 0x000fca00078e0203 */
[----:B------:R4:W-:Y:S01]  /*0da0*/  @!P1 STS [R6+0x8], R3 ;  /* 0x0000080306009388 */ /* 0x0009e20000000800 */
[----:B------:R-:W-:Y:S06]  /*0db0*/  BAR.SYNC.DEFER_BLOCKING 0x0 ;  /* 0x0000000000007b1d */ /* 0x000fec0000010000 */
[----:B------:R-:W-:Y:S05]  /*0dc0*/  @P0 BRA `(.L_x_17) ;  /* 0x0000002800d80947 */ /* 0x000fea0003800000 */
[----:B------:R-:W0:Y:S01]  /*0dd0*/  S2UR UR5, SR_CgaCtaId ;  /* 0x00000000000579c3 */ /* 0x000e220000008800 */
[----:B------:R-:W-:Y:S01]  /*0de0*/  UMOV UR4, 0x400 ;  /* 0x0000040000047882 */ /* 0x000fe20000000000 */
[C---:B------:R-:W-:Y:S02]  /*0df0*/  ISETP.GT.AND P2, PT, R20.reuse, 0x40, PT ;  /* 0x000000401400780c */ /* 0x040fe40003f44270 */
[C---:B------:R-:W-:Y:S02]  /*0e00*/  ISETP.GT.AND P1, PT, R20.reuse, 0x20, PT ;  /* 0x000000201400780c */ /* 0x040fe40003f24270 */
[----:B------:R-:W-:Y:S01]  /*0e10*/  ISETP.GT.AND P3, PT, R20, 0x80, PT ;  /* 0x000000801400780c */ /* 0x000fe20003f64270 */
[----:B0-----:R-:W-:-:S09]  /*0e20*/  ULEA UR4, UR5, UR4, 0x18 ;  /* 0x0000000405047291 */ /* 0x001fd2000f8ec0ff */
[----:B----4-:R-:W0:Y:S04]  /*0e30*/  LDS.128 R4, [UR4+0x10] ;  /* 0x00001004ff047984 */ /* 0x010e280008000c00 */
[----:B------:R-:W1:Y:S04]  /*0e40*/  LDS R0, [UR4+0xc] ;  /* 0x00000c04ff007984 */ /* 0x000e680008000800 */
[----:B------:R-:W2:Y:S01]  /*0e50*/  LDS.64 R8, [UR4+0x20] ;  /* 0x00002004ff087984 */ /* 0x000ea20008000a00 */
[----:B0-----:R-:W-:Y:S02]  /*0e60*/  SEL R4, R4, RZ, P2 ;  /* 0x000000ff04047207 */ /* 0x001fe40001000000 */
[----:B------:R-:W-:-:S02]  /*0e70*/  ISETP.GT.AND P2, PT, R20, 0x60, PT ;  /* 0x000000601400780c */ /* 0x000fc40003f44270 */
[----:B-1----:R-:W-:Y:S02]  /*0e80*/  SEL R0, R0, RZ, P1 ;  /* 0x000000ff00007207 */ /* 0x002fe40000800000 */
[----:B------:R-:W-:Y:S02]  /*0e90*/  SEL R5, R5, RZ, P2 ;  /* 0x000000ff05057207 */ /* 0x000fe40001000000 */
[----:B------:R-:W-:Y:S02]  /*0ea0*/  IADD3 R0, PT, PT, R4, R0, R3 ;  /* 0x0000000004007210 */ /* 0x000fe40007ffe003 */
[----:B------:R-:W-:Y:S02]  /*0eb0*/  ISETP.GT.AND P1, PT, R20, 0xa0, PT ;  /* 0x000000a01400780c */ /* 0x000fe40003f24270 */
[----:B------:R-:W-:Y:S02]  /*0ec0*/  SEL R6, R6, RZ, P3 ;  /* 0x000000ff06067207 */ /* 0x000fe40001800000 */
[----:B------:R-:W-:-:S02]  /*0ed0*/  ISETP.GT.AND P2, PT, R20, 0xc0, PT ;  /* 0x000000c01400780c */ /* 0x000fc40003f44270 */
[----:B------:R-:W-:Y:S02]  /*0ee0*/  ISETP.GT.AND P3, PT, R20, 0xe0, PT ;  /* 0x000000e01400780c */ /* 0x000fe40003f64270 */
[----:B------:R-:W-:Y:S02]  /*0ef0*/  SEL R7, R7, RZ, P1 ;  /* 0x000000ff07077207 */ /* 0x000fe40000800000 */
[----:B------:R-:W-:Y:S02]  /*0f00*/  IADD3 R0, PT, PT, R6, R0, R5 ;  /* 0x0000000006007210 */ /* 0x000fe40007ffe005 */
[----:B--2---:R-:W-:Y:S02]  /*0f10*/  SEL R8, R8, RZ, P2 ;  /* 0x000000ff08087207 */ /* 0x004fe40001000000 */
[----:B------:R-:W-:Y:S02]  /*0f20*/  SEL R9, R9, RZ, P3 ;  /* 0x000000ff09097207 */ /* 0x000fe40001800000 */
[----:B------:R-:W-:-:S05]  /*0f30*/  IADD3 R0, PT, PT, R8, R0, R7 ;  /* 0x0000000008007210 */ /* 0x000fca0007ffe007 */
[----:B------:R-:W-:Y:S01]  /*0f40*/  IMAD.IADD R3, R0, 0x1, R9 ;  /* 0x0000000100037824 */ /* 0x000fe200078e0209 */
[----:B------:R-:W-:Y:S06]  /*0f50*/  BRA `(.L_x_17) ;  /* 0x0000002800747947 */ /* 0x000fec0003800000 */
.L_x_3:
[----:B------:R-:W0:Y:S01]  /*0f60*/  S2R R0, SR_TID.X ;  /* 0x0000000000007919 */ /* 0x000e220000002100 */
[----:B------:R-:W1:Y:S01]  /*0f70*/  LDC.64 R2, c[0x0][0x380] ;  /* 0x0000e000ff027b82 */ /* 0x000e620000000a00 */
[----:B0-----:R-:W-:-:S04]  /*0f80*/  IMAD.SHL.U32 R5, R0, 0x4, RZ ;  /* 0x0000000400057824 */ /* 0x001fc800078e00ff */
[----:B-1----:R-:W-:-:S05]  /*0f90*/  IMAD.WIDE.U32 R2, R5, 0x4, R2 ;  /* 0x0000000405027825 */ /* 0x002fca00078e0002 */
[----:B------:R-:W2:Y:S04]  /*0fa0*/  LDG.E.128.CONSTANT R4, desc[UR6][R2.64] ;  /* 0x0000000602047981 */ /* 0x000ea8000c1e9d00 */
[----:B------:R-:W3:Y:S04]  /*0fb0*/  LDG.E.128.CONSTANT R8, desc[UR6][R2.64+0x1000] ;  /* 0x0010000602087981 */ /* 0x000ee8000c1e9d00 */
[----:B------:R-:W4:Y:S04]  /*0fc0*/  LDG.E.128.CONSTANT R12, desc[UR6][R2.64+0x2000] ;  /* 0x00200006020c7981 */ /* 0x000f28000c1e9d00 */
[----:B------:R-:W5:Y:S01]  /*0fd0*/  LDG.E.128.CONSTANT R16, desc[UR6][R2.64+0x3000] ;  /* 0x0030000602107981 */ /* 0x000f62000c1e9d00 */
[----:B------:R-:W-:Y:S01]  /*0fe0*/  ISETP.GE.U32.AND P0, PT, R20, 0x2000, PT ;  /* 0x000020001400780c */ /* 0x000fe20003f06070 */
[----:B------:R-:W-:Y:S01]  /*0ff0*/  IMAD.MOV.U32 R23, RZ, RZ, 0x1000 ;  /* 0x00001000ff177424 */ /* 0x000fe200078e00ff */
[----:B--2---:R-:W-:-:S04]  /*1000*/  IADD3 R5, PT, PT, R6, R5, R4 ;  /* 0x0000000506057210 */ /* 0x004fc80007ffe004 */
[----:B---3--:R-:W-:-:S04]  /*1010*/  IADD3 R5, PT, PT, R8, R7, R5 ;  /* 0x0000000708057210 */ /* 0x008fc80007ffe005 */
[----:B------:R-:W-:-:S04]  /*1020*/  IADD3 R5, PT, PT, R10, R9, R5 ;  /* 0x000000090a057210 */ /* 0x000fc80007ffe005 */
[----:B----4-:R-:W-:-:S04]  /*1030*/  IADD3 R5, PT, PT, R12, R11, R5 ;  /* 0x0000000b0c057210 */ /* 0x010fc80007ffe005 */
[----:B------:R-:W-:-:S04]  /*1040*/  IADD3 R5, PT, PT, R14, R13, R5 ;  /* 0x0000000d0e057210 */ /* 0x000fc80007ffe005 */
[----:B-----5:R-:W-:-:S04]  /*1050*/  IADD3 R5, PT, PT, R16, R15, R5 ;  /* 0x0000000f10057210 */ /* 0x020fc80007ffe005 */
[----:B------:R-:W-:-:S05]  /*1060*/  IADD3 R5, PT, PT, R18, R17, R5 ;  /* 0x0000001112057210 */ /* 0x000fca0007ffe005 */
[----:B------:R-:W-:Y:S01]  /*1070*/  IMAD.IADD R21, R19, 0x1, R5 ;  /* 0x0000000113157824 */ /* 0x000fe200078e0205 */
[----:B------:R-:W-:Y:S06]  /*1080*/  @!P0 BRA `(.L_x_18) ;  /* 0x00000000005c8947 */ /* 0x000fec0003800000 */
[----:B------:R-:W0:Y:S01]  /*1090*/  LDC R24, c[0x0][0x390] ;  /* 0x0000e400ff187b82 */ /* 0x000e220000000800 */
[----:B------:R-:W-:Y:S02]  /*10a0*/  VIADD R22, R20, 0xfffff000 ;  /* 0xfffff00014167836 */ /* 0x000fe40000000000 */
[----:B------:R-:W-:-:S07]  /*10b0*/  IMAD.MOV.U32 R23, RZ, RZ, 0x1000 ;  /* 0x00001000ff177424 */ /* 0x000fce00078e00ff */
.L_x_20:
[----:B------:R-:W-:-:S05]  /*10c0*/  IMAD.WIDE R26, R23, 0x4, R2 ;  /* 0x00000004171a7825 */ /* 0x000fca00078e0202 */
[----:B------:R-:W2:Y:S04]  /*10d0*/  LDG.E.128.CONSTANT R12, desc[UR6][R26.64] ;  /* 0x000000061a0c7981 */ /* 0x000ea8000c1e9d00 */
[----:B------:R-:W3:Y:S04]  /*10e0*/  LDG.E.128.CONSTANT R16, desc[UR6][R26.64+0x1000] ;  /* 0x001000061a107981 */ /* 0x000ee8000c1e9d00 */
[----:B------:R-:W4:Y:S04]  /*10f0*/  LDG.E.128.CONSTANT R4, desc[UR6][R26.64+0x2000] ;  /* 0x002000061a047981 */ /* 0x000f28000c1e9d00 */
[----:B------:R-:W5:Y:S01]  /*1100*/  LDG.E.128.CONSTANT R8, desc[UR6][R26.64+0x3000] ;  /* 0x003000061a087981 */ /* 0x000f62000c1e9d00 */
[----:B0-----:R-:W-:Y:S01]  /*1110*/  IMAD.MOV.U32 R20, RZ, RZ, R24 ;  /* 0x000000ffff147224 */ /* 0x001fe200078e0018 */
[----:B--2---:R-:W-:-:S04]  /*1120*/  IADD3 R13, PT, PT, R13, R12, R21 ;  /* 0x0000000c0d0d7210 */ /* 0x004fc80007ffe015 */
[----:B------:R-:W-:-:S04]  /*1130*/  IADD3 R13, PT, PT, R15, R14, R13 ;  /* 0x0000000e0f0d7210 */ /* 0x000fc80007ffe00d */
[----:B---3--:R-:W-:-:S04]  /*1140*/  IADD3 R13, PT, PT, R17, R16, R13 ;  /* 0x00000010110d7210 */ /* 0x008fc80007ffe00d */
[----:B------:R-:W-:-:S04]  /*1150*/  IADD3 R13, PT, PT, R19, R18, R13 ;  /* 0x00000012130d7210 */ /* 0x000fc80007ffe00d */
[----:B----4-:R-:W-:Y:S01]  /*1160*/  IADD3 R13, PT, PT, R5, R4, R13 ;  /* 0x00000004050d7210 */ /* 0x010fe20007ffe00d */
[----:B------:R-:W-:-:S03]  /*1170*/  IMAD.IADD R4, R20, 0x1, -R23 ;  /* 0x0000000114047824 */ /* 0x000fc600078e0a17 */
[----:B------:R-:W-:Y:S02]  /*1180*/  IADD3 R13, PT, PT, R7, R6, R13 ;  /* 0x00000006070d7210 */ /* 0x000fe40007ffe00d */
[----:B------:R-:W-:Y:S02]  /*1190*/  ISETP.GE.AND P0, PT, R4, 0x1000, PT ;  /* 0x000010000400780c */ /* 0x000fe40003f06270 */
[----:B-----5:R-:W-:-:S04]  /*11a0*/  IADD3 R13, PT, PT, R9, R8, R13 ;  /* 0x00000008090d7210 */ /* 0x020fc80007ffe00d */
[----:B------:R-:W-:-:S07]  /*11b0*/  IADD3 R21, PT, PT, R11, R10, R13 ;  /* 0x0000000a0b157210 */ /* 0x000fce0007ffe00d */
[----:B------:R-:W-:Y:S05]  /*11c0*/  @!P0 BRA `(.L_x_19) ;  /* 0x0000000400fc8947 */ /* 0x000fea0003800000 */
[----:B------:R-:W-:-:S05]  /*11d0*/  VIADD R23, R23, 0x1000 ;  /* 0x0000100017177836 */ /* 0x000fca0000000000 */
[----:B------:R-:W-:-:S13]  /*11e0*/  ISETP.GT.AND P0, PT, R23, R22, PT ;  /* 0x000000161700720c */ /* 0x000fda0003f04270 */
[----:B------:R-:W-:Y:S05]  /*11f0*/  @!P0 BRA `(.L_x_20) ;  /* 0xfffffffc00b08947 */ /* 0x000fea000383ffff */
.L_x_18:
[----:B------:R-:W-:-:S13]  /*1200*/  ISETP.GE.AND P0, PT, R23, R20, PT ;  /* 0x000000141700720c */ /* 0x000fda0003f06270 */
[----:B------:R-:W-:Y:S05]  /*1210*/  @P0 BRA `(.L_x_19) ;  /* 0x0000000400e80947 */ /* 0x000fea0003800000 */
[----:B------:R-:W-:Y:S01]  /*1220*/  IMAD.IADD R9, R20, 0x1, -R23 ;  /* 0x0000000114097824 */ /* 0x000fe200078e0a17 */
[----:B------:R-:W-:Y:S04]  /*1230*/  BSSY.RECONVERGENT B1, `(.L_x_19) ;  /* 0x0000078000017945 */ /* 0x000fe80003800200 */
[----:B------:R-:W-:-:S13]  /*1240*/  ISETP.GE.AND P0, PT, R0, R9, PT ;  /* 0x000000090000720c */ /* 0x000fda0003f06270 */
[----:B------:R-:W-:Y:S05]  /*1250*/  @P0 BRA `(.L_x_21) ;  /* 0x0000000400d40947 */ /* 0x000fea0003800000 */
[----:B------:R-:W-:Y:S01]  /*1260*/  LOP3.LUT R2, RZ, R0, RZ, 0x33, !PT ;  /* 0x00000000ff027212 */ /* 0x000fe200078e33ff */
[----:B------:R-:W-:Y:S01]  /*1270*/  BSSY.RECONVERGENT B2, `(.L_x_22) ;  /* 0x0000015000027945 */ /* 0x000fe20003800200 */
[----:B------:R-:W-:Y:S02]  /*1280*/  IMAD.MOV.U32 R8, RZ, RZ, R0 ;  /* 0x000000ffff087224 */ /* 0x000fe400078e0000 */
[----:B------:R-:W-:-:S04]  /*1290*/  IADD3 R2, PT, PT, -R23, R20, R2 ;  /* 0x0000001417027210 */ /* 0x000fc80007ffe102 */
[C---:B------:R-:W-:Y:S02]  /*12a0*/  LOP3.LUT R3, R2.reuse, 0x300, RZ, 0xc0, !PT ;  /* 0x0000030002037812 */ /* 0x040fe400078ec0ff */
[----:B------:R-:W-:Y:S02]  /*12b0*/  ISETP.GE.U32.AND P1, PT, R2, 0x300, PT ;  /* 0x000003000200780c */ /* 0x000fe40003f26070 */
[----:B------:R-:W-:-:S13]  /*12c0*/  ISETP.NE.AND P0, PT, R3, 0x300, PT ;  /* 0x000003000300780c */ /* 0x000fda0003f05270 */
[----:B------:R-:W-:Y:S05]  /*12d0*/  @!P0 BRA `(.L_x_23) ;  /* 0x0000000000388947 */ /* 0x000fea0003800000 */
[----:B------:R-:W0:Y:S01]  /*12e0*/  LDC.64 R4, c[0x0][0x380] ;  /* 0x0000e000ff047b82 */ /* 0x000e220000000a00 */
[----:B------:R-:W-:Y:S01]  /*12f0*/  LEA.HI R2, R2, 0x1, RZ, 0x18 ;  /* 0x0000000102027811 */ /* 0x000fe200078fc0ff */
[----:B------:R-:W-:Y:S02]  /*1300*/  IMAD.IADD R7, R0, 0x1, R23 ;  /* 0x0000000100077824 */ /* 0x000fe400078e0217 */
[----:B------:R-:W-:Y:S01]  /*1310*/  IMAD.MOV.U32 R8, RZ, RZ, R0 ;  /* 0x000000ffff087224 */ /* 0x000fe200078e0000 */
[----:B------:R-:W-:-:S05]  /*1320*/  LOP3.LUT R2, R2, 0x3, RZ, 0xc0, !PT ;  /* 0x0000000302027812 */ /* 0x000fca00078ec0ff */
[----:B------:R-:W-:-:S07]  /*1330*/  IMAD.MOV R6, RZ, RZ, -R2 ;  /* 0x000000ffff067224 */ /* 0x000fce00078e0a02 */
.L_x_24:
[----:B0-----:R-:W-:-:S06]  /*1340*/  IMAD.WIDE.U32 R2, R7, 0x4, R4 ;  /* 0x0000000407027825 */ /* 0x001fcc00078e0004 */
[----:B------:R-:W2:Y:S01]  /*1350*/  LDG.E.CONSTANT R2, desc[UR6][R2.64] ;  /* 0x0000000602027981 */ /* 0x000ea2000c1e9900 */
[----:B------:R-:W-:Y:S02]  /*1360*/  VIADD R6, R6, 0x1 ;  /* 0x0000000106067836 */ /* 0x000fe40000000000 */
[----:B------:R-:W-:Y:S02]  /*1370*/  VIADD R8, R8, 0x100 ;  /* 0x0000010008087836 */ /* 0x000fe40000000000 */
[----:B------:R-:W-:Y:S01]  /*1380*/  VIADD R7, R7, 0x100 ;  /* 0x0000010007077836 */ /* 0x000fe20000000000 */
[----:B------:R-:W-:Y:S01]  /*1390*/  ISETP.NE.AND P0, PT, R6, RZ, PT ;  /* 0x000000ff0600720c */ /* 0x000fe20003f05270 */
[----:B--2---:R-:W-:-:S12]  /*13a0*/  IMAD.IADD R21, R2, 0x1, R21 ;  /* 0x0000000102157824 */ /* 0x004fd800078e0215 */
[----:B------:R-:W-:Y:S05]  /*13b0*/  @P0 BRA `(.L_x_24) ;  /* 0xfffffffc00e00947 */ /* 0x000fea000383ffff */
.L_x_23:
[----:B------:R-:W-:Y:S05]  /*13c0*/  BSYNC.RECONVERGENT B2 ;  /* 0x0000000000027941 */ /* 0x000fea0003800200 */
.L_x_22:
[----:B------:R-:W-:Y:S05]  /*13d0*/  @!P1 BRA `(.L_x_21) ;  /* 0x0000000400749947 */ /* 0x000fea0003800000 */
[----:B------:R-:W0:Y:S01]  /*13e0*/  LDCU.64 UR4, c[0x0][0x380] ;  /* 0x00007000ff0477ac */ /* 0x000e220008000a00 */
[----:B------:R-:W-:Y:S01]  /*13f0*/  IMAD.IADD R5, R9, 0x1, -R8 ;  /* 0x0000000109057824 */ /* 0x000fe200078e0a08 */
[C---:B------:R-:W-:Y:S01]  /*1400*/  IADD3 R3, P0, PT, R8.reuse, R23, RZ ;  /* 0x0000001708037210 */ /* 0x040fe20007f1e0ff */
[----:B------:R-:W-:Y:S01]  /*1410*/  BSSY.RECONVERGENT B2, `(.L_x_25) ;  /* 0x0000033000027945 */ /* 0x000fe20003800200 */
[----:B------:R-:W-:Y:S02]  /*1420*/  IMAD.IADD R23, R8, 0x1, R23 ;  /* 0x0000000108177824 */ /* 0x000fe400078e0217 */
[----:B------:R-:W-:Y:S01]  /*1430*/  ISETP.GT.AND P1, PT, R5, 0xc00, PT ;  /* 0x00000c000500780c */ /* 0x000fe20003f24270 */
[----:B------:R-:W-:Y:S01]  /*1440*/  IMAD.X R4, RZ, RZ, RZ, P0 ;  /* 0x000000ffff047224 */ /* 0x000fe200000e06ff */
[----:B0-----:R-:W-:-:S04]  /*1450*/  LEA R2, P0, R3, UR4, 0x2 ;  /* 0x0000000403027c11 */ /* 0x001fc8000f8010ff */
[----:B------:R-:W-:Y:S02]  /*1460*/  LEA.HI.X R3, R3, UR5, R4, 0x2, P0 ;  /* 0x0000000503037c11 */ /* 0x000fe400080f1404 */
[----:B------:R-:W-:-:S05]  /*1470*/  IADD3 R2, P0, PT, R2, 0x800, RZ ;  /* 0x0000080002027810 */ /* 0x000fca0007f1e0ff */
[----:B------:R-:W-:Y:S01]  /*1480*/  IMAD.X R3, RZ, RZ, R3, P0 ;  /* 0x000000ffff037224 */ /* 0x000fe200000e0603 */
[----:B------:R-:W-:Y:S01]  /*1490*/  PLOP3.LUT P0, PT, PT, PT, PT, 0x80, 0x8 ;  /* 0x000000000008781c */ /* 0x000fe20003f0f070 */
[----:B------:R-:W-:-:S12]  /*14a0*/  @!P1 BRA `(.L_x_26) ;  /* 0x0000000000a49947 */ /* 0x000fd80003800000 */
[----:B------:R-:W-:Y:S01]  /*14b0*/  PLOP3.LUT P0, PT, PT, PT, PT, 0x8, 0x80 ;  /* 0x000000000080781c */ /* 0x000fe20003f0e170 */
[----:B------:R-:W-:-:S12]  /*14c0*/  VIADD R11, R9, 0xfffff400 ;  /* 0xfffff400090b7836 */ /* 0x000fd80000000000 */
.L_x_27:
[----:B------:R-:W0:Y:S01]  /*14d0*/  LDC.64 R4, c[0x0][0x380] ;  /* 0x0000e000ff047b82 */ /* 0x000e220000000a00 */
[C---:B------:R-:W-:Y:S01]  /*14e0*/  VIADD R27, R23.reuse, 0x400 ;  /* 0x00000400171b7836 */ /* 0x040fe20000000000 */
[----:B------:R-:W2:Y:S01]  /*14f0*/  LDG.E.CONSTANT R12, desc[UR6][R2.64+-0x400] ;  /* 0xfffc0006020c7981 */ /* 0x000ea2000c1e9900 */
[----:B------:R-:W-:-:S03]  /*1500*/  VIADD R7, R23, 0x800 ;  /* 0x0000080017077836 */ /* 0x000fc60000000000 */
[----:B------:R-:W3:Y:S04]  /*1510*/  LDG.E.CONSTANT R18, desc[UR6][R2.64] ;  /* 0x0000000602127981 */ /* 0x000ee8000c1e9900 */
[----:B------:R-:W3:Y:S04]  /*1520*/  LDG.E.CONSTANT R17, desc[UR6][R2.64+0x400] ;  /* 0x0004000602117981 */ /* 0x000ee8000c1e9900 */
[----:B------:R-:W4:Y:S01]  /*1530*/  LDG.E.CONSTANT R15, desc[UR6][R2.64+0xc00] ;  /* 0x000c0006020f7981 */ /* 0x000f22000c1e9900 */
[----:B------:R-:W-:-:S03]  /*1540*/  VIADD R29, R23, 0xc00 ;  /* 0x00000c00171d7836 */ /* 0x000fc60000000000 */
[----:B------:R-:W5:Y:S04]  /*1550*/  LDG.E.CONSTANT R14, desc[UR6][R2.64+0x1000] ;  /* 0x00100006020e7981 */ /* 0x000f68000c1e9900 */
[----:B------:R-:W5:Y:S01]  /*1560*/  LDG.E.CONSTANT R13, desc[UR6][R2.64+0x1400] ;  /* 0x00140006020d7981 */ /* 0x000f62000c1e9900 */
[----:B0-----:R-:W-:-:S03]  /*1570*/  IMAD.WIDE.U32 R24, R23, 0x4, R4 ;  /* 0x0000000417187825 */ /* 0x001fc600078e0004 */
[----:B------:R-:W5:Y:S04]  /*1580*/  LDG.E.CONSTANT R19, desc[UR6][R2.64+0x1c00] ;  /* 0x001c000602137981 */ /* 0x000f68000c1e9900 */
[----:B------:R-:W2:Y:S01]  /*1590*/  LDG.E.CONSTANT R10, desc[UR6][R24.64] ;  /* 0x00000006180a7981 */ /* 0x000ea2000c1e9900 */
[----:B------:R-:W-:-:S03]  /*15a0*/  IMAD.WIDE.U32 R26, R27, 0x4, R4 ;  /* 0x000000041b1a7825 */ /* 0x000fc600078e0004 */
[----:B------:R-:W5:Y:S01]  /*15b0*/  LDG.E.CONSTANT R20, desc[UR6][R2.64+0x2400] ;  /* 0x0024000602147981 */ /* 0x000f62000c1e9900 */
[----:B------:R-:W-:-:S03]  /*15c0*/  IMAD.WIDE.U32 R6, R7, 0x4, R4 ;  /* 0x0000000407067825 */ /* 0x000fc600078e0004 */
[----:B------:R-:W4:Y:S01]  /*15d0*/  LDG.E.CONSTANT R16, desc[UR6][R26.64] ;  /* 0x000000061a107981 */ /* 0x000f22000c1e9900 */
[----:B------:R-:W-:-:S03]  /*15e0*/  IMAD.WIDE.U32 R4, R29, 0x4, R4 ;  /* 0x000000041d047825 */ /* 0x000fc600078e0004 */
[----:B------:R-:W5:Y:S04]  /*15f0*/  LDG.E.CONSTANT R6, desc[UR6][R6.64] ;  /* 0x0000000606067981 */ /* 0x000f68000c1e9900 */
[----:B------:R-:W5:Y:S04]  /*1600*/  LDG.E.CONSTANT R25, desc[UR6][R2.64+0x2000] ;  /* 0x0020000602197981 */ /* 0x000f68000c1e9900 */
[----:B------:R0:W5:Y:S04]  /*1610*/  LDG.E.CONSTANT R5, desc[UR6][R4.64] ;  /* 0x0000000604057981 */ /* 0x000168000c1e9900 */
[----:B------:R-:W5:Y:S04]  /*1620*/  LDG.E.CONSTANT R24, desc[UR6][R2.64+0x2c00] ;  /* 0x002c000602187981 */ /* 0x000f68000c1e9900 */
[----:B------:R-:W5:Y:S04]  /*1630*/  LDG.E.CONSTANT R27, desc[UR6][R2.64+0x3000] ;  /* 0x00300006021b7981 */ /* 0x000f68000c1e9900 */
[----:B------:R1:W5:Y:S01]  /*1640*/  LDG.E.CONSTANT R22, desc[UR6][R2.64+0x3400] ;  /* 0x0034000602167981 */ /* 0x000362000c1e9900 */
[----:B------:R-:W-:-:S05]  /*1650*/  VIADD R8, R8, 0x1000 ;  /* 0x0000100008087836 */ /* 0x000fca0000000000 */
[----:B------:R-:W-:Y:S02]  /*1660*/  ISETP.GE.AND P1, PT, R8, R11, PT ;  /* 0x0000000b0800720c */ /* 0x000fe40003f26270 */
[----:B0-----:R-:W-:Y:S01]  /*1670*/  IADD3 R4, P2, PT, R2, 0x4000, RZ ;  /* 0x0000400002047810 */ /* 0x001fe20007f5e0ff */
[----:B------:R-:W-:-:S04]  /*1680*/  VIADD R23, R23, 0x1000 ;  /* 0x0000100017177836 */ /* 0x000fc80000000000 */
[----:B-1----:R-:W-:Y:S02]  /*1690*/  IMAD.X R3, RZ, RZ, R3, P2 ;  /* 0x000000ffff037224 */ /* 0x002fe400010e0603 */
[----:B------:R-:W-:Y:S01]  /*16a0*/  IMAD.MOV.U32 R2, RZ, RZ, R4 ;  /* 0x000000ffff027224 */ /* 0x000fe200078e0004 */
[----:B--2---:R-:W-:-:S04]  /*16b0*/  IADD3 R10, PT, PT, R12, R10, R21 ;  /* 0x0000000a0c0a7210 */ /* 0x004fc80007ffe015 */
[----:B---3--:R-:W-:-:S04]  /*16c0*/  IADD3 R10, PT, PT, R17, R18, R10 ;  /* 0x00000012110a7210 */ /* 0x008fc80007ffe00a */
[----:B----4-:R-:W-:-:S04]  /*16d0*/  IADD3 R10, PT, PT, R15, R16, R10 ;  /* 0x000000100f0a7210 */ /* 0x010fc80007ffe00a */
[----:B-----5:R-:W-:-:S04]  /*16e0*/  IADD3 R10, PT, PT, R13, R14, R10 ;  /* 0x0000000e0d0a7210 */ /* 0x020fc80007ffe00a */
[----:B------:R-:W-:-:S04]  /*16f0*/  IADD3 R6, PT, PT, R19, R6, R10 ;  /* 0x0000000613067210 */ /* 0x000fc80007ffe00a */
[----:B------:R-:W-:-:S04]  /*1700*/  IADD3 R6, PT, PT, R20, R25, R6 ;  /* 0x0000001914067210 */ /* 0x000fc80007ffe006 */
[----:B------:R-:W-:-:S04]  /*1710*/  IADD3 R5, PT, PT, R24, R5, R6 ;  /* 0x0000000518057210 */ /* 0x000fc80007ffe006 */
[----:B------:R-:W-:Y:S01]  /*1720*/  IADD3 R21, PT, PT, R22, R27, R5 ;  /* 0x0000001b16157210 */ /* 0x000fe20007ffe005 */
[----:B------:R-:W-:Y:S06]  /*1730*/  @!P1 BRA `(.L_x_27) ;  /* 0xfffffffc00649947 */ /* 0x000fec000383ffff */
.L_x_26:
[----:B------:R-:W-:Y:S05]  /*1740*/  BSYNC.RECONVERGENT B2 ;  /* 0x0000000000027941 */ /* 0x000fea0003800200 */
.L_x_25:
[----:B------:R-:W-:Y:S01]  /*1750*/  IMAD.IADD R4, R9, 0x1, -R8 ;  /* 0x0000000109047824 */ /* 0x000fe200078e0a08 */
[----:B------:R-:W-:Y:S04]  /*1760*/  BSSY.RECONVERGENT B2, `(.L_x_28) ;  /* 0x000001a000027945 */ /* 0x000fe80003800200 */
[----:B------:R-:W-:-:S13]  /*1770*/  ISETP.GT.AND P1, PT, R4, 0x400, PT ;  /* 0x000004000400780c */ /* 0x000fda0003f24270 */
[----:B------:R-:W-:Y:S05]  /*1780*/  @!P1 BRA `(.L_x_29) ;  /* 0x00000000005c9947 */ /* 0x000fea0003800000 */
[----:B------:R-:W0:Y:S01]  /*1790*/  LDC.64 R6, c[0x0][0x380] ;  /* 0x0000e000ff067b82 */ /* 0x000e220000000a00 */
[C---:B------:R-:W-:Y:S01]  /*17a0*/  VIADD R11, R23.reuse, 0x400 ;  /* 0x00000400170b7836 */ /* 0x040fe20000000000 */
[----:B------:R-:W2:Y:S04]  /*17b0*/  LDG.E.CONSTANT R10, desc[UR6][R2.64+-0x400] ;  /* 0xfffc0006020a7981 */ /* 0x000ea8000c1e9900 */
[----:B------:R-:W3:Y:S04]  /*17c0*/  LDG.E.CONSTANT R12, desc[UR6][R2.64+0x400] ;  /* 0x00040006020c7981 */ /* 0x000ee8000c1e9900 */
[----:B------:R-:W4:Y:S04]  /*17d0*/  LDG.E.CONSTANT R13, desc[UR6][R2.64+0xc00] ;  /* 0x000c0006020d7981 */ /* 0x000f28000c1e9900 */
[----:B------:R-:W5:Y:S04]  /*17e0*/  LDG.E.CONSTANT R15, desc[UR6][R2.64+0x1000] ;  /* 0x00100006020f7981 */ /* 0x000f68000c1e9900 */
[----:B------:R1:W5:Y:S01]  /*17f0*/  LDG.E.CONSTANT R14, desc[UR6][R2.64+0x1400] ;  /* 0x00140006020e7981 */ /* 0x000362000c1e9900 */
[----:B0-----:R-:W-:-:S04]  /*1800*/  IMAD.WIDE.U32 R4, R23, 0x4, R6 ;  /* 0x0000000417047825 */ /* 0x001fc800078e0006 */
[----:B------:R-:W-:Y:S02]  /*1810*/  IMAD.WIDE.U32 R6, R11, 0x4, R6 ;  /* 0x000000040b067825 */ /* 0x000fe400078e0006 */
[----:B------:R-:W2:Y:S04]  /*1820*/  LDG.E.CONSTANT R4, desc[UR6][R4.64] ;  /* 0x0000000604047981 */ /* 0x000ea8000c1e9900 */
[----:B------:R-:W3:Y:S04]  /*1830*/  LDG.E.CONSTANT R11, desc[UR6][R2.64] ;  /* 0x00000006020b7981 */ /* 0x000ee8000c1e9900 */
[----:B------:R-:W4:Y:S01]  /*1840*/  LDG.E.CONSTANT R7, desc[UR6][R6.64] ;  /* 0x0000000606077981 */ /* 0x000f22000c1e9900 */
[----:B------:R-:W-:Y:S01]  /*1850*/  PLOP3.LUT P0, PT, PT, PT, PT, 0x8, 0x80 ;  /* 0x000000000080781c */ /* 0x000fe20003f0e170 */
[----:B------:R-:W-:-:S02]  /*1860*/  VIADD R8, R8, 0x800 ;  /* 0x0000080008087836 */ /* 0x000fc40000000000 */
[----:B------:R-:W-:Y:S01]  /*1870*/  VIADD R23, R23, 0x800 ;  /* 0x0000080017177836 */ /* 0x000fe20000000000 */
[----:B--2---:R-:W-:Y:S02]  /*1880*/  IADD3 R10, PT, PT, R10, R4, R21 ;  /* 0x000000040a0a7210 */ /* 0x004fe40007ffe015 */
[----:B------:R-:W-:Y:S02]  /*1890*/  IADD3 R4, P1, PT, R2, 0x2000, RZ ;  /* 0x0000200002047810 */ /* 0x000fe40007f3e0ff */
[----:B---3--:R-:W-:-:S03]  /*18a0*/  IADD3 R10, PT, PT, R12, R11, R10 ;  /* 0x0000000b0c0a7210 */ /* 0x008fc60007ffe00a */
[----:B------:R-:W-:Y:S01]  /*18b0*/  IMAD.X R5, RZ, RZ, R3, P1 ;  /* 0x000000ffff057224 */ /* 0x000fe200008e0603 */
[----:B----4-:R-:W-:Y:S01]  /*18c0*/  IADD3 R10, PT, PT, R13, R7, R10 ;  /* 0x000000070d0a7210 */ /* 0x010fe20007ffe00a */
[----:B-1----:R-:W-:Y:S02]  /*18d0*/  IMAD.MOV.U32 R2, RZ, RZ, R4 ;  /* 0x000000ffff027224 */ /* 0x002fe400078e0004 */
[----:B------:R-:W-:Y:S01]  /*18e0*/  IMAD.MOV.U32 R3, RZ, RZ, R5 ;  /* 0x000000ffff037224 */ /* 0x000fe200078e0005 */
[----:B-----5:R-:W-:-:S07]  /*18f0*/  IADD3 R21, PT, PT, R14, R15, R10 ;  /* 0x0000000f0e157210 */ /* 0x020fce0007ffe00a */
.L_x_29:
[----:B------:R-:W-:Y:S05]  /*1900*/  BSYNC.RECONVERGENT B2 ;  /* 0x0000000000027941 */ /* 0x000fea0003800200 */
.L_x_28:
[----:B------:R-:W-:-:S13]  /*1910*/  ISETP.LT.OR P0, PT, R8, R9, P0 ;  /* 0x000000090800720c */ /* 0x000fda0000701670 */
[----:B------:R-:W-:Y:S05]  /*1920*/  @!P0 BRA `(.L_x_21) ;  /* 0x0000000000208947 */ /* 0x000fea0003800000 */
[----:B------:R-:W0:Y:S01]  /*1930*/  LDC.64 R4, c[0x0][0x380] ;  /* 0x0000e000ff047b82 */ /* 0x000e220000000a00 */
[----:B------:R-:W2:Y:S04]  /*1940*/  LDG.E.CONSTANT R6, desc[UR6][R2.64+-0x400] ;  /* 0xfffc000602067981 */ /* 0x000ea8000c1e9900 */
[----:B------:R-:W3:Y:S04]  /*1950*/  LDG.E.CONSTANT R7, desc[UR6][R2.64] ;  /* 0x0000000602077981 */ /* 0x000ee8000c1e9900 */
[----:B------:R-:W3:Y:S01]  /*1960*/  LDG.E.CONSTANT R8, desc[UR6][R2.64+0x400] ;  /* 0x0004000602087981 */ /* 0x000ee2000c1e9900 */
[----:B0-----:R-:W-:-:S06]  /*1970*/  IMAD.WIDE.U32 R4, R23, 0x4, R4 ;  /* 0x0000000417047825 */ /* 0x001fcc00078e0004 */
[----:B------:R-:W2:Y:S02]  /*1980*/  LDG.E.CONSTANT R4, desc[UR6][R4.64] ;  /* 0x0000000604047981 */ /* 0x000ea4000c1e9900 */
[----:B--2---:R-:W-:-:S04]  /*1990*/  IADD3 R6, PT, PT, R6, R4, R21 ;  /* 0x0000000406067210 */ /* 0x004fc80007ffe015 */
[----:B---3--:R-:W-:-:S07]  /*19a0*/  IADD3 R21, PT, PT, R8, R7, R6 ;  /* 0x0000000708157210 */ /* 0x008fce0007ffe006 */
.L_x_21:
[----:B------:R-:W-:Y:S05]  /*19b0*/  BSYNC.RECONVERGENT B1 ;  /* 0x0000000000017941 */ /* 0x000fea0003800200 */
.L_x_19:
[----:B------:R-:W0:Y:S01]  /*19c0*/  S2R R8, SR_LANEID ;  /* 0x0000000000087919 */ /* 0x000e220000000000 */
[----:B------:R-:W1:Y:S01]  /*19d0*/  SHFL.DOWN PT, R2, R21, 0x1, 0x1f ;  /* 0x08201f0015027f89 */ /* 0x000e6200000e0000 */
[C---:B0-----:R-:W-:Y:S02]  /*19e0*/  ISETP.GT.AND P0, PT, R8.reuse, 0x1e, PT ;  /* 0x0000001e0800780c */ /* 0x041fe40003f04270 */
[----:B------:R-:W-:Y:S02]  /*19f0*/  ISETP.NE.AND P1, PT, R8, RZ, PT ;  /* 0x000000ff0800720c */ /* 0x000fe40003f25270 */
[----:B-1----:R-:W-:Y:S02]  /*1a00*/  SEL R2, R2, RZ, !P0 ;  /* 0x000000ff02027207 */ /* 0x002fe40004000000 */
[----:B------:R-:W-:-:S03]  /*1a10*/  ISETP.GT.AND P0, PT, R8, 0x1d, PT ;  /* 0x0000001d0800780c */ /* 0x000fc60003f04270 */
[----:B------:R-:W-:-:S05]  /*1a20*/  IMAD.IADD R2, R2, 0x1, R21 ;  /* 0x0000000102027824 */ /* 0x000fca00078e0215 */
[----:B------:R-:W0:Y:S01]  /*1a30*/  SHFL.DOWN PT, R3, R2, 0x2, 0x1f ;  /* 0x08401f0002037f89 */ /* 0x000e2200000e0000 */
[----:B------:R-:W-:Y:S01]  /*1a40*/  @!P1 MOV R6, 0x400 ;  /* 0x0000040000069802 */ /* 0x000fe20000000f00 */
[----:B------:R-:W1:Y:S01]  /*1a50*/  @!P1 S2R R7, SR_CgaCtaId ;  /* 0x0000000000079919 */ /* 0x000e620000008800 */
[----:B0-----:R-:W-:Y:S02]  /*1a60*/  SEL R3, R3, RZ, !P0 ;  /* 0x000000ff03037207 */ /* 0x001fe40004000000 */
[----:B------:R-:W-:-:S03]  /*1a70*/  ISETP.GT.AND P0, PT, R8, 0x1b, PT ;  /* 0x0000001b0800780c */ /* 0x000fc60003f04270 */
[----:B------:R-:W-:-:S05]  /*1a80*/  IMAD.IADD R3, R2, 0x1, R3 ;  /* 0x0000000102037824 */ /* 0x000fca00078e0203 */
[----:B------:R-:W0:Y:S01]  /*1a90*/  SHFL.DOWN PT, R4, R3, 0x4, 0x1f ;  /* 0x08801f0003047f89 */ /* 0x000e2200000e0000 */
[----:B-1----:R-:W-:Y:S02]  /*1aa0*/  @!P1 LEA R6, R7, R6, 0x18 ;  /* 0x0000000607069211 */ /* 0x002fe400078ec0ff */
[----:B0-----:R-:W-:Y:S02]  /*1ab0*/  SEL R4, R4, RZ, !P0 ;  /* 0x000000ff04047207 */ /* 0x001fe40004000000 */
[----:B------:R-:W-:-:S03]  /*1ac0*/  ISETP.GT.AND P0, PT, R8, 0x17, PT ;  /* 0x000000170800780c */ /* 0x000fc60003f04270 */
[----:B------:R-:W-:Y:S01]  /*1ad0*/  IMAD.IADD R4, R3, 0x1, R4 ;  /* 0x0000000103047824 */ /* 0x000fe200078e0204 */
[----:B------:R-:W-:-:S04]  /*1ae0*/  @!P1 SHF.R.U32.HI R3, RZ, 0x3, R0 ;  /* 0x00000003ff039819 */ /* 0x000fc80000011600 */
        /* <DEDUP_REMOVED lines=13> */
[----:B------:R-:W0:Y:S01]  /*1bc0*/  S2UR UR5, SR_CgaCtaId ;  /* 0x00000000000579c3 */ /* 0x000e220000008800 */
[----:B------:R-:W-:Y:S02]  /*1bd0*/  UMOV UR4, 0x400 ;  /* 0x0000040000047882 */ /* 0x000fe40000000000 */
[----:B0-----:R-:W-:-:S09]  /*1be0*/  ULEA UR4, UR5, UR4, 0x18 ;  /* 0x0000000405047291 */ /* 0x001fd2000f8ec0ff */
[----:B------:R-:W-:Y:S04]  /*1bf0*/  LDS R0, [UR4+0xc] ;  /* 0x00000c04ff007984 */ /* 0x000fe80008000800 */
[----:B---3--:R-:W0:Y:S04]  /*1c00*/  LDS.128 R4, [UR4+0x10] ;  /* 0x00001004ff047984 */ /* 0x008e280008000c00 */
[----:B------:R-:W1:Y:S01]  /*1c10*/  LDS.64 R8, [UR4+0x20] ;  /* 0x00002004ff087984 */ /* 0x000e620008000a00 */
[----:B0-----:R-:W-:-:S04]  /*1c20*/  IADD3 R0, PT, PT, R4, R0, R3 ;  /* 0x0000000004007210 */ /* 0x001fc80007ffe003 */
[----:B------:R-:W-:-:S04]  /*1c30*/  IADD3 R0, PT, PT, R6, R0, R5 ;  /* 0x0000000006007210 */ /* 0x000fc80007ffe005 */
[----:B-1----:R-:W-:-:S05]  /*1c40*/  IADD3 R0, PT, PT, R8, R0, R7 ;  /* 0x0000000008007210 */ /* 0x002fca0007ffe007 */
[----:B------:R-:W-:Y:S01]  /*1c50*/  IMAD.IADD R3, R0, 0x1, R9 ;  /* 0x0000000100037824 */ /* 0x000fe200078e0209 */
[----:B------:R-:W-:Y:S06]  /*1c60*/  BRA `(.L_x_17) ;  /* 0x0000001c00307947 */ /* 0x000fec0003800000 */
.L_x_2:
        /* <DEDUP_REMOVED lines=12> */
.L_x_32:
[----:B------:R-:W-:Y:S05]  /*1d30*/  BSYNC.RECONVERGENT B1 ;  /* 0x0000000000017941 */ /* 0x000fea0003800200 */
.L_x_31:
        /* <DEDUP_REMOVED lines=16> */
.L_x_37:
        /* <DEDUP_REMOVED lines=9> */
.L_x_36:
[----:B------:R-:W-:Y:S05]  /*1ed0*/  BSYNC.RECONVERGENT B2 ;  /* 0x0000000000027941 */ /* 0x000fea0003800200 */
.L_x_35:
        /* <DEDUP_REMOVED lines=8> */
.L_x_40:
        /* <DEDUP_REMOVED lines=35> */
.L_x_39:
[----:B------:R-:W-:Y:S05]  /*2190*/  BSYNC.RECONVERGENT B2 ;  /* 0x0000000000027941 */ /* 0x000fea0003800200 */
.L_x_38:
        /* <DEDUP_REMOVED lines=22> */
.L_x_42:
[----:B------:R-:W-:Y:S05]  /*2300*/  BSYNC.RECONVERGENT B2 ;  /* 0x0000000000027941 */ /* 0x000fea0003800200 */
.L_x_41:
        /* <DEDUP_REMOVED lines=10> */
.L_x_34:
[----:B------:R-:W-:Y:S05]  /*23b0*/  BSYNC.RECONVERGENT B1 ;  /* 0x0000000000017941 */ /* 0x000fea0003800200 */
.L_x_33:
        /* <DEDUP_REMOVED lines=38> */
[----:B------:R-:W0:Y:S04]  /*2620*/  LDS.128 R4, [UR4+0x10] ;  /* 0x00001004ff047984 */ /* 0x000e280008000c00 */
[----:B------:R-:W1:Y:S01]  /*2630*/  LDS.64 R8, [UR4+0x20] ;  /* 0x00002004ff087984 */ /* 0x000e620008000a00 */
[----:B0-----:R-:W-:-:S04]  /*2640*/  IADD3 R0, PT, PT, R4, R0, R3 ;  /* 0x0000000004007210 */ /* 0x001fc80007ffe003 */
[----:B------:R-:W-:-:S04]  /*2650*/  IADD3 R0, PT, PT, R6, R0, R5 ;  /* 0x0000000006007210 */ /* 0x000fc80007ffe005 */
[----:B-1----:R-:W-:-:S05]  /*2660*/  IADD3 R0, PT, PT, R8, R0, R7 ;  /* 0x0000000008007210 */ /* 0x002fca0007ffe007 */
[----:B--2---:R-:W-:Y:S01]  /*2670*/  IMAD.IADD R3, R0, 0x1, R9 ;  /* 0x0000000100037824 */ /* 0x004fe200078e0209 */
[----:B------:R-:W-:Y:S06]  /*2680*/  BRA `(.L_x_17) ;  /* 0x0000001000a87947 */ /* 0x000fec0003800000 */
.L_x_43:
        /* <DEDUP_REMOVED lines=16> */
[----:B------:R-:W1:Y:S02]  /*2790*/  SHFL.DOWN PT, R2, R3, 0x2, R7 ;  /* 0x0840000003027989 */ /* 0x000e6400000e0007 */
[----:B-1----:R-:W-:Y:S02]  /*27a0*/  SEL R2, R2, RZ, !P0 ;  /* 0x000000ff02027207 */ /* 0x002fe40004000000 */
[----:B------:R-:W-:-:S03]  /*27b0*/  ISETP.GT.AND P0, PT, R8, R7, PT ;  /* 0x000000070800720c */ /* 0x000fc60003f04270 */
[----:B------:R-:W-:Y:S01]  /*27c0*/  IMAD.IADD R2, R3, 0x1, R2 ;  /* 0x0000000103027824 */ /* 0x000fe200078e0202 */
[----:B------:R-:W-:-:S04]  /*27d0*/  @!P1 SHF.R.U32.HI R3, RZ, 0x3, R9 ;  /* 0x00000003ff039819 */ /* 0x000fc80000011609 */
[----:B------:R-:W1:Y:S02]  /*27e0*/  SHFL.DOWN PT, R4, R2, 0x4, R7 ;  /* 0x0880000002047989 */ /* 0x000e6400000e0007 */
[----:B-1----:R-:W-:Y:S01]  /*27f0*/  SEL R5, R4, RZ, !P0 ;  /* 0x000000ff04057207 */ /* 0x002fe20004000000 */
[C---:B------:R-:W-:Y:S02]  /*2800*/  VIADD R4, R6.reuse, 0x8 ;  /* 0x0000000806047836 */ /* 0x040fe40000000000 */
[----:B------:R-:W-:Y:S02]  /*2810*/  VIADD R6, R6, 0x10 ;  /* 0x0000001006067836 */ /* 0x000fe40000000000 */
[----:B------:R-:W-:Y:S01]  /*2820*/  IMAD.IADD R5, R2, 0x1, R5 ;  /* 0x0000000102057824 */ /* 0x000fe200078e0205 */
[----:B------:R-:W-:Y:S02]  /*2830*/  ISETP.GT.AND P0, PT, R4, R7, PT ;  /* 0x000000070400720c */ /* 0x000fe40003f04270 */
[----:B------:R-:W-:-:S02]  /*2840*/  @!P1 MOV R4, 0x400 ;  /* 0x0000040000049802 */ /* 0x000fc40000000f00 */
[----:B------:R-:W1:Y:S02]  /*2850*/  SHFL.DOWN PT, R0, R5, 0x8, R7 ;  /* 0x0900000005007989 */ /* 0x000e6400000e0007 */
[----:B0-----:R-:W-:Y:S02]  /*2860*/  @!P1 LEA R11, R11, R4, 0x18 ;  /* 0x000000040b0b9211 */ /* 0x001fe400078ec0ff */
[----:B------:R-:W-:-:S05]  /*2870*/  @!P1 LOP3.LUT R4, R3, 0x7c, RZ, 0xc0, !PT ;  /* 0x0000007c03049812 */ /* 0x000fca00078ec0ff */
[----:B------:R-:W-:Y:S01]  /*2880*/  @!P1 IMAD.IADD R4, R4, 0x1, R11 ;  /* 0x0000000104049824 */ /* 0x000fe200078e020b */
[----:B-1----:R-:W-:Y:S02]  /*2890*/  SEL R0, R0, RZ, !P0 ;  /* 0x000000ff00007207 */ /* 0x002fe40004000000 */
        /* <DEDUP_REMOVED lines=15> */
[----:B-1----:R-:W0:Y:S04]  /*2990*/  LDS.128 R4, [UR4+0x10] ;  /* 0x00001004ff047984 */ /* 0x002e280008000c00 */
        /* <DEDUP_REMOVED lines=18> */
.L_x_30:
[----:B------:R-:W0:Y:S01]  /*2ac0*/  S2R R0, SR_TID.X ;  /* 0x0000000000007919 */ /* 0x000e220000002100 */
[----:B------:R-:W0:Y:S02]  /*2ad0*/  LDC.64 R2, c[0x0][0x380] ;  /* 0x0000e000ff027b82 */ /* 0x000e240000000a00 */
[----:B0-----:R-:W-:-:S05]  /*2ae0*/  IMAD.WIDE.U32 R2, R0, 0x4, R2 ;  /* 0x0000000400027825 */ /* 0x001fca00078e0002 */
[----:B------:R-:W2:Y:S04]  /*2af0*/  LDG.E.CONSTANT R19, desc[UR6][R2.64] ;  /* 0x0000000602137981 */ /* 0x000ea8000c1e9900 */
[----:B------:R-:W2:Y:S04]  /*2b00*/  LDG.E.CONSTANT R4, desc[UR6][R2.64+0x400] ;  /* 0x0004000602047981 */ /* 0x000ea8000c1e9900 */
[----:B------:R-:W2:Y:S04]  /*2b10*/  LDG.E.CONSTANT R5, desc[UR6][R2.64+0x800] ;  /* 0x0008000602057981 */ /* 0x000ea8000c1e9900 */
[----:B------:R-:W3:Y:S04]  /*2b20*/  LDG.E.CONSTANT R6, desc[UR6][R2.64+0xc00] ;  /* 0x000c000602067981 */ /* 0x000ee8000c1e9900 */
[----:B------:R-:W3:Y:S04]  /*2b30*/  LDG.E.CONSTANT R7, desc[UR6][R2.64+0x1000] ;  /* 0x0010000602077981 */ /* 0x000ee8000c1e9900 */
[----:B------:R-:W4:Y:S04]  /*2b40*/  LDG.E.CONSTANT R8, desc[UR6][R2.64+0x1400] ;  /* 0x0014000602087981 */ /* 0x000f28000c1e9900 */
[----:B------:R-:W4:Y:S04]  /*2b50*/  LDG.E.CONSTANT R9, desc[UR6][R2.64+0x1800] ;  /* 0x0018000602097981 */ /* 0x000f28000c1e9900 */
[----:B------:R-:W5:Y:S04]  /*2b60*/  LDG.E.CONSTANT R10, desc[UR6][R2.64+0x1c00] ;  /* 0x001c0006020a7981 */ /* 0x000f68000c1e9900 */
[----:B------:R-:W5:Y:S04]  /*2b70*/  LDG.E.CONSTANT R11, desc[UR6][R2.64+0x2000] ;  /* 0x00200006020b7981 */ /* 0x000f68000c1e9900 */
[----:B------:R-:W5:Y:S04]  /*2b80*/  LDG.E.CONSTANT R12, desc[UR6][R2.64+0x2400] ;  /* 0x00240006020c7981 */ /* 0x000f68000c1e9900 */
[----:B------:R-:W5:Y:S04]  /*2b90*/  LDG.E.CONSTANT R13, desc[UR6][R2.64+0x2800] ;  /* 0x00280006020d7981 */ /* 0x000f68000c1e9900 */
[----:B------:R-:W5:Y:S04]  /*2ba0*/  LDG.E.CONSTANT R14, desc[UR6][R2.64+0x2c00] ;  /* 0x002c0006020e7981 */ /* 0x000f68000c1e9900 */
[----:B------:R-:W5:Y:S04]  /*2bb0*/  LDG.E.CONSTANT R15, desc[UR6][R2.64+0x3000] ;  /* 0x00300006020f7981 */ /* 0x000f68000c1e9900 */
[----:B------:R-:W5:Y:S04]  /*2bc0*/  LDG.E.CONSTANT R16, desc[UR6][R2.64+0x3400] ;  /* 0x0034000602107981 */ /* 0x000f68000c1e9900 */
[----:B------:R-:W5:Y:S04]  /*2bd0*/  LDG.E.CONSTANT R17, desc[UR6][R2.64+0x3800] ;  /* 0x0038000602117981 */ /* 0x000f68000c1e9900 */
[----:B------:R-:W5:Y:S01]  /*2be0*/  LDG.E.CONSTANT R18, desc[UR6][R2.64+0x3c00] ;  /* 0x003c000602127981 */ /* 0x000f62000c1e9900 */
[----:B------:R-:W-:-:S02]  /*2bf0*/  ISETP.GE.U32.AND P0, PT, R20, 0x2000, PT ;  /* 0x000020001400780c */ /* 0x000fc40003f06070 */
[----:B--2---:R-:W-:-:S04]  /*2c00*/  IADD3 R4, PT, PT, R5, R4, R19 ;  /* 0x0000000405047210 */ /* 0x004fc80007ffe013 */
[----:B---3--:R-:W-:-:S04]  /*2c10*/  IADD3 R4, PT, PT, R7, R6, R4 ;  /* 0x0000000607047210 */ /* 0x008fc80007ffe004 */
[----:B----4-:R-:W-:-:S04]  /*2c20*/  IADD3 R4, PT, PT, R9, R8, R4 ;  /* 0x0000000809047210 */ /* 0x010fc80007ffe004 */
[----:B-----5:R-:W-:Y:S01]  /*2c30*/  IADD3 R4, PT, PT, R11, R10, R4 ;  /* 0x0000000a0b047210 */ /* 0x020fe20007ffe004 */
[----:B------:R-:W-:-:S03]  /*2c40*/  IMAD.MOV.U32 R11, RZ, RZ, 0x1000 ;  /* 0x00001000ff0b7424 */ /* 0x000fc600078e00ff */
[----:B------:R-:W-:-:S04]  /*2c50*/  IADD3 R4, PT, PT, R13, R12, R4 ;  /* 0x0000000c0d047210 */ /* 0x000fc80007ffe004 */
[----:B------:R-:W-:-:S04]  /*2c60*/  IADD3 R4, PT, PT, R15, R14, R4 ;  /* 0x0000000e0f047210 */ /* 0x000fc80007ffe004 */
[----:B------:R-:W-:-:S05]  /*2c70*/  IADD3 R17, PT, PT, R17, R16, R4 ;  /* 0x0000001011117210 */ /* 0x000fca0007ffe004 */
[----:B------:R-:W-:Y:S01]  /*2c80*/  IMAD.IADD R8, R18, 0x1, R17 ;  /* 0x0000000112087824 */ /* 0x000fe200078e0211 */
[----:B------:R-:W-:Y:S06]  /*2c90*/  @!P0 BRA `(.L_x_44) ;  /* 0x00000000008c8947 */ /* 0x000fec0003800000 */
[----:B------:R-:W0:Y:S01]  /*2ca0*/  LDC R7, c[0x0][0x390] ;  /* 0x0000e400ff077b82 */ /* 0x000e220000000800 */
[----:B------:R-:W-:Y:S02]  /*2cb0*/  VIADD R6, R20, 0xfffff000 ;  /* 0xfffff00014067836 */ /* 0x000fe40000000000 */
[----:B------:R-:W-:-:S07]  /*2cc0*/  IMAD.MOV.U32 R11, RZ, RZ, 0x1000 ;  /* 0x00001000ff0b7424 */ /* 0x000fce00078e00ff */
.L_x_46:
[----:B------:R-:W-:-:S05]  /*2cd0*/  IMAD.WIDE R4, R11, 0x4, R2 ;  /* 0x000000040b047825 */ /* 0x000fca00078e0202 */
        /* <DEDUP_REMOVED lines=16> */
[----:B--2---:R-:W-:-:S04]  /*2de0*/  IADD3 R18, PT, PT, R18, R19, R8 ;  /* 0x0000001312127210 */ /* 0x004fc80007ffe008 */
[----:B---3--:R-:W-:Y:S01]  /*2df0*/  IADD3 R18, PT, PT, R21, R20, R18 ;  /* 0x0000001415127210 */ /* 0x008fe20007ffe012 */
[----:B0-----:R-:W-:-:S04]  /*2e00*/  IMAD.MOV.U32 R20, RZ, RZ, R7 ;  /* 0x000000ffff147224 */ /* 0x001fc800078e0007 */
[----:B------:R-:W-:Y:S01]  /*2e10*/  IMAD.IADD R8, R20, 0x1, -R11 ;  /* 0x0000000114087824 */ /* 0x000fe200078e0a0b */
[----:B----4-:R-:W-:-:S04]  /*2e20*/  IADD3 R18, PT, PT, R23, R22, R18 ;  /* 0x0000001617127210 */ /* 0x010fc80007ffe012 */
[----:B------:R-:W-:Y:S02]  /*2e30*/  ISETP.GE.AND P0, PT, R8, 0x1000, PT ;  /* 0x000010000800780c */ /* 0x000fe40003f06270 */
[----:B-----5:R-:W-:-:S04]  /*2e40*/  IADD3 R18, PT, PT, R25, R24, R18 ;  /* 0x0000001819127210 */ /* 0x020fc80007ffe012 */
[----:B------:R-:W-:-:S04]  /*2e50*/  IADD3 R14, PT, PT, R14, R17, R18 ;  /* 0x000000110e0e7210 */ /* 0x000fc80007ffe012 */
[----:B------:R-:W-:-:S04]  /*2e60*/  IADD3 R12, PT, PT, R15, R12, R14 ;  /* 0x0000000c0f0c7210 */ /* 0x000fc80007ffe00e */
[----:B------:R-:W-:-:S04]  /*2e70*/  IADD3 R10, PT, PT, R10, R13, R12 ;  /* 0x0000000d0a0a7210 */ /* 0x000fc80007ffe00c */
[----:B------:R-:W-:Y:S01]  /*2e80*/  IADD3 R8, PT, PT, R16, R9, R10 ;  /* 0x0000000910087210 */ /* 0x000fe20007ffe00a */
[----:B------:R-:W-:Y:S06]  /*2e90*/  @!P0 BRA `(.L_x_45) ;  /* 0x0000000400fc8947 */ /* 0x000fec0003800000 */
[----:B------:R-:W-:-:S05]  /*2ea0*/  VIADD R11, R11, 0x1000 ;  /* 0x000010000b0b7836 */ /* 0x000fca0000000000 */
[----:B------:R-:W-:-:S13]  /*2eb0*/  ISETP.GT.AND P0, PT, R11, R6, PT ;  /* 0x000000060b00720c */ /* 0x000fda0003f04270 */
[----:B------:R-:W-:Y:S05]  /*2ec0*/  @!P0 BRA `(.L_x_46) ;  /* 0xfffffffc00808947 */ /* 0x000fea000383ffff */
.L_x_44:
        /* <DEDUP_REMOVED lines=20> */
.L_x_50:
        /* <DEDUP_REMOVED lines=8> */
.L_x_49:
[----:B------:R-:W-:Y:S05]  /*3090*/  BSYNC.RECONVERGENT B2 ;  /* 0x0000000000027941 */ /* 0x000fea0003800200 */
.L_x_48:
        /* <DEDUP_REMOVED lines=16> */
.L_x_53:
        /* <DEDUP_REMOVED lines=20> */
[----:B------:R-:W5:Y:S04]  /*32e0*/  LDG.E.CONSTANT R22, desc[UR6][R2.64+0x2400] ;  /* 0x0024000602167981 */ /* 0x000f68000c1e9900 */
[----:B------:R0:W5:Y:S04]  /*32f0*/  LDG.E.CONSTANT R5, desc[UR6][R4.64] ;  /* 0x0000000604057981 */ /* 0x000168000c1e9900 */
        /* <DEDUP_REMOVED lines=17> */
.L_x_52:
[----:B------:R-:W-:Y:S05]  /*3410*/  BSYNC.RECONVERGENT B2 ;  /* 0x0000000000027941 */ /* 0x000fea0003800200 */
.L_x_51:
        /* <DEDUP_REMOVED lines=10> */
[----:B------:R-:W5:Y:S01]  /*34c0*/  LDG.E.CONSTANT R16, desc[UR6][R2.64+0x1400] ;  /* 0x0014000602107981 */ /* 0x000f62000c1e9900 */
[----:B0-----:R-:W-:-:S04]  /*34d0*/  IMAD.WIDE.U32 R4, R11, 0x4, R6 ;  /* 0x000000040b047825 */ /* 0x001fc800078e0006 */
[----:B------:R-:W-:Y:S02]  /*34e0*/  IMAD.WIDE.U32 R6, R13, 0x4, R6 ;  /* 0x000000040d067825 */ /* 0x000fe400078e0006 */
[----:B------:R0:W2:Y:S04]  /*34f0*/  LDG.E.CONSTANT R5, desc[UR6][R4.64] ;  /* 0x0000000604057981 */ /* 0x0000a8000c1e9900 */
[----:B------:R1:W3:Y:S04]  /*3500*/  LDG.E.CONSTANT R13, desc[UR6][R2.64] ;  /* 0x00000006020d7981 */ /* 0x0002e8000c1e9900 */
[----:B------:R-:W4:Y:S01]  /*3510*/  LDG.E.CONSTANT R7, desc[UR6][R6.64] ;  /* 0x0000000606077981 */ /* 0x000f22000c1e9900 */
[----:B0-----:R-:W-:Y:S01]  /*3520*/  IADD3 R4, P1, PT, R2, 0x2000, RZ ;  /* 0x0000200002047810 */ /* 0x001fe20007f3e0ff */
[----:B------:R-:W-:Y:S01]  /*3530*/  VIADD R10, R10, 0x800 ;  /* 0x000008000a0a7836 */ /* 0x000fe20000000000 */
[----:B------:R-:W-:Y:S01]  /*3540*/  PLOP3.LUT P0, PT, PT, PT, PT, 0x8, 0x80 ;  /* 0x000000000080781c */ /* 0x000fe20003f0e170 */
[----:B------:R-:W-:-:S02]  /*3550*/  VIADD R11, R11, 0x800 ;  /* 0x000008000b0b7836 */ /* 0x000fc40000000000 */
[----:B-1----:R-:W-:Y:S01]  /*3560*/  IMAD.MOV.U32 R2, RZ, RZ, R4 ;  /* 0x000000ffff027224 */ /* 0x002fe200078e0004 */
[----:B--2---:R-:W-:-:S04]  /*3570*/  IADD3 R12, PT, PT, R12, R5, R8 ;  /* 0x000000050c0c7210 */ /* 0x004fc80007ffe008 */
[----:B---3--:R-:W-:Y:S01]  /*3580*/  IADD3 R12, PT, PT, R14, R13, R12 ;  /* 0x0000000d0e0c7210 */ /* 0x008fe20007ffe00c */
[----:B------:R-:W-:-:S03]  /*3590*/  IMAD.X R5, RZ, RZ, R3, P1 ;  /* 0x000000ffff057224 */ /* 0x000fc600008e0603 */
[----:B----4-:R-:W-:Y:S01]  /*35a0*/  IADD3 R12, PT, PT, R15, R7, R12 ;  /* 0x000000070f0c7210 */ /* 0x010fe20007ffe00c */
[----:B------:R-:W-:-:S03]  /*35b0*/  IMAD.MOV.U32 R3, RZ, RZ, R5 ;  /* 0x000000ffff037224 */ /* 0x000fc600078e0005 */
[----:B-----5:R-:W-:-:S07]  /*35c0*/  IADD3 R8, PT, PT, R16, R17, R12 ;  /* 0x0000001110087210 */ /* 0x020fce0007ffe00c */
.L_x_55:
[----:B------:R-:W-:Y:S05]  /*35d0*/  BSYNC.RECONVERGENT B2 ;  /* 0x0000000000027941 */ /* 0x000fea0003800200 */
.L_x_54:
        /* <DEDUP_REMOVED lines=10> */
.L_x_47:
[----:B------:R-:W-:Y:S05]  /*3680*/  BSYNC.RECONVERGENT B1 ;  /* 0x0000000000017941 */ /* 0x000fea0003800200 */
.L_x_45:
[----:B------:R-:W0:Y:S01]  /*3690*/  S2R R9, SR_LANEID ;  /* 0x0000000000097919 */ /* 0x000e220000000000 */
[----:B------:R-:W1:Y:S01]  /*36a0*/  SHFL.DOWN PT, R2, R8, 0x1, 0x1f ;  /* 0x08201f0008027f89 */ /* 0x000e6200000e0000 */
[C---:B0-----:R-:W-:Y:S02]  /*36b0*/  ISETP.GT.AND P0, PT, R9.reuse, 0x1e, PT ;  /* 0x0000001e0900780c */ /* 0x041fe40003f04270 */
[C---:B------:R-:W-:Y:S02]  /*36c0*/  ISETP.NE.AND P1, PT, R9.reuse, RZ, PT ;  /* 0x000000ff0900720c */ /* 0x040fe40003f25270 */
        /* <DEDUP_REMOVED lines=37> */
[----:B0-----:R-:W-:-:S07]  /*3920*/  IMAD.IADD R3, R0, 0x1, R9 ;  /* 0x0000000100037824 */ /* 0x001fce00078e0209 */
.L_x_17:
[----:B------:R-:W-:Y:S05]  /*3930*/  BSYNC.RECONVERGENT B0 ;  /* 0x0000000000007941 */ /* 0x000fea0003800200 */
.L_x_1:
[----:B------:R-:W-:Y:S05]  /*3940*/  @P0 EXIT ;  /* 0x000000000000094d */ /* 0x000fea0003800000 */
[----:B-1----:R-:W1:Y:S01]  /*3950*/  LDC.64 R4, c[0x0][0x388] ;  /* 0x0000e200ff047b82 */ /* 0x002e620000000a00 */
[----:B------:R-:W0:Y:S02]  /*3960*/  LDCU UR4, c[0x0][0x398] ;  /* 0x00007300ff0477ac */ /* 0x000e240008000800 */
[----:B0-234-:R-:W-:-:S05]  /*3970*/  VIADD R3, R3, UR4 ;  /* 0x0000000403037c36 */ /* 0x01dfca0008000000 */
[----:B-1----:R-:W-:Y:S01]  /*3980*/  STG.E desc[UR6][R4.64], R3 ;  /* 0x0000000304007986 */ /* 0x002fe2000c101906 */
[----:B------:R-:W-:Y:S05]  /*3990*/  EXIT ;  /* 0x000000000000794d */ /* 0x000fea0003800000 */
.L_x_56:
[----:B------:R-:W-:-:S00]  /*39a0*/  BRA `(.L_x_56) ;  /* 0xfffffffc00fc7947 */ /* 0x000fc0000383ffff */
[----:B------:R-:W-:-:S00]  /*39b0*/  NOP ;  /* 0x0000000000007918 */ /* 0x000fc00000000000 */
        /* <DEDUP_REMOVED lines=12> */
.L_x_248:


//--------------------- .text._ZN3cub18CUB_300001_SM_10006detail6reduce18DeviceReduceKernelINS2_10policy_hubIiyN4cuda3std3__44plusIiEEE10Policy1000EN6thrust24THRUST_300001_SM_1000_NS6detail15normal_iteratorINSD_10device_ptrIiEEEEyS9_iNS7_10__identityEEEvT0_PT3_T1_NS0_13GridEvenShareISN_EET2_T4_ --------------------------
	.section	.text._ZN3cub18CUB_300001_SM_10006detail6reduce18DeviceReduceKernelINS2_10policy_hubIiyN4cuda3std3__44plusIiEEE10Policy1000EN6thrust24THRUST_300001_SM_1000_NS6detail15normal_iteratorINSD_10device_ptrIiEEEEyS9_iNS7_10__identityEEEvT0_PT3_T1_NS0_13GridEvenShareISN_EET2_T4_,"ax",@progbits
	.align	128
        .global         _ZN3cub18CUB_300001_SM_10006detail6reduce18DeviceReduceKernelINS2_10policy_hubIiyN4cuda3std3__44plusIiEEE10Policy1000EN6thrust24THRUST_300001_SM_1000_NS6detail15normal_iteratorINSD_10device_ptrIiEEEEyS9_iNS7_10__identityEEEvT0_PT3_T1_NS0_13GridEvenShareISN_EET2_T4_
        .type           _ZN3cub18CUB_300001_SM_10006detail6reduce18DeviceReduceKernelINS2_10policy_hubIiyN4cuda3std3__44plusIiEEE10Policy1000EN6thrust24THRUST_300001_SM_1000_NS6detail15normal_iteratorINSD_10device_ptrIiEEEEyS9_iNS7_10__identityEEEvT0_PT3_T1_NS0_13GridEvenShareISN_EET2_T4_,@function
        .size           _ZN3cub18CUB_300001_SM_10006detail6reduce18DeviceReduceKernelINS2_10policy_hubIiyN4cuda3std3__44plusIiEEE10Policy1000EN6thrust24THRUST_300001_SM_1000_NS6detail15normal_iteratorINSD_10device_ptrIiEEEEyS9_iNS7_10__identityEEEvT0_PT3_T1_NS0_13GridEvenShareISN_EET2_T4_,(.L_x_249 - _ZN3cub18CUB_300001_SM_10006detail6reduce18DeviceReduceKernelINS2_10policy_hubIiyN4cuda3std3__44plusIiEEE10Policy1000EN6thrust24THRUST_300001_SM_1000_NS6detail15normal_iteratorINSD_10device_ptrIiEEEEyS9_iNS7_10__identityEEEvT0_PT3_T1_NS0_13GridEvenShareISN_EET2_T4_)
        .other          _ZN3cub18CUB_300001_SM_10006detail6reduce18DeviceReduceKernelINS2_10policy_hubIiyN4cuda3std3__44plusIiEEE10Policy1000EN6thrust24THRUST_300001_SM_1000_NS6detail15normal_iteratorINSD_10device_ptrIiEEEEyS9_iNS7_10__identityEEEvT0_PT3_T1_NS0_13GridEvenShareISN_EET2_T4_,@"STO_CUDA_ENTRY STV_DEFAULT"
_ZN3cub18CUB_300001_SM_10006detail6reduce18DeviceReduceKernelINS2_10policy_hubIiyN4cuda3std3__44plusIiEEE10Policy1000EN6thrust24THRUST_300001_SM_1000_NS6detail15normal_iteratorINSD_10device_ptrIiEEEEyS9_iNS7_10__identityEEEvT0_PT3_T1_NS0_13GridEvenShareISN_EET2_T4_:
.text._ZN3cub18CUB_300001_SM_10006detail6reduce18DeviceReduceKernelINS2_10policy_hubIiyN4cuda3std3__44plusIiEEE10Policy1000EN6thrust24THRUST_300001_SM_1000_NS6detail15normal_iteratorINSD_10device_ptrIiEEEEyS9_iNS7_10__identityEEEvT0_PT3_T1_NS0_13GridEvenShareISN_EET2_T4_:
[----:B------:R-:W-:Y:S08]  /*0000*/  LDC R1, c[0x0][0x37c] ;  /* 0x0000df00ff017b82 */ /* 0x000ff00000000800 */
[----:B------:R-:W0:Y:S01]  /*0010*/  S2UR UR16, SR_CTAID.X ;  /* 0x00000000001079c3 */ /* 0x000e220000002500 */
[----:B------:R-:W1:Y:S01]  /*0020*/  LDCU.64 UR8, c[0x0][0x3b8] ;  /* 0x00007700ff0877ac */ /* 0x000e620008000a00 */
[----:B------:R-:W-:Y:S01]  /*0030*/  BSSY.RECONVERGENT B0, `(.L_x_57) ;  /* 0x0000201000007945 */ /* 0x000fe20003800200 */
[----:B------:R-:W2:Y:S01]  /*0040*/  LDCU UR5, c[0x0][0x3c0] ;  /* 0x00007800ff0577ac */ /* 0x000ea20008000800 */
[----:B------:R-:W3:Y:S01]  /*0050*/  LDCU.64 UR14, c[0x0][0x358] ;  /* 0x00006b00ff0e77ac */ /* 0x000ee20008000a00 */
[----:B-1----:R-:W-:-:S02]  /*0060*/  IMAD.U32 R2, RZ, RZ, UR8 ;  /* 0x00000008ff027e24 */ /* 0x002fc4000f8e00ff */
[----:B------:R-:W-:Y:S01]  /*0070*/  IMAD.U32 R3, RZ, RZ, UR9 ;  /* 0x00000009ff037e24 */ /* 0x000fe2000f8e00ff */
[----:B--2---:R-:W-:Y:S02]  /*0080*/  USHF.L.U32 UR5, UR5, 0xc, URZ ;  /* 0x0000000c05057899 */ /* 0x004fe400080006ff */
[----:B0-----:R-:W-:Y:S02]  /*0090*/  USHF.L.U32 UR7, UR16, 0xc, URZ ;  /* 0x0000000c10077899 */ /* 0x001fe400080006ff */
[----:B------:R-:W-:-:S04]  /*00a0*/  USHF.R.S32.HI UR4, URZ, 0x1f, UR5 ;  /* 0x0000001fff047899 */ /* 0x000fc80008011405 */
[----:B------:R-:W-:-:S04]  /*00b0*/  IADD3 R23, P1, PT, R2, -UR7, RZ ;  /* 0x8000000702177c10 */ /* 0x000fc8000ff3e0ff */
[----:B------:R-:W-:Y:S02]  /*00c0*/  ISETP.GT.U32.AND P0, PT, R23, 0xfff, PT ;  /* 0x00000fff1700780c */ /* 0x000fe40003f04070 */
[----:B------:R-:W-:-:S04]  /*00d0*/  IADD3.X R22, PT, PT, R3, -0x1, RZ, P1, !PT ;  /* 0xffffffff03167810 */ /* 0x000fc80000ffe4ff */
[----:B------:R-:W-:-:S13]  /*00e0*/  ISETP.GT.U32.AND.EX P0, PT, R22, RZ, PT, P0 ;  /* 0x000000ff1600720c */ /* 0x000fda0003f04100 */
[----:B---3--:R-:W-:Y:S05]  /*00f0*/  @P0 BRA `(.L_x_58) ;  /* 0x0000000c00ac0947 */ /* 0x008fea0003800000 */
[----:B------:R-:W0:Y:S01]  /*0100*/  S2R R3, SR_TID.X ;  /* 0x0000000000037919 */ /* 0x000e220000002100 */
[----:B------:R-:W-:Y:S01]  /*0110*/  VIADD R0, R2, -UR7 ;  /* 0x8000000702007c36 */ /* 0x000fe20008000000 */
[----:B------:R-:W-:Y:S01]  /*0120*/  BSSY.RECONVERGENT B1, `(.L_x_59) ;  /* 0x000000a000017945 */ /* 0x000fe20003800200 */
[----:B------:R-:W-:-:S03]  /*0130*/  IMAD.MOV.U32 R4, RZ, RZ, RZ ;  /* 0x000000ffff047224 */ /* 0x000fc600078e00ff */
[----:B0-----:R-:W-:Y:S01]  /*0140*/  ISETP.GE.AND P0, PT, R3, R0, PT ;  /* 0x000000000300720c */ /* 0x001fe20003f06270 */
[----:B------:R-:W-:-:S12]  /*0150*/  IMAD.MOV.U32 R5, RZ, RZ, R3 ;  /* 0x000000ffff057224 */ /* 0x000fd800078e0003 */
[----:B------:R-:W-:Y:S05]  /*0160*/  @P0 BRA `(.L_x_60) ;  /* 0x0000000000140947 */ /* 0x000fea0003800000 */
[----:B------:R-:W0:Y:S01]  /*0170*/  LDC.64 R6, c[0x0][0x380] ;  /* 0x0000e000ff067b82 */ /* 0x000e220000000a00 */
[----:B------:R-:W-:-:S04]  /*0180*/  VIADD R5, R3, UR7 ;  /* 0x0000000703057c36 */ /* 0x000fc80008000000 */
[----:B0-----:R-:W-:-:S05]  /*0190*/  IMAD.WIDE.U32 R6, R5, 0x4, R6 ;  /* 0x0000000405067825 */ /* 0x001fca00078e0006 */
[----:B------:R0:W5:Y:S01]  /*01a0*/  LDG.E R4, desc[UR14][R6.64] ;  /* 0x0000000e06047981 */ /* 0x000162000c1e1900 */
[----:B------:R-:W-:-:S07]  /*01b0*/  VIADD R5, R3, 0x100 ;  /* 0x0000010003057836 */ /* 0x000fce0000000000 */
.L_x_60:
[----:B------:R-:W-:Y:S05]  /*01c0*/  BSYNC.RECONVERGENT B1 ;  /* 0x0000000000017941 */ /* 0x000fea0003800200 */
.L_x_59:
[----:B------:R-:W-:Y:S01]  /*01d0*/  ISETP.GE.AND P0, PT, R5, R0, PT ;  /* 0x000000000500720c */ /* 0x000fe20003f06270 */
[----:B------:R-:W-:-:S12]  /*01e0*/  BSSY.RECONVERGENT B1, `(.L_x_61) ;  /* 0x000006c000017945 */ /* 0x000fd80003800200 */
[----:B------:R-:W-:Y:S05]  /*01f0*/  @P0 BRA `(.L_x_62) ;  /* 0x0000000400a80947 */ /* 0x000fea0003800000 */
[----:B0-----:R-:W-:Y:S01]  /*0200*/  LOP3.LUT R7, RZ, R5, RZ, 0x33, !PT ;  /* 0x00000005ff077212 */ /* 0x001fe200078e33ff */
[----:B------:R-:W-:Y:S03]  /*0210*/  BSSY.RECONVERGENT B2, `(.L_x_63) ;  /* 0x0000030000027945 */ /* 0x000fe60003800200 */
[----:B------:R-:W-:-:S04]  /*0220*/  IADD3 R7, PT, PT, R2, -UR7, R7 ;  /* 0x8000000702077c10 */ /* 0x000fc8000fffe007 */
[C---:B------:R-:W-:Y:S02]  /*0230*/  ISETP.GE.U32.AND P1, PT, R7.reuse, 0xf00, PT ;  /* 0x00000f000700780c */ /* 0x040fe40003f26070 */
[----:B------:R-:W-:-:S04]  /*0240*/  LEA.HI R2, R7, 0x1, RZ, 0x18 ;  /* 0x0000000107027811 */ /* 0x000fc800078fc0ff */
[----:B------:R-:W-:-:S04]  /*0250*/  LOP3.LUT R21, R2, 0xf, RZ, 0xc0, !PT ;  /* 0x0000000f02157812 */ /* 0x000fc800078ec0ff */
[----:B------:R-:W-:-:S03]  /*0260*/  ISETP.NE.AND P0, PT, R21, RZ, PT ;  /* 0x000000ff1500720c */ /* 0x000fc60003f05270 */
[----:B------:R-:W-:Y:S10]  /*0270*/  @!P1 BRA `(.L_x_64) ;  /* 0x0000000000a49947 */ /* 0x000ff40003800000 */
[----:B------:R-:W0:Y:S01]  /*0280*/  LDCU.64 UR8, c[0x0][0x380] ;  /* 0x00007000ff0877ac */ /* 0x000e220008000a00 */
[----:B------:R-:W-:Y:S01]  /*0290*/  IMAD.WIDE.U32 R6, R5, 0x4, RZ ;  /* 0x0000000405067825 */ /* 0x000fe200078e00ff */
[----:B------:R-:W-:Y:S01]  /*02a0*/  LOP3.LUT R8, R2, 0x1fffff0, RZ, 0xc0, !PT ;  /* 0x01fffff002087812 */ /* 0x000fe200078ec0ff */
[----:B------:R-:W-:-:S04]  /*02b0*/  UIMAD.WIDE.U32 UR4, UR16, 0x4000, URZ ;  /* 0x00004000100478a5 */ /* 0x000fc8000f8e00ff */
[----:B------:R-:W-:Y:S02]  /*02c0*/  IMAD.MOV R8, RZ, RZ, -R8 ;  /* 0x000000ffff087224 */ /* 0x000fe400078e0a08 */
[----:B------:R-:W-:Y:S02]  /*02d0*/  LOP3.LUT R14, R6, UR4, RZ, 0xfc, !PT ;  /* 0x00000004060e7c12 */ /* 0x000fe4000f8efcff */
[----:B------:R-:W-:Y:S02]  /*02e0*/  LOP3.LUT R7, R7, UR5, RZ, 0xfc, !PT ;  /* 0x0000000507077c12 */ /* 0x000fe4000f8efcff */
[----:B0-----:R-:W-:-:S04]  /*02f0*/  IADD3 R14, P1, PT, R14, UR8, RZ ;  /* 0x000000080e0e7c10 */ /* 0x001fc8000ff3e0ff */
[----:B------:R-:W-:-:S04]  /*0300*/  IADD3 R14, P2, PT, R14, 0x2000, RZ ;  /* 0x000020000e0e7810 */ /* 0x000fc80007f5e0ff */
[----:B------:R-:W-:-:S09]  /*0310*/  IADD3.X R7, PT, PT, RZ, UR9, R7, P2, P1 ;  /* 0x00000009ff077c10 */ /* 0x000fd200097e2407 */
.L_x_65:
[----:B------:R-:W-:-:S05]  /*0320*/  IMAD.MOV.U32 R6, RZ, RZ, R14 ;  /* 0x000000ffff067224 */ /* 0x000fca00078e000e */
[----:B------:R-:W2:Y:S04]  /*0330*/  LDG.E R15, desc[UR14][R6.64+-0x2000] ;  /* 0xffe0000e060f7981 */ /* 0x000ea8000c1e1900 */
[----:B------:R-:W2:Y:S04]  /*0340*/  LDG.E R16, desc[UR14][R6.64+-0x1c00] ;  /* 0xffe4000e06107981 */ /* 0x000ea8000c1e1900 */
[----:B------:R-:W3:Y:S04]  /*0350*/  LDG.E R18, desc[UR14][R6.64+-0x1800] ;  /* 0xffe8000e06127981 */ /* 0x000ee8000c1e1900 */
[----:B------:R-:W3:Y:S04]  /*0360*/  LDG.E R17, desc[UR14][R6.64+-0x1400] ;  /* 0xffec000e06117981 */ /* 0x000ee8000c1e1900 */
[----:B------:R-:W4:Y:S04]  /*0370*/  LDG.E R20, desc[UR14][R6.64+-0x1000] ;  /* 0xfff0000e06147981 */ /* 0x000f28000c1e1900 */
        /* <DEDUP_REMOVED lines=10> */
[----:B------:R0:W4:Y:S01]  /*0420*/  LDG.E R10, desc[UR14][R6.64+0x1c00] ;  /* 0x001c000e060a7981 */ /* 0x000122000c1e1900 */
[----:B------:R-:W-:-:S02]  /*0430*/  VIADD R8, R8, 0x10 ;  /* 0x0000001008087836 */ /* 0x000fc40000000000 */
[----:B------:R-:W-:-:S03]  /*0440*/  VIADD R5, R5, 0x1000 ;  /* 0x0000100005057836 */ /* 0x000fc60000000000 */
[----:B------:R-:W-:Y:S02]  /*0450*/  ISETP.NE.AND P1, PT, R8, RZ, PT ;  /* 0x000000ff0800720c */ /* 0x000fe40003f25270 */
[----:B--2--5:R-:W-:-:S04]  /*0460*/  IADD3 R15, PT, PT, R16, R15, R4 ;  /* 0x0000000f100f7210 */ /* 0x024fc80007ffe004 */
[----:B---3--:R-:W-:-:S04]  /*0470*/  IADD3 R15, PT, PT, R17, R18, R15 ;  /* 0x00000012110f7210 */ /* 0x008fc80007ffe00f */
[----:B----4-:R-:W-:-:S04]  /*0480*/  IADD3 R15, PT, PT, R19, R20, R15 ;  /* 0x00000014130f7210 */ /* 0x010fc80007ffe00f */
[----:B------:R-:W-:-:S04]  /*0490*/  IADD3 R15, PT, PT, R23, R22, R15 ;  /* 0x00000016170f7210 */ /* 0x000fc80007ffe00f */
[----:B------:R-:W-:-:S04]  /*04a0*/  IADD3 R15, PT, PT, R25, R24, R15 ;  /* 0x00000018190f7210 */ /* 0x000fc80007ffe00f */
[----:B------:R-:W-:Y:S02]  /*04b0*/  IADD3 R13, PT, PT, R13, R14, R15 ;  /* 0x0000000e0d0d7210 */ /* 0x000fe40007ffe00f */
[----:B------:R-:W-:-:S05]  /*04c0*/  IADD3 R14, P2, PT, R6, 0x4000, RZ ;  /* 0x00004000060e7810 */ /* 0x000fca0007f5e0ff */
[----:B0-----:R-:W-:Y:S01]  /*04d0*/  IMAD.X R7, RZ, RZ, R7, P2 ;  /* 0x000000ffff077224 */ /* 0x001fe200010e0607 */
[----:B------:R-:W-:-:S04]  /*04e0*/  IADD3 R9, PT, PT, R12, R9, R13 ;  /* 0x000000090c097210 */ /* 0x000fc80007ffe00d */
[----:B------:R-:W-:Y:S01]  /*04f0*/  IADD3 R4, PT, PT, R10, R11, R9 ;  /* 0x0000000b0a047210 */ /* 0x000fe20007ffe009 */
[----:B------:R-:W-:Y:S06]  /*0500*/  @P1 BRA `(.L_x_65) ;  /* 0xfffffffc00841947 */ /* 0x000fec000383ffff */
.L_x_64:
[----:B------:R-:W-:Y:S05]  /*0510*/  BSYNC.RECONVERGENT B2 ;  /* 0x0000000000027941 */ /* 0x000fea0003800200 */
.L_x_63:
[----:B------:R-:W-:Y:S05]  /*0520*/  @!P0 BRA `(.L_x_62) ;  /* 0x0000000000dc8947 */ /* 0x000fea0003800000 */
[----:B------:R-:W-:Y:S01]  /*0530*/  ISETP.GE.U32.AND P0, PT, R21, 0x8, PT ;  /* 0x000000081500780c */ /* 0x000fe20003f06070 */
[----:B------:R-:W-:Y:S01]  /*0540*/  BSSY.RECONVERGENT B2, `(.L_x_66) ;  /* 0x0000016000027945 */ /* 0x000fe20003800200 */
[----:B------:R-:W-:-:S04]  /*0550*/  LOP3.LUT R16, R2, 0x7, RZ, 0xc0, !PT ;  /* 0x0000000702107812 */ /* 0x000fc800078ec0ff */
[----:B------:R-:W-:-:S07]  /*0560*/  ISETP.NE.AND P1, PT, R16, RZ, PT ;  /* 0x000000ff1000720c */ /* 0x000fce0003f25270 */
[----:B------:R-:W-:Y:S06]  /*0570*/  @!P0 BRA `(.L_x_67) ;  /* 0x0000000000488947 */ /* 0x000fec0003800000 */
[----:B------:R-:W0:Y:S01]  /*0580*/  LDCU.64 UR4, c[0x0][0x380] ;  /* 0x00007000ff0477ac */ /* 0x000e220008000a00 */
[----:B------:R-:W-:-:S04]  /*0590*/  IADD3 R7, P0, PT, R5, UR7, RZ ;  /* 0x0000000705077c10 */ /* 0x000fc8000ff1e0ff */
[----:B------:R-:W-:Y:S02]  /*05a0*/  LEA.HI.X.SX32 R8, R5, RZ, 0x1, P0 ;  /* 0x000000ff05087211 */ /* 0x000fe400000f0eff */
[----:B0-----:R-:W-:-:S04]  /*05b0*/  LEA R6, P0, R7, UR4, 0x2 ;  /* 0x0000000407067c11 */ /* 0x001fc8000f8010ff */
[----:B------:R-:W-:-:S05]  /*05c0*/  LEA.HI.X R7, R7, UR5, R8, 0x2, P0 ;  /* 0x0000000507077c11 */ /* 0x000fca00080f1408 */
[----:B------:R-:W2:Y:S04]  /*05d0*/  LDG.E R9, desc[UR14][R6.64] ;  /* 0x0000000e06097981 */ /* 0x000ea8000c1e1900 */
[----:B------:R-:W2:Y:S04]  /*05e0*/  LDG.E R8, desc[UR14][R6.64+0x400] ;  /* 0x0004000e06087981 */ /* 0x000ea8000c1e1900 */
[----:B------:R-:W3:Y:S04]  /*05f0*/  LDG.E R11, desc[UR14][R6.64+0x800] ;  /* 0x0008000e060b7981 */ /* 0x000ee8000c1e1900 */
[----:B------:R-:W3:Y:S04]  /*0600*/  LDG.E R10, desc[UR14][R6.64+0xc00] ;  /* 0x000c000e060a7981 */ /* 0x000ee8000c1e1900 */
[----:B------:R-:W4:Y:S04]  /*0610*/  LDG.E R13, desc[UR14][R6.64+0x1000] ;  /* 0x0010000e060d7981 */ /* 0x000f28000c1e1900 */
[----:B------:R-:W4:Y:S04]  /*0620*/  LDG.E R12, desc[UR14][R6.64+0x1400] ;  /* 0x0014000e060c7981 */ /* 0x000f28000c1e1900 */
[----:B------:R-:W4:Y:S04]  /*0630*/  LDG.E R15, desc[UR14][R6.64+0x1800] ;  /* 0x0018000e060f7981 */ /* 0x000f28000c1e1900 */
[----:B------:R-:W4:Y:S01]  /*0640*/  LDG.E R14, desc[UR14][R6.64+0x1c00] ;  /* 0x001c000e060e7981 */ /* 0x000f22000c1e1900 */
[----:B------:R-:W-:Y:S01]  /*0650*/  VIADD R5, R5, 0x800 ;  /* 0x0000080005057836 */ /* 0x000fe20000000000 */
[----:B--2--5:R-:W-:-:S04]  /*0660*/  IADD3 R8, PT, PT, R8, R9, R4 ;  /* 0x0000000908087210 */ /* 0x024fc80007ffe004 */
[----:B---3--:R-:W-:-:S04]  /*0670*/  IADD3 R8, PT, PT, R10, R11, R8 ;  /* 0x0000000b0a087210 */ /* 0x008fc80007ffe008 */
[----:B----4-:R-:W-:-:S04]  /*0680*/  IADD3 R8, PT, PT, R12, R13, R8 ;  /* 0x0000000d0c087210 */ /* 0x010fc80007ffe008 */
[----:B------:R-:W-:-:S07]  /*0690*/  IADD3 R4, PT, PT, R14, R15, R8 ;  /* 0x0000000f0e047210 */ /* 0x000fce0007ffe008 */
.L_x_67:
[----:B------:R-:W-:Y:S05]  /*06a0*/  BSYNC.RECONVERGENT B2 ;  /* 0x0000000000027941 */ /* 0x000fea0003800200 */
.L_x_66:
        /* <DEDUP_REMOVED lines=14> */
[----:B------:R-:W3:Y:S01]  /*0790*/  LDG.E R10, desc[UR14][R6.64+0xc00] ;  /* 0x000c000e060a7981 */ /* 0x000ee2000c1e1900 */
[----:B------:R-:W-:Y:S01]  /*07a0*/  VIADD R5, R5, 0x400 ;  /* 0x0000040005057836 */ /* 0x000fe20000000000 */
[----:B--2--5:R-:W-:-:S04]  /*07b0*/  IADD3 R4, PT, PT, R8, R9, R4 ;  /* 0x0000000908047210 */ /* 0x024fc80007ffe004 */
[----:B---3--:R-:W-:-:S07]  /*07c0*/  IADD3 R4, PT, PT, R10, R11, R4 ;  /* 0x0000000b0a047210 */ /* 0x008fce0007ffe004 */
.L_x_69:
[----:B------:R-:W-:Y:S05]  /*07d0*/  BSYNC.RECONVERGENT B2 ;  /* 0x0000000000027941 */ /* 0x000fea0003800200 */
.L_x_68:
[----:B------:R-:W-:Y:S05]  /*07e0*/  @!P1 BRA `(.L_x_62) ;  /* 0x00000000002c9947 */ /* 0x000fea0003800000 */
[----:B------:R-:W0:Y:S01]  /*07f0*/  LDC.64 R6, c[0x0][0x380] ;  /* 0x0000e000ff067b82 */ /* 0x000e220000000a00 */
[----:B------:R-:W-:Y:S02]  /*0800*/  IMAD.U32 R9, RZ, RZ, UR16 ;  /* 0x00000010ff097e24 */ /* 0x000fe4000f8e00ff */
[----:B------:R-:W-:Y:S02]  /*0810*/  IMAD.MOV R2, RZ, RZ, -R2 ;  /* 0x000000ffff027224 */ /* 0x000fe400078e0a02 */
[----:B0-----:R-:W-:-:S07]  /*0820*/  IMAD.WIDE.U32 R6, R9, 0x4000, R6 ;  /* 0x0000400009067825 */ /* 0x001fce00078e0006 */
.L_x_70:
[----:B------:R-:W-:-:S06]  /*0830*/  IMAD.WIDE R8, R5, 0x4, R6 ;  /* 0x0000000405087825 */ /* 0x000fcc00078e0206 */
[----:B------:R-:W2:Y:S01]  /*0840*/  LDG.E R9, desc[UR14][R8.64] ;  /* 0x0000000e08097981 */ /* 0x000ea2000c1e1900 */
[----:B------:R-:W-:Y:S02]  /*0850*/  VIADD R2, R2, 0x1 ;  /* 0x0000000102027836 */ /* 0x000fe40000000000 */
[----:B------:R-:W-:-:S03]  /*0860*/  VIADD R5, R5, 0x100 ;  /* 0x0000010005057836 */ /* 0x000fc60000000000 */
[----:B------:R-:W-:Y:S01]  /*0870*/  ISETP.NE.AND P0, PT, R2, RZ, PT ;  /* 0x000000ff0200720c */ /* 0x000fe20003f05270 */
[----:B--2--5:R-:W-:-:S12]  /*0880*/  IMAD.IADD R4, R9, 0x1, R4 ;  /* 0x0000000109047824 */ /* 0x024fd800078e0204 */
[----:B------:R-:W-:Y:S05]  /*0890*/  @P0 BRA `(.L_x_70) ;  /* 0xfffffffc00e40947 */ /* 0x000fea000383ffff */
.L_x_62:
[----:B------:R-:W-:Y:S05]  /*08a0*/  BSYNC.RECONVERGENT B1 ;  /* 0x0000000000017941 */ /* 0x000fea0003800200 */
.L_x_61:
[----:B------:R-:W-:-:S13]  /*08b0*/  ISETP.GE.AND P0, PT, R0, 0x100, PT ;  /* 0x000001000000780c */ /* 0x000fda0003f06270 */
[----:B------:R-:W-:Y:S05]  /*08c0*/  @!P0 BRA `(.L_x_71) ;  /* 0x0000000000ac8947 */ /* 0x000fea0003800000 */
[----:B------:R-:W1:Y:S01]  /*08d0*/  S2R R8, SR_LANEID ;  /* 0x0000000000087919 */ /* 0x000e620000000000 */
[----:B-----5:R-:W2:Y:S01]  /*08e0*/  SHFL.DOWN PT, R0, R4, 0x1, 0x1f ;  /* 0x08201f0004007f89 */ /* 0x020ea200000e0000 */
[C---:B-1----:R-:W-:Y:S02]  /*08f0*/  ISETP.GT.AND P0, PT, R8.reuse, 0x1e, PT ;  /* 0x0000001e0800780c */ /* 0x042fe40003f04270 */
[----:B------:R-:W-:Y:S02]  /*0900*/  ISETP.NE.AND P1, PT, R8, RZ, PT ;  /* 0x000000ff0800720c */ /* 0x000fe40003f25270 */
[----:B--2---:R-:W-:Y:S02]  /*0910*/  SEL R5, R0, RZ, !P0 ;  /* 0x000000ff00057207 */ /* 0x004fe40004000000 */
[----:B------:R-:W-:-:S03]  /*0920*/  ISETP.GT.AND P0, PT, R8, 0x1d, PT ;  /* 0x0000001d0800780c */ /* 0x000fc60003f04270 */
[----:B------:R-:W-:-:S05]  /*0930*/  IMAD.IADD R5, R5, 0x1, R4 ;  /* 0x0000000105057824 */ /* 0x000fca00078e0204 */
[----:B------:R-:W1:Y:S01]  /*0940*/  SHFL.DOWN PT, R0, R5, 0x2, 0x1f ;  /* 0x08401f0005007f89 */ /* 0x000e6200000e0000 */
[----:B0-----:R-:W0:Y:S01]  /*0950*/  @!P1 S2R R6, SR_CgaCtaId ;  /* 0x0000000000069919 */ /* 0x001e220000008800 */
[----:B-1----:R-:W-:Y:S02]  /*0960*/  SEL R0, R0, RZ, !P0 ;  /* 0x000000ff00007207 */ /* 0x002fe40004000000 */
[----:B------:R-:W-:-:S03]  /*0970*/  ISETP.GT.AND P0, PT, R8, 0x1b, PT ;  /* 0x0000001b0800780c */ /* 0x000fc60003f04270 */
[----:B------:R-:W-:Y:S01]  /*0980*/  IMAD.IADD R0, R5, 0x1, R0 ;  /* 0x0000000105007824 */ /* 0x000fe200078e0200 */
[----:B------:R-:W-:-:S04]  /*0990*/  @!P1 MOV R5, 0x400 ;  /* 0x0000040000059802 */ /* 0x000fc80000000f00 */
[----:B------:R-:W1:Y:S01]  /*09a0*/  SHFL.DOWN PT, R2, R0, 0x4, 0x1f ;  /* 0x08801f0000027f89 */ /* 0x000e6200000e0000 */
[----:B0-----:R-:W-:Y:S02]  /*09b0*/  @!P1 LEA R5, R6, R5, 0x18 ;  /* 0x0000000506059211 */ /* 0x001fe400078ec0ff */
[----:B-1----:R-:W-:Y:S02]  /*09c0*/  SEL R7, R2, RZ, !P0 ;  /* 0x000000ff02077207 */ /* 0x002fe40004000000 */
        /* <DEDUP_REMOVED lines=19> */
[----:B--2---:R-:W-:Y:S04]  /*0b00*/  LDS R0, [UR4+0xc] ;  /* 0x00000c04ff007984 */ /* 0x004fe80008000800 */
[----:B------:R-:W0:Y:S04]  /*0b10*/  LDS.128 R4, [UR4+0x10] ;  /* 0x00001004ff047984 */ /* 0x000e280008000c00 */
[----:B------:R-:W1:Y:S01]  /*0b20*/  LDS.64 R2, [UR4+0x20] ;  /* 0x00002004ff027984 */ /* 0x000e620008000a00 */
[----:B0-----:R-:W-:-:S04]  /*0b30*/  IADD3 R0, PT, PT, R4, R0, R9 ;  /* 0x0000000004007210 */ /* 0x001fc80007ffe009 */
[----:B------:R-:W-:-:S04]  /*0b40*/  IADD3 R0, PT, PT, R6, R0, R5 ;  /* 0x0000000006007210 */ /* 0x000fc80007ffe005 */
[----:B-1----:R-:W-:-:S05]  /*0b50*/  IADD3 R0, PT, PT, R2, R0, R7 ;  /* 0x0000000002007210 */ /* 0x002fca0007ffe007 */
[----:B------:R-:W-:Y:S01]  /*0b60*/  IMAD.IADD R9, R0, 0x1, R3 ;  /* 0x0000000100097824 */ /* 0x000fe200078e0203 */
[----:B------:R-:W-:Y:S06]  /*0b70*/  BRA `(.L_x_72) ;  /* 0x0000001400307947 */ /* 0x000fec0003800000 */
.L_x_71:
[----:B------:R-:W-:Y:S01]  /*0b80*/  LOP3.LUT R2, R3, 0x3e0, RZ, 0xc0, !PT ;  /* 0x000003e003027812 */ /* 0x000fe200078ec0ff */
[----:B------:R-:W1:Y:S03]  /*0b90*/  S2R R10, SR_LANEID ;  /* 0x00000000000a7919 */ /* 0x000e660000000000 */
[----:B0-----:R-:W-:Y:S01]  /*0ba0*/  LOP3.LUT R7, RZ, R2, RZ, 0x33, !PT ;  /* 0x00000002ff077212 */ /* 0x001fe200078e33ff */
[----:B------:R-:W-:-:S04]  /*0bb0*/  VIADD R5, R2, 0x20 ;  /* 0x0000002002057836 */ /* 0x000fc80000000000 */
[----:B------:R-:W-:Y:S01]  /*0bc0*/  IMAD.IADD R7, R0, 0x1, R7 ;  /* 0x0000000100077824 */ /* 0x000fe200078e0207 */
[----:B------:R-:W-:-:S04]  /*0bd0*/  ISETP.GT.AND P0, PT, R5, R0, PT ;  /* 0x000000000500720c */ /* 0x000fc80003f04270 */
[----:B------:R-:W-:-:S05]  /*0be0*/  SEL R7, R7, 0x1f, P0 ;  /* 0x0000001f07077807 */ /* 0x000fca0000000000 */
[----:B-----5:R-:W0:Y:S01]  /*0bf0*/  SHFL.DOWN PT, R2, R4, 0x1, R7 ;  /* 0x0820000004027989 */ /* 0x020e2200000e0007 */
[CC--:B-1----:R-:W-:Y:S01]  /*0c00*/  ISETP.GE.AND P0, PT, R10.reuse, R7.reuse, PT ;  /* 0x000000070a00720c */ /* 0x0c2fe20003f06270 */
[C---:B------:R-:W-:Y:S01]  /*0c10*/  VIADD R6, R10.reuse, 0x2 ;  /* 0x000000020a067836 */ /* 0x040fe20000000000 */
[C---:B------:R-:W-:Y:S01]  /*0c20*/  ISETP.NE.AND P1, PT, R10.reuse, RZ, PT ;  /* 0x000000ff0a00720c */ /* 0x040fe20003f25270 */
[----:B------:R-:W-:Y:S01]  /*0c30*/  VIADD R8, R10, 0x4 ;  /* 0x000000040a087836 */ /* 0x000fe20000000000 */
[----:B0-----:R-:W-:Y:S02]  /*0c40*/  SEL R5, R2, RZ, !P0 ;  /* 0x000000ff02057207 */ /* 0x001fe40004000000 */
        /* <DEDUP_REMOVED lines=35> */
[----:B------:R-:W0:Y:S04]  /*0e80*/  LDS.128 R4, [UR4+0x10] ;  /* 0x00001004ff047984 */ /* 0x000e280008000c00 */
[----:B------:R-:W2:Y:S04]  /*0e90*/  LDS R2, [UR4+0xc] ;  /* 0x00000c04ff027984 */ /* 0x000ea80008000800 */
[----:B------:R-:W3:Y:S01]  /*0ea0*/  LDS.64 R10, [UR4+0x20] ;  /* 0x00002004ff0a7984 */ /* 0x000ee20008000a00 */
[----:B0-----:R-:W-:Y:S02]  /*0eb0*/  SEL R4, R4, RZ, P2 ;  /* 0x000000ff04047207 */ /* 0x001fe40001000000 */
[----:B------:R-:W-:-:S02]  /*0ec0*/  ISETP.GT.AND P2, PT, R0, 0x60, PT ;  /* 0x000000600000780c */ /* 0x000fc40003f44270 */
[----:B--2---:R-:W-:Y:S02]  /*0ed0*/  SEL R2, R2, RZ, P1 ;  /* 0x000000ff02027207 */ /* 0x004fe40000800000 */
        /* <DEDUP_REMOVED lines=8> */
[----:B---3--:R-:W-:Y:S02]  /*0f60*/  SEL R10, R10, RZ, P2 ;  /* 0x000000ff0a0a7207 */ /* 0x008fe40001000000 */
[----:B------:R-:W-:Y:S02]  /*0f70*/  SEL R11, R11, RZ, P3 ;  /* 0x000000ff0b0b7207 */ /* 0x000fe40001800000 */
[----:B------:R-:W-:-:S05]  /*0f80*/  IADD3 R2, PT, PT, R10, R2, R7 ;  /* 0x000000020a027210 */ /* 0x000fca0007ffe007 */
[----:B-1----:R-:W-:Y:S01]  /*0f90*/  IMAD.IADD R9, R2, 0x1, R11 ;  /* 0x0000000102097824 */ /* 0x002fe200078e020b */
[----:B------:R-:W-:Y:S06]  /*0fa0*/  BRA `(.L_x_72) ;  /* 0x0000001000247947 */ /* 0x000fec0003800000 */
.L_x_58:
[----:B------:R-:W0:Y:S01]  /*0fb0*/  S2R R0, SR_TID.X ;  /* 0x0000000000007919 */ /* 0x000e220000002100 */
[----:B------:R-:W1:Y:S01]  /*0fc0*/  LDC.64 R4, c[0x0][0x380] ;  /* 0x0000e000ff047b82 */ /* 0x000e620000000a00 */
[----:B0-----:R-:W-:-:S04]  /*0fd0*/  VIADD R7, R0, UR7 ;  /* 0x0000000700077c36 */ /* 0x001fc80008000000 */
[----:B-1----:R-:W-:-:S05]  /*0fe0*/  IMAD.WIDE.U32 R4, R7, 0x4, R4 ;  /* 0x0000000407047825 */ /* 0x002fca00078e0004 */
[----:B------:R-:W2:Y:S04]  /*0ff0*/  LDG.E R6, desc[UR14][R4.64] ;  /* 0x0000000e04067981 */ /* 0x000ea8000c1e1900 */
[----:B------:R-:W2:Y:S04]  /*1000*/  LDG.E R7, desc[UR14][R4.64+0x400] ;  /* 0x0004000e04077981 */ /* 0x000ea8000c1e1900 */
[----:B------:R-:W2:Y:S04]  /*1010*/  LDG.E R8, desc[UR14][R4.64+0x800] ;  /* 0x0008000e04087981 */ /* 0x000ea8000c1e1900 */
[----:B------:R-:W3:Y:S04]  /*1020*/  LDG.E R9, desc[UR14][R4.64+0xc00] ;  /* 0x000c000e04097981 */ /* 0x000ee8000c1e1900 */
[----:B------:R-:W3:Y:S04]  /*1030*/  LDG.E R10, desc[UR14][R4.64+0x1000] ;  /* 0x0010000e040a7981 */ /* 0x000ee8000c1e1900 */
[----:B------:R-:W4:Y:S04]  /*1040*/  LDG.E R11, desc[UR14][R4.64+0x1400] ;  /* 0x0014000e040b7981 */ /* 0x000f28000c1e1900 */
[----:B------:R-:W4:Y:S04]  /*1050*/  LDG.E R12, desc[UR14][R4.64+0x1800] ;  /* 0x0018000e040c7981 */ /* 0x000f28000c1e1900 */
[----:B------:R-:W5:Y:S04]  /*1060*/  LDG.E R13, desc[UR14][R4.64+0x1c00] ;  /* 0x001c000e040d7981 */ /* 0x000f68000c1e1900 */
[----:B------:R-:W5:Y:S04]  /*1070*/  LDG.E R14, desc[UR14][R4.64+0x2000] ;  /* 0x0020000e040e7981 */ /* 0x000f68000c1e1900 */
[----:B------:R-:W5:Y:S04]  /*1080*/  LDG.E R15, desc[UR14][R4.64+0x2400] ;  /* 0x0024000e040f7981 */ /* 0x000f68000c1e1900 */
[----:B------:R-:W5:Y:S04]  /*1090*/  LDG.E R16, desc[UR14][R4.64+0x2800] ;  /* 0x0028000e04107981 */ /* 0x000f68000c1e1900 */
[----:B------:R-:W5:Y:S04]  /*10a0*/  LDG.E R17, desc[UR14][R4.64+0x2c00] ;  /* 0x002c000e04117981 */ /* 0x000f68000c1e1900 */
[----:B------:R-:W5:Y:S04]  /*10b0*/  LDG.E R18, desc[UR14][R4.64+0x3000] ;  /* 0x0030000e04127981 */ /* 0x000f68000c1e1900 */
[----:B------:R-:W5:Y:S04]  /*10c0*/  LDG.E R19, desc[UR14][R4.64+0x3400] ;  /* 0x0034000e04137981 */ /* 0x000f68000c1e1900 */
[----:B------:R-:W5:Y:S04]  /*10d0*/  LDG.E R20, desc[UR14][R4.64+0x3800] ;  /* 0x0038000e04147981 */ /* 0x000f68000c1e1900 */
[----:B------:R-:W5:Y:S01]  /*10e0*/  LDG.E R21, desc[UR14][R4.64+0x3c00] ;  /* 0x003c000e04157981 */ /* 0x000f62000c1e1900 */
[----:B------:R-:W-:-:S04]  /*10f0*/  ISETP.GE.U32.AND P0, PT, R23, UR5, PT ;  /* 0x0000000517007c0c */ /* 0x000fc8000bf06070 */
[----:B------:R-:W-:Y:S02]  /*1100*/  ISETP.GE.U32.AND.EX P0, PT, R22, UR4, PT, P0 ;  /* 0x0000000416007c0c */ /* 0x000fe4000bf06100 */
[----:B--2---:R-:W-:-:S04]  /*1110*/  IADD3 R6, PT, PT, R8, R7, R6 ;  /* 0x0000000708067210 */ /* 0x004fc80007ffe006 */
[----:B---3--:R-:W-:-:S04]  /*1120*/  IADD3 R6, PT, PT, R10, R9, R6 ;  /* 0x000000090a067210 */ /* 0x008fc80007ffe006 */
[----:B----4-:R-:W-:-:S04]  /*1130*/  IADD3 R6, PT, PT, R12, R11, R6 ;  /* 0x0000000b0c067210 */ /* 0x010fc80007ffe006 */
[----:B-----5:R-:W-:-:S04]  /*1140*/  IADD3 R6, PT, PT, R14, R13, R6 ;  /* 0x0000000d0e067210 */ /* 0x020fc80007ffe006 */
[----:B------:R-:W-:-:S04]  /*1150*/  IADD3 R6, PT, PT, R16, R15, R6 ;  /* 0x0000000f10067210 */ /* 0x000fc80007ffe006 */
[----:B------:R-:W-:-:S04]  /*1160*/  IADD3 R6, PT, PT, R18, R17, R6 ;  /* 0x0000001112067210 */ /* 0x000fc80007ffe006 */
[----:B------:R-:W-:-:S05]  /*1170*/  IADD3 R6, PT, PT, R20, R19, R6 ;  /* 0x0000001314067210 */ /* 0x000fca0007ffe006 */
[----:B------:R-:W-:Y:S01]  /*1180*/  IMAD.IADD R8, R21, 0x1, R6 ;  /* 0x0000000115087824 */ /* 0x000fe200078e0206 */
[----:B------:R-:W-:Y:S06]  /*1190*/  @!P0 BRA `(.L_x_73) ;  /* 0x0000000c00008947 */ /* 0x000fec0003800000 */
[----:B------:R-:W-:Y:S01]  /*11a0*/  UIADD3 UR8, UP0, UPT, UR5, UR7, URZ ;  /* 0x0000000705087290 */ /* 0x000fe2000ff1e0ff */
[----:B------:R-:W-:Y:S01]  /*11b0*/  IADD3 R20, P1, PT, R2, -0x1000, RZ ;  /* 0xfffff00002147810 */ /* 0x000fe20007f3e0ff */
[----:B------:R-:W0:Y:S01]  /*11c0*/  LDCU.64 UR12, c[0x0][0x380] ;  /* 0x00007000ff0c77ac */ /* 0x000e220008000a00 */
[----:B------:R-:W-:Y:S02]  /*11d0*/  LOP3.LUT R5, RZ, R0, RZ, 0x33, !PT ;  /* 0x00000000ff057212 */ /* 0x000fe400078e33ff */
[----:B------:R-:W-:Y:S01]  /*11e0*/  IADD3.X R9, PT, PT, R3, -0x1, RZ, P1, !PT ;  /* 0xffffffff03097810 */ /* 0x000fe20000ffe4ff */
[----:B------:R-:W-:Y:S01]  /*11f0*/  UIADD3.X UR9, UPT, UPT, URZ, UR4, URZ, UP0, !UPT ;  /* 0x00000004ff097290 */ /* 0x000fe200087fe4ff */
[----:B------:R-:W-:Y:S01]  /*1200*/  ISETP.LT.U32.AND P0, PT, R20, UR8, PT ;  /* 0x0000000814007c0c */ /* 0x000fe2000bf01070 */
[----:B------:R-:W-:Y:S01]  /*1210*/  UMOV UR6, UR5 ;  /* 0x0000000500067c82 */ /* 0x000fe20008000000 */
[----:B------:R-:W-:Y:S01]  /*1220*/  IADD3 R11, P2, PT, R0, UR8, RZ ;  /* 0x00000008000b7c10 */ /* 0x000fe2000ff5e0ff */
[----:B------:R-:W-:Y:S01]  /*1230*/  UMOV UR4, URZ ;  /* 0x000000ff00047c82 */ /* 0x000fe20008000000 */
[----:B------:R-:W-:Y:S01]  /*1240*/  IADD3 R5, PT, PT, R2, -UR5, R5 ;  /* 0x8000000502057c10 */ /* 0x000fe2000fffe005 */
[----:B------:R-:W-:Y:S01]  /*1250*/  IMAD.U32 R10, RZ, RZ, UR9 ;  /* 0x00000009ff0a7e24 */ /* 0x000fe2000f8e00ff */
[----:B------:R-:W-:Y:S01]  /*1260*/  UMOV UR10, UR8 ;  /* 0x00000008000a7c82 */ /* 0x000fe20008000000 */
[----:B------:R-:W-:-:S02]  /*1270*/  IMAD.X R4, RZ, RZ, UR9, P2 ;  /* 0x00000009ff047e24 */ /* 0x000fc400090e06ff */
[----:B------:R-:W-:Y:S01]  /*1280*/  VIADD R7, R5, -UR7 ;  /* 0x8000000705077c36 */ /* 0x000fe20008000000 */
[----:B------:R-:W-:Y:S01]  /*1290*/  ISETP.GT.U32.AND.EX P0, PT, R10, R9, PT, P0 ;  /* 0x000000090a00720c */ /* 0x000fe20003f04100 */
[----:B------:R-:W-:Y:S01]  /*12a0*/  UMOV UR7, UR9 ;  /* 0x0000000900077c82 */ /* 0x000fe20008000000 */
[----:B0-----:R-:W-:-:S04]  /*12b0*/  LEA R6, P1, R11, UR12, 0x2 ;  /* 0x0000000c0b067c11 */ /* 0x001fc8000f8210ff */
[----:B------:R-:W-:Y:S02]  /*12c0*/  IADD3 R6, P2, PT, R6, 0x2000, RZ ;  /* 0x0000200006067810 */ /* 0x000fe40007f5e0ff */
[----:B------:R-:W-:-:S05]  /*12d0*/  LEA.HI.X R11, R11, UR13, R4, 0x2, P1 ;  /* 0x0000000d0b0b7c11 */ /* 0x000fca00088f1404 */
[----:B------:R-:W-:Y:S01]  /*12e0*/  IMAD.X R11, RZ, RZ, R11, P2 ;  /* 0x000000ffff0b7224 */ /* 0x000fe200010e060b */
[----:B------:R-:W-:Y:S06]  /*12f0*/  @P0 BRA `(.L_x_74) ;  /* 0x0000000000d40947 */ /* 0x000fec0003800000 */
[----:B------:R-:W0:Y:S01]  /*1300*/  LDC.64 R2, c[0x0][0x3b8] ;  /* 0x0000ee00ff027b82 */ /* 0x000e220000000a00 */
[----:B------:R-:W1:Y:S01]  /*1310*/  LDCU.64 UR12, c[0x0][0x380] ;  /* 0x00007000ff0c77ac */ /* 0x000e620008000a00 */
[----:B------:R-:W-:Y:S01]  /*1320*/  NOP ;  /* 0x0000000000007918 */ /* 0x000fe20000000000 */
.L_x_75:
[----:B------:R-:W-:-:S05]  /*1330*/  IADD3 R5, P0, PT, R0, UR8, RZ ;  /* 0x0000000800057c10 */ /* 0x000fca000ff1e0ff */
[----:B------:R-:W-:Y:S01]  /*1340*/  IMAD.X R10, RZ, RZ, UR9, P0 ;  /* 0x00000009ff0a7e24 */ /* 0x000fe200080e06ff */
[----:B-1----:R-:W-:-:S04]  /*1350*/  LEA R4, P0, R5, UR12, 0x2 ;  /* 0x0000000c05047c11 */ /* 0x002fc8000f8010ff */
[----:B------:R-:W-:-:S05]  /*1360*/  LEA.HI.X R5, R5, UR13, R10, 0x2, P0 ;  /* 0x0000000d05057c11 */ /* 0x000fca00080f140a */
        /* <DEDUP_REMOVED lines=15> */
[----:B------:R1:W5:Y:S01]  /*1460*/  LDG.E R21, desc[UR14][R4.64+0x3c00] ;  /* 0x003c000e04157981 */ /* 0x000362000c1e1900 */
[----:B------:R-:W-:-:S02]  /*1470*/  USHF.R.S32.HI UR11, URZ, 0x1f, UR5 ;  /* 0x0000001fff0b7899 */ /* 0x000fc40008011405 */
[----:B------:R-:W-:-:S04]  /*1480*/  UIADD3 UR6, UP0, UPT, UR5, UR10, URZ ;  /* 0x0000000a05067290 */ /* 0x000fc8000ff1e0ff */
[----:B------:R-:W-:Y:S01]  /*1490*/  UIADD3.X UR7, UPT, UPT, UR11, UR7, URZ, UP0, !UPT ;  /* 0x000000070b077290 */ /* 0x000fe200087fe4ff */
[----:B--2---:R-:W-:Y:S02]  /*14a0*/  IADD3 R22, PT, PT, R22, R23, R8 ;  /* 0x0000001716167210 */ /* 0x004fe40007ffe008 */
[----:B0-----:R-:W-:-:S04]  /*14b0*/  IADD3 R8, P1, PT, R2, -UR8, RZ ;  /* 0x8000000802087c10 */ /* 0x001fc8000ff3e0ff */
[----:B------:R-:W-:Y:S02]  /*14c0*/  ISETP.GE.U32.AND P0, PT, R8, UR5, PT ;  /* 0x0000000508007c0c */ /* 0x000fe4000bf06070 */
[----:B---3--:R-:W-:Y:S02]  /*14d0*/  IADD3 R22, PT, PT, R25, R24, R22 ;  /* 0x0000001819167210 */ /* 0x008fe40007ffe016 */
[----:B-1----:R-:W-:-:S04]  /*14e0*/  IADD3.X R4, PT, PT, R3, ~UR9, RZ, P1, !PT ;  /* 0x8000000903047c10 */ /* 0x002fc80008ffe4ff */
[----:B------:R-:W-:Y:S02]  /*14f0*/  ISETP.GE.U32.AND.EX P0, PT, R4, UR11, PT, P0 ;  /* 0x0000000b04007c0c */ /* 0x000fe4000bf06100 */
[----:B----4-:R-:W-:-:S04]  /*1500*/  IADD3 R22, PT, PT, R27, R26, R22 ;  /* 0x0000001a1b167210 */ /* 0x010fc80007ffe016 */
[----:B-----5:R-:W-:-:S04]  /*1510*/  IADD3 R18, PT, PT, R19, R18, R22 ;  /* 0x0000001213127210 */ /* 0x020fc80007ffe016 */
[----:B------:R-:W-:-:S04]  /*1520*/  IADD3 R10, PT, PT, R10, R15, R18 ;  /* 0x0000000f0a0a7210 */ /* 0x000fc80007ffe012 */
[----:B------:R-:W-:-:S04]  /*1530*/  IADD3 R10, PT, PT, R16, R17, R10 ;  /* 0x00000011100a7210 */ /* 0x000fc80007ffe00a */
[----:B------:R-:W-:-:S04]  /*1540*/  IADD3 R10, PT, PT, R13, R14, R10 ;  /* 0x0000000e0d0a7210 */ /* 0x000fc80007ffe00a */
[----:B------:R-:W-:Y:S01]  /*1550*/  IADD3 R8, PT, PT, R21, R12, R10 ;  /* 0x0000000c15087210 */ /* 0x000fe20007ffe00a */
[----:B------:R-:W-:Y:S06]  /*1560*/  @!P0 BRA `(.L_x_73) ;  /* 0x00000008000c8947 */ /* 0x000fec0003800000 */
[----:B------:R-:W-:Y:S02]  /*1570*/  UIADD3 UR8, UP0, UPT, UR5, UR8, URZ ;  /* 0x0000000805087290 */ /* 0x000fe4000ff1e0ff */
[----:B------:R-:W-:Y:S01]  /*1580*/  IMAD.U32 R5, RZ, RZ, UR5 ;  /* 0x00000005ff057e24 */ /* 0x000fe2000f8e00ff */
[----:B------:R-:W-:Y:S01]  /*1590*/  UIADD3 UR4, UPT, UPT, UR4, 0x1, URZ ;  /* 0x0000000104047890 */ /* 0x000fe2000fffe0ff */
[----:B------:R-:W-:Y:S01]  /*15a0*/  IMAD.MOV.U32 R10, RZ, RZ, R6 ;  /* 0x000000ffff0a7224 */ /* 0x000fe200078e0006 */
[----:B------:R-:W-:Y:S01]  /*15b0*/  UIADD3.X UR9, UPT, UPT, UR11, UR9, URZ, UP0, !UPT ;  /* 0x000000090b097290 */ /* 0x000fe200087fe4ff */
[----:B------:R-:W-:Y:S01]  /*15c0*/  VIADD R7, R7, -UR5 ;  /* 0x8000000507077c36 */ /* 0x000fe20008000000 */
[----:B------:R-:W-:Y:S01]  /*15d0*/  ISETP.LT.U32.AND P0, PT, R20, UR8, PT ;  /* 0x0000000814007c0c */ /* 0x000fe2000bf01070 */
[----:B------:R-:W-:Y:S01]  /*15e0*/  IMAD.WIDE R10, R5, 0x4, R10 ;  /* 0x00000004050a7825 */ /* 0x000fe200078e020a */
[----:B------:R-:W-:-:S03]  /*15f0*/  UMOV UR10, UR6 ;  /* 0x00000006000a7c82 */ /* 0x000fc60008000000 */
[----:B------:R-:W-:Y:S02]  /*1600*/  IMAD.U32 R4, RZ, RZ, UR9 ;  /* 0x00000009ff047e24 */ /* 0x000fe4000f8e00ff */
[----:B------:R-:W-:-:S03]  /*1610*/  IMAD.MOV.U32 R6, RZ, RZ, R10 ;  /* 0x000000ffff067224 */ /* 0x000fc600078e000a */
[----:B------:R-:W-:-:S13]  /*1620*/  ISETP.GT.U32.AND.EX P0, PT, R4, R9, PT, P0 ;  /* 0x000000090400720c */ /* 0x000fda0003f04100 */
[----:B------:R-:W-:Y:S05]  /*1630*/  @!P0 BRA `(.L_x_75) ;  /* 0xfffffffc003c8947 */ /* 0x000fea000383ffff */
[----:B------:R-:W-:-:S05]  /*1640*/  UMOV UR6, UR5 ;  /* 0x0000000500067c82 */ /* 0x000fca0008000000 */
.L_x_74:
[C---:B------:R-:W-:Y:S01]  /*1650*/  VIADD R5, R2.reuse, -UR8 ;  /* 0x8000000802057c36 */ /* 0x040fe20008000000 */
[----:B------:R-:W-:Y:S01]  /*1660*/  ISETP.LE.U32.AND P1, PT, R2, UR8, PT ;  /* 0x0000000802007c0c */ /* 0x000fe2000bf23070 */
[----:B------:R-:W-:Y:S01]  /*1670*/  IMAD.U32 R4, RZ, RZ, UR9 ;  /* 0x00000009ff047e24 */ /* 0x000fe2000f8e00ff */
[----:B------:R-:W-:Y:S02]  /*1680*/  BSSY.RECONVERGENT B1, `(.L_x_73) ;  /* 0x0000071000017945 */ /* 0x000fe40003800200 */
[----:B------:R-:W-:-:S04]  /*1690*/  ISETP.GE.AND P0, PT, R0, R5, PT ;  /* 0x000000050000720c */ /* 0x000fc80003f06270 */
[----:B------:R-:W-:-:S13]  /*16a0*/  ISETP.GE.U32.OR.EX P0, PT, R4, R3, P0, P1 ;  /* 0x000000030400720c */ /* 0x000fda0000706510 */
[----:B------:R-:W-:Y:S05]  /*16b0*/  @P0 BRA `(.L_x_76) ;  /* 0x0000000400b40947 */ /* 0x000fea0003800000 */
[----:B------:R-:W0:Y:S01]  /*16c0*/  LDC R4, c[0x0][0x3c0] ;  /* 0x0000f000ff047b82 */ /* 0x000e220000000800 */
[----:B------:R-:W-:Y:S01]  /*16d0*/  USHF.L.U32 UR5, UR16, 0xc, URZ ;  /* 0x0000000c10057899 */ /* 0x000fe200080006ff */
[----:B------:R-:W-:Y:S01]  /*16e0*/  LOP3.LUT R3, RZ, R0, RZ, 0x33, !PT ;  /* 0x00000000ff037212 */ /* 0x000fe200078e33ff */
[----:B------:R-:W-:Y:S02]  /*16f0*/  BSSY.RECONVERGENT B2, `(.L_x_77) ;  /* 0x000002e000027945 */ /* 0x000fe40003800200 */
[----:B------:R-:W-:-:S06]  /*1700*/  UIADD3 UR5, UPT, UPT, UR5, UR6, URZ ;  /* 0x0000000605057290 */ /* 0x000fcc000fffe0ff */
[----:B------:R-:W-:Y:S01]  /*1710*/  IADD3 R2, PT, PT, R2, -UR5, R3 ;  /* 0x8000000502027c10 */ /* 0x000fe2000fffe003 */
[----:B0-----:R-:W-:-:S04]  /*1720*/  IMAD R3, R4, UR4, RZ ;  /* 0x0000000404037c24 */ /* 0x001fc8000f8e02ff */
[----:B------:R-:W-:-:S05]  /*1730*/  IMAD R2, R3, -0x1000, R2 ;  /* 0xfffff00003027824 */ /* 0x000fca00078e0202 */
[C---:B------:R-:W-:Y:S02]  /*1740*/  ISETP.GE.U32.AND P0, PT, R2.reuse, 0xf00, PT ;  /* 0x00000f000200780c */ /* 0x040fe40003f06070 */
[----:B------:R-:W-:Y:S01]  /*1750*/  LEA.HI R20, R2, 0x1, RZ, 0x18 ;  /* 0x0000000102147811 */ /* 0x000fe200078fc0ff */
[----:B------:R-:W-:-:S03]  /*1760*/  IMAD.MOV.U32 R2, RZ, RZ, R0 ;  /* 0x000000ffff027224 */ /* 0x000fc600078e0000 */
[----:B------:R-:W-:-:S04]  /*1770*/  LOP3.LUT R21, R20, 0xf, RZ, 0xc0, !PT ;  /* 0x0000000f14157812 */ /* 0x000fc800078ec0ff */
[----:B------:R-:W-:-:S03]  /*1780*/  ISETP.NE.AND P1, PT, R21, RZ, PT ;  /* 0x000000ff1500720c */ /* 0x000fc60003f25270 */
[----:B------:R-:W-:Y:S10]  /*1790*/  @!P0 BRA `(.L_x_78) ;  /* 0x00000000008c8947 */ /* 0x000ff40003800000 */
[----:B------:R-:W-:-:S04]  /*17a0*/  LEA.HI R2, R7, 0x1, RZ, 0x18 ;  /* 0x0000000107027811 */ /* 0x000fc800078fc0ff */
[----:B------:R-:W-:Y:S01]  /*17b0*/  LOP3.LUT R3, R2, 0x1fffff0, RZ, 0xc0, !PT ;  /* 0x01fffff002037812 */ /* 0x000fe200078ec0ff */
[----:B------:R-:W-:-:S04]  /*17c0*/  IMAD.MOV.U32 R2, RZ, RZ, R0 ;  /* 0x000000ffff027224 */ /* 0x000fc800078e0000 */
[----:B------:R-:W-:-:S07]  /*17d0*/  IMAD.MOV R3, RZ, RZ, -R3 ;  /* 0x000000ffff037224 */ /* 0x000fce00078e0a03 */
.L_x_79:
[----:B------:R-:W-:-:S05]  /*17e0*/  IMAD.MOV.U32 R10, RZ, RZ, R6 ;  /* 0x000000ffff0a7224 */ /* 0x000fca00078e0006 */
        /* <DEDUP_REMOVED lines=16> */
[----:B------:R-:W-:-:S02]  /*18f0*/  VIADD R3, R3, 0x10 ;  /* 0x0000001003037836 */ /* 0x000fc40000000000 */
[----:B------:R-:W-:-:S03]  /*1900*/  VIADD R2, R2, 0x1000 ;  /* 0x0000100002027836 */ /* 0x000fc60000000000 */
[----:B------:R-:W-:Y:S02]  /*1910*/  ISETP.NE.AND P0, PT, R3, RZ, PT ;  /* 0x000000ff0300720c */ /* 0x000fe40003f05270 */
[----:B--2---:R-:W-:-:S04]  /*1920*/  IADD3 R14, PT, PT, R14, R15, R8 ;  /* 0x0000000f0e0e7210 */ /* 0x004fc80007ffe008 */
[----:B---3--:R-:W-:-:S04]  /*1930*/  IADD3 R14, PT, PT, R16, R17, R14 ;  /* 0x00000011100e7210 */ /* 0x008fc80007ffe00e */
[----:B----4-:R-:W-:-:S04]  /*1940*/  IADD3 R14, PT, PT, R18, R19, R14 ;  /* 0x00000013120e7210 */ /* 0x010fc80007ffe00e */
[----:B-----5:R-:W-:-:S04]  /*1950*/  IADD3 R14, PT, PT, R22, R23, R14 ;  /* 0x00000017160e7210 */ /* 0x020fc80007ffe00e */
[----:B------:R-:W-:-:S04]  /*1960*/  IADD3 R14, PT, PT, R24, R25, R14 ;  /* 0x00000019180e7210 */ /* 0x000fc80007ffe00e */
[----:B------:R-:W-:Y:S02]  /*1970*/  IADD3 R13, PT, PT, R6, R13, R14 ;  /* 0x0000000d060d7210 */ /* 0x000fe40007ffe00e */
[----:B------:R-:W-:-:S05]  /*1980*/  IADD3 R6, P2, PT, R10, 0x4000, RZ ;  /* 0x000040000a067810 */ /* 0x000fca0007f5e0ff */
[----:B0-----:R-:W-:Y:S01]  /*1990*/  IMAD.X R11, RZ, RZ, R11, P2 ;  /* 0x000000ffff0b7224 */ /* 0x001fe200010e060b */
[----:B------:R-:W-:-:S04]  /*19a0*/  IADD3 R9, PT, PT, R12, R9, R13 ;  /* 0x000000090c097210 */ /* 0x000fc80007ffe00d */
[----:B------:R-:W-:Y:S01]  /*19b0*/  IADD3 R8, PT, PT, R5, R4, R9 ;  /* 0x0000000405087210 */ /* 0x000fe20007ffe009 */
[----:B------:R-:W-:Y:S06]  /*19c0*/  @P0 BRA `(.L_x_79) ;  /* 0xfffffffc00840947 */ /* 0x000fec000383ffff */
.L_x_78:
[----:B------:R-:W-:Y:S05]  /*19d0*/  BSYNC.RECONVERGENT B2 ;  /* 0x0000000000027941 */ /* 0x000fea0003800200 */
.L_x_77:
[----:B------:R-:W-:Y:S05]  /*19e0*/  @!P1 BRA `(.L_x_76) ;  /* 0x0000000000e89947 */ /* 0x000fea0003800000 */
[----:B------:R-:W-:Y:S01]  /*19f0*/  ISETP.GE.U32.AND P0, PT, R21, 0x8, PT ;  /* 0x000000081500780c */ /* 0x000fe20003f06070 */
[----:B------:R-:W-:Y:S01]  /*1a00*/  BSSY.RECONVERGENT B2, `(.L_x_80) ;  /* 0x0000015000027945 */ /* 0x000fe20003800200 */
[----:B------:R-:W-:-:S04]  /*1a10*/  LOP3.LUT R15, R20, 0x7, RZ, 0xc0, !PT ;  /* 0x00000007140f7812 */ /* 0x000fc800078ec0ff */
[----:B------:R-:W-:-:S07]  /*1a20*/  ISETP.NE.AND P1, PT, R15, RZ, PT ;  /* 0x000000ff0f00720c */ /* 0x000fce0003f25270 */
[----:B------:R-:W-:Y:S06]  /*1a30*/  @!P0 BRA `(.L_x_81) ;  /* 0x0000000000448947 */ /* 0x000fec0003800000 */
[----:B------:R-:W-:-:S05]  /*1a40*/  IADD3 R3, P0, PT, R2, UR8, RZ ;  /* 0x0000000802037c10 */ /* 0x000fca000ff1e0ff */
[----:B------:R-:W-:Y:S01]  /*1a50*/  IMAD.X R6, RZ, RZ, UR9, P0 ;  /* 0x00000009ff067e24 */ /* 0x000fe200080e06ff */
[----:B------:R-:W-:-:S04]  /*1a60*/  LEA R4, P0, R3, UR12, 0x2 ;  /* 0x0000000c03047c11 */ /* 0x000fc8000f8010ff */
        /* <DEDUP_REMOVED lines=8> */
[----:B------:R-:W5:Y:S01]  /*1af0*/  LDG.E R13, desc[UR14][R4.64+0x1c00] ;  /* 0x001c000e040d7981 */ /* 0x000f62000c1e1900 */
[----:B------:R-:W-:Y:S01]  /*1b00*/  VIADD R2, R2, 0x800 ;  /* 0x0000080002027836 */ /* 0x000fe20000000000 */
[----:B--2---:R-:W-:-:S04]  /*1b10*/  IADD3 R3, PT, PT, R6, R3, R8 ;  /* 0x0000000306037210 */ /* 0x004fc80007ffe008 */
[----:B---3--:R-:W-:-:S04]  /*1b20*/  IADD3 R3, PT, PT, R9, R10, R3 ;  /* 0x0000000a09037210 */ /* 0x008fc80007ffe003 */
[----:B----4-:R-:W-:-:S04]  /*1b30*/  IADD3 R3, PT, PT, R11, R12, R3 ;  /* 0x0000000c0b037210 */ /* 0x010fc80007ffe003 */
[----:B-----5:R-:W-:-:S07]  /*1b40*/  IADD3 R8, PT, PT, R13, R14, R3 ;  /* 0x0000000e0d087210 */ /* 0x020fce0007ffe003 */
.L_x_81:
[----:B------:R-:W-:Y:S05]  /*1b50*/  BSYNC.RECONVERGENT B2 ;  /* 0x0000000000027941 */ /* 0x000fea0003800200 */
.L_x_80:
[----:B------:R-:W-:Y:S05]  /*1b60*/  @!P1 BRA `(.L_x_76) ;  /* 0x0000000000889947 */ /* 0x000fea0003800000 */
[----:B------:R-:W-:Y:S01]  /*1b70*/  ISETP.GE.U32.AND P0, PT, R15, 0x4, PT ;  /* 0x000000040f00780c */ /* 0x000fe20003f06070 */
[----:B------:R-:W-:Y:S01]  /*1b80*/  BSSY.RECONVERGENT B2, `(.L_x_82) ;  /* 0x000000e000027945 */ /* 0x000fe20003800200 */
[----:B------:R-:W-:-:S11]  /*1b90*/  LOP3.LUT P1, RZ, R20, 0x3, RZ, 0xc0, !PT ;  /* 0x0000000314ff7812 */ /* 0x000fd6000782c0ff */
[----:B------:R-:W-:Y:S05]  /*1ba0*/  @!P0 BRA `(.L_x_83) ;  /* 0x00000000002c8947 */ /* 0x000fea0003800000 */
[----:B------:R-:W-:-:S05]  /*1bb0*/  IADD3 R3, P0, PT, R2, UR8, RZ ;  /* 0x0000000802037c10 */ /* 0x000fca000ff1e0ff */
[----:B------:R-:W-:Y:S01]  /*1bc0*/  IMAD.X R6, RZ, RZ, UR9, P0 ;  /* 0x00000009ff067e24 */ /* 0x000fe200080e06ff */
[----:B------:R-:W-:-:S04]  /*1bd0*/  LEA R4, P0, R3, UR12, 0x2 ;  /* 0x0000000c03047c11 */ /* 0x000fc8000f8010ff */
[----:B------:R-:W-:-:S05]  /*1be0*/  LEA.HI.X R5, R3, UR13, R6, 0x2, P0 ;  /* 0x0000000d03057c11 */ /* 0x000fca00080f1406 */
[----:B------:R-:W2:Y:S04]  /*1bf0*/  LDG.E R3, desc[UR14][R4.64] ;  /* 0x0000000e04037981 */ /* 0x000ea8000c1e1900 */
[----:B------:R-:W2:Y:S04]  /*1c00*/  LDG.E R6, desc[UR14][R4.64+0x400] ;  /* 0x0004000e04067981 */ /* 0x000ea8000c1e1900 */
[----:B------:R-:W3:Y:S04]  /*1c10*/  LDG.E R10, desc[UR14][R4.64+0x800] ;  /* 0x0008000e040a7981 */ /* 0x000ee8000c1e1900 */
[----:B------:R-:W3:Y:S01]  /*1c20*/  LDG.E R9, desc[UR14][R4.64+0xc00] ;  /* 0x000c000e04097981 */ /* 0x000ee2000c1e1900 */
[----:B------:R-:W-:Y:S01]  /*1c30*/  VIADD R2, R2, 0x400 ;  /* 0x0000040002027836 */ /* 0x000fe20000000000 */
[----:B--2---:R-:W-:-:S04]  /*1c40*/  IADD3 R3, PT, PT, R6, R3, R8 ;  /* 0x0000000306037210 */ /* 0x004fc80007ffe008 */
[----:B---3--:R-:W-:-:S07]  /*1c50*/  IADD3 R8, PT, PT, R9, R10, R3 ;  /* 0x0000000a09087210 */ /* 0x008fce0007ffe003 */
.L_x_83:
[----:B------:R-:W-:Y:S05]  /*1c60*/  BSYNC.RECONVERGENT B2 ;  /* 0x0000000000027941 */ /* 0x000fea0003800200 */
.L_x_82:
[----:B------:R-:W-:Y:S05]  /*1c70*/  @!P1 BRA `(.L_x_76) ;  /* 0x0000000000449947 */ /* 0x000fea0003800000 */
[----:B------:R-:W-:Y:S02]  /*1c80*/  LOP3.LUT R7, R7, 0xffff, RZ, 0xc0, !PT ;  /* 0x0000ffff07077812 */ /* 0x000fe400078ec0ff */
[----:B------:R-:W-:Y:S02]  /*1c90*/  IADD3 R6, P0, PT, R2, UR10, RZ ;  /* 0x0000000a02067c10 */ /* 0x000fe4000ff1e0ff */
[----:B------:R-:W-:Y:S02]  /*1ca0*/  LEA.HI R2, R7, 0x1, RZ, 0x18 ;  /* 0x0000000107027811 */ /* 0x000fe400078fc0ff */
[----:B------:R-:W-:Y:S01]  /*1cb0*/  LEA R5, P1, R6, UR12, 0x2 ;  /* 0x0000000c06057c11 */ /* 0x000fe2000f8210ff */
[----:B------:R-:W-:Y:S01]  /*1cc0*/  IMAD.X R3, RZ, RZ, UR7, P0 ;  /* 0x00000007ff037e24 */ /* 0x000fe200080e06ff */
[----:B------:R-:W-:-:S04]  /*1cd0*/  LOP3.LUT R2, R2, 0x3, RZ, 0xc0, !PT ;  /* 0x0000000302027812 */ /* 0x000fc800078ec0ff */
[----:B------:R-:W-:Y:S01]  /*1ce0*/  LEA.HI.X R6, R6, UR13, R3, 0x2, P1 ;  /* 0x0000000d06067c11 */ /* 0x000fe200088f1403 */
[----:B------:R-:W-:-:S07]  /*1cf0*/  IMAD.MOV R4, RZ, RZ, -R2 ;  /* 0x000000ffff047224 */ /* 0x000fce00078e0a02 */
.L_x_84:
[----:B------:R-:W-:Y:S02]  /*1d00*/  IMAD.MOV.U32 R3, RZ, RZ, R6 ;  /* 0x000000ffff037224 */ /* 0x000fe400078e0006 */
[----:B------:R-:W-:-:S05]  /*1d10*/  IMAD.MOV.U32 R2, RZ, RZ, R5 ;  /* 0x000000ffff027224 */ /* 0x000fca00078e0005 */
[----:B------:R-:W2:Y:S01]  /*1d20*/  LDG.E R3, desc[UR14][R2.64] ;  /* 0x0000000e02037981 */ /* 0x000ea2000c1e1900 */
[----:B------:R-:W-:Y:S01]  /*1d30*/  VIADD R4, R4, 0x1 ;  /* 0x0000000104047836 */ /* 0x000fe20000000000 */
[----:B------:R-:W-:-:S04]  /*1d40*/  IADD3 R5, P1, PT, R5, 0x400, RZ ;  /* 0x0000040005057810 */ /* 0x000fc80007f3e0ff */
[----:B------:R-:W-:Y:S01]  /*1d50*/  ISETP.NE.AND P0, PT, R4, RZ, PT ;  /* 0x000000ff0400720c */ /* 0x000fe20003f05270 */
[----:B------:R-:W-:Y:S02]  /*1d60*/  IMAD.X R6, RZ, RZ, R6, P1 ;  /* 0x000000ffff067224 */ /* 0x000fe400008e0606 */
[----:B--2---:R-:W-:-:S10]  /*1d70*/  IMAD.IADD R8, R3, 0x1, R8 ;  /* 0x0000000103087824 */ /* 0x004fd400078e0208 */
[----:B------:R-:W-:Y:S05]  /*1d80*/  @P0 BRA `(.L_x_84) ;  /* 0xfffffffc00dc0947 */ /* 0x000fea000383ffff */
.L_x_76:
[----:B------:R-:W-:Y:S05]  /*1d90*/  BSYNC.RECONVERGENT B1 ;  /* 0x0000000000017941 */ /* 0x000fea0003800200 */
.L_x_73:
        /* <DEDUP_REMOVED lines=37> */
[----:B0-----:R-:W0:Y:S01]  /*1ff0*/  LDS.64 R2, [UR4+0x20] ;  /* 0x00002004ff027984 */ /* 0x001e220008000a00 */
[----:B-1----:R-:W-:-:S04]  /*2000*/  IADD3 R0, PT, PT, R4, R0, R9 ;  /* 0x0000000004007210 */ /* 0x002fc80007ffe009 */
[----:B------:R-:W-:-:S04]  /*2010*/  IADD3 R0, PT, PT, R6, R0, R5 ;  /* 0x0000000006007210 */ /* 0x000fc80007ffe005 */
[----:B0-----:R-:W-:-:S05]  /*2020*/  IADD3 R0, PT, PT, R2, R0, R7 ;  /* 0x0000000002007210 */ /* 0x001fca0007ffe007 */
[----:B------:R-:W-:-:S07]  /*2030*/  IMAD.IADD R9, R0, 0x1, R3 ;  /* 0x0000000100097824 */ /* 0x000fce00078e0203 */
.L_x_72:
[----:B------:R-:W-:Y:S05]  /*2040*/  BSYNC.RECONVERGENT B0 ;  /* 0x0000000000007941 */ /* 0x000fea0003800200 */
.L_x_57:
[----:B------:R-:W-:Y:S05]  /*2050*/  @P0 EXIT ;  /* 0x000000000000094d */ /* 0x000fea0003800000 */
[----:B------:R-:W3:Y:S02]  /*2060*/  LDCU.64 UR4, c[0x0][0x388] ;  /* 0x00007100ff0477ac */ /* 0x000ee40008000a00 */
[----:B---3--:R-:W-:-:S06]  /*2070*/  UIMAD.WIDE.U32 UR4, UR16, 0x4, UR4 ;  /* 0x00000004100478a5 */ /* 0x008fcc000f8e0004 */
[----:B0-----:R-:W-:Y:S02]  /*2080*/  IMAD.U32 R2, RZ, RZ, UR4 ;  /* 0x00000004ff027e24 */ /* 0x001fe4000f8e00ff */
[----:B------:R-:W-:-:S05]  /*2090*/  IMAD.U32 R3, RZ, RZ, UR5 ;  /* 0x00000005ff037e24 */ /* 0x000fca000f8e00ff */
[----:B------:R-:W-:Y:S01]  /*20a0*/  STG.E desc[UR14][R2.64], R9 ;  /* 0x0000000902007986 */ /* 0x000fe2000c10190e */
[----:B------:R-:W-:Y:S05]  /*20b0*/  EXIT ;  /* 0x000000000000794d */ /* 0x000fea0003800000 */
.L_x_85:
        /* <DEDUP_REMOVED lines=12> */
.L_x_249:


//--------------------- .text._ZN3cub18CUB_300001_SM_10006detail6reduce28DeviceReduceSingleTileKernelINS2_10policy_hubIiyN4cuda3std3__44plusIiEEE10Policy1000EN6thrust24THRUST_300001_SM_1000_NS6detail15normal_iteratorINSD_10device_ptrIiEEEEPiyS9_iiNS7_10__identityEEEvT0_T1_T2_T3_T4_T6_ --------------------------
	.section	.text._ZN3cub18CUB_300001_SM_10006detail6reduce28DeviceReduceSingleTileKernelINS2_10policy_hubIiyN4cuda3std3__44plusIiEEE10Policy1000EN6thrust24THRUST_300001_SM_1000_NS6detail15normal_iteratorINSD_10device_ptrIiEEEEPiyS9_iiNS7_10__identityEEEvT0_T1_T2_T3_T4_T6_,"ax",@progbits
	.align	128
        .global         _ZN3cub18CUB_300001_SM_10006detail6reduce28DeviceReduceSingleTileKernelINS2_10policy_hubIiyN4cuda3std3__44plusIiEEE10Policy1000EN6thrust24THRUST_300001_SM_1000_NS6detail15normal_iteratorINSD_10device_ptrIiEEEEPiyS9_iiNS7_10__identityEEEvT0_T1_T2_T3_T4_T6_
        .type           _ZN3cub18CUB_300001_SM_10006detail6reduce28DeviceReduceSingleTileKernelINS2_10policy_hubIiyN4cuda3std3__44plusIiEEE10Policy1000EN6thrust24THRUST_300001_SM_1000_NS6detail15normal_iteratorINSD_10device_ptrIiEEEEPiyS9_iiNS7_10__identityEEEvT0_T1_T2_T3_T4_T6_,@function
        .size           _ZN3cub18CUB_300001_SM_10006detail6reduce28DeviceReduceSingleTileKernelINS2_10policy_hubIiyN4cuda3std3__44plusIiEEE10Policy1000EN6thrust24THRUST_300001_SM_1000_NS6detail15normal_iteratorINSD_10device_ptrIiEEEEPiyS9_iiNS7_10__identityEEEvT0_T1_T2_T3_T4_T6_,(.L_x_250 - _ZN3cub18CUB_300001_SM_10006detail6reduce28DeviceReduceSingleTileKernelINS2_10policy_hubIiyN4cuda3std3__44plusIiEEE10Policy1000EN6thrust24THRUST_300001_SM_1000_NS6detail15normal_iteratorINSD_10device_ptrIiEEEEPiyS9_iiNS7_10__identityEEEvT0_T1_T2_T3_T4_T6_)
        .other          _ZN3cub18CUB_300001_SM_10006detail6reduce28DeviceReduceSingleTileKernelINS2_10policy_hubIiyN4cuda3std3__44plusIiEEE10Policy1000EN6thrust24THRUST_300001_SM_1000_NS6detail15normal_iteratorINSD_10device_ptrIiEEEEPiyS9_iiNS7_10__identityEEEvT0_T1_T2_T3_T4_T6_,@"STO_CUDA_ENTRY STV_DEFAULT"
_ZN3cub18CUB_300001_SM_10006detail6reduce28DeviceReduceSingleTileKernelINS2_10policy_hubIiyN4cuda3std3__44plusIiEEE10Policy1000EN6thrust24THRUST_300001_SM_1000_NS6detail15normal_iteratorINSD_10device_ptrIiEEEEPiyS9_iiNS7_10__identityEEEvT0_T1_T2_T3_T4_T6_:
.text._ZN3cub18CUB_300001_SM_10006detail6reduce28DeviceReduceSingleTileKernelINS2_10policy_hubIiyN4cuda3std3__44plusIiEEE10Policy1000EN6thrust24THRUST_300001_SM_1000_NS6detail15normal_iteratorINSD_10device_ptrIiEEEEPiyS9_iiNS7_10__identityEEEvT0_T1_T2_T3_T4_T6_:
[----:B------:R-:W-:Y:S01]  /*0000*/  LDC R1, c[0x0][0x37c] ;  /* 0x0000df00ff017b82 */ /* 0x000fe20000000800 */
[----:B------:R-:W0:Y:S01]  /*0010*/  LDCU.64 UR4, c[0x0][0x390] ;  /* 0x00007200ff0477ac */ /* 0x000e220008000a00 */
[----:B------:R-:W1:Y:S01]  /*0020*/  LDCU.64 UR6, c[0x0][0x358] ;  /* 0x00006b00ff0677ac */ /* 0x000e620008000a00 */
[----:B0-----:R-:W-:Y:S02]  /*0030*/  IMAD.U32 R4, RZ, RZ, UR4 ;  /* 0x00000004ff047e24 */ /* 0x001fe4000f8e00ff */
[----:B------:R-:W-:-:S03]  /*0040*/  IMAD.U32 R0, RZ, RZ, UR5 ;  /* 0x00000005ff007e24 */ /* 0x000fc6000f8e00ff */
[----:B------:R-:W-:-:S04]  /*0050*/  ISETP.NE.U32.AND P0, PT, R4, RZ, PT ;  /* 0x000000ff0400720c */ /* 0x000fc80003f05070 */
[----:B------:R-:W-:-:S13]  /*0060*/  ISETP.NE.AND.EX P0, PT, R0, RZ, PT, P0 ;  /* 0x000000ff0000720c */ /* 0x000fda0003f05300 */
        /* <DEDUP_REMOVED lines=8> */
.L_x_86:
[----:B------:R-:W-:Y:S01]  /*00f0*/  ISETP.GT.U32.AND P0, PT, R4, 0xfff, PT ;  /* 0x00000fff0400780c */ /* 0x000fe20003f04070 */
[----:B------:R-:W-:Y:S03]  /*0100*/  BSSY.RECONVERGENT B0, `(.L_x_87) ;  /* 0x00001d1000007945 */ /* 0x000fe60003800200 */
[----:B------:R-:W-:-:S13]  /*0110*/  ISETP.GT.U32.AND.EX P0, PT, R0, RZ, PT, P0 ;  /* 0x000000ff0000720c */ /* 0x000fda0003f04100 */
[----:B------:R-:W-:Y:S05]  /*0120*/  @P0 BRA `(.L_x_88) ;  /* 0x0000000c00940947 */ /* 0x000fea0003800000 */
[----:B------:R-:W0:Y:S01]  /*0130*/  S2R R5, SR_TID.X ;  /* 0x0000000000057919 */ /* 0x000e220000002100 */
[----:B------:R-:W-:Y:S01]  /*0140*/  BSSY.RECONVERGENT B1, `(.L_x_89) ;  /* 0x0000009000017945 */ /* 0x000fe20003800200 */
[----:B------:R-:W-:Y:S01]  /*0150*/  IMAD.MOV.U32 R6, RZ, RZ, RZ ;  /* 0x000000ffff067224 */ /* 0x000fe200078e00ff */
[----:B0-----:R-:W-:Y:S01]  /*0160*/  ISETP.GE.U32.AND P0, PT, R5, R4, PT ;  /* 0x000000040500720c */ /* 0x001fe20003f06070 */
[----:B------:R-:W-:-:S12]  /*0170*/  IMAD.MOV.U32 R7, RZ, RZ, R5 ;  /* 0x000000ffff077224 */ /* 0x000fd800078e0005 */
[----:B------:R-:W-:Y:S05]  /*0180*/  @P0 BRA `(.L_x_90) ;  /* 0x0000000000100947 */ /* 0x000fea0003800000 */
[----:B------:R-:W0:Y:S02]  /*0190*/  LDC.64 R2, c[0x0][0x380] ;  /* 0x0000e000ff027b82 */ /* 0x000e240000000a00 */
[----:B0-----:R-:W-:-:S05]  /*01a0*/  IMAD.WIDE.U32 R2, R5, 0x4, R2 ;  /* 0x0000000405027825 */ /* 0x001fca00078e0002 */
[----:B------:R0:W5:Y:S01]  /*01b0*/  LDG.E R6, desc[UR6][R2.64] ;  /* 0x0000000602067981 */ /* 0x000162000c1e1900 */
[----:B------:R-:W-:-:S07]  /*01c0*/  VIADD R7, R5, 0x100 ;  /* 0x0000010005077836 */ /* 0x000fce0000000000 */
.L_x_90:
[----:B------:R-:W-:Y:S05]  /*01d0*/  BSYNC.RECONVERGENT B1 ;  /* 0x0000000000017941 */ /* 0x000fea0003800200 */
.L_x_89:
[----:B------:R-:W-:Y:S01]  /*01e0*/  ISETP.GE.U32.AND P0, PT, R7, R4, PT ;  /* 0x000000040700720c */ /* 0x000fe20003f06070 */
[----:B------:R-:W-:-:S12]  /*01f0*/  BSSY.RECONVERGENT B1, `(.L_x_91) ;  /* 0x0000060000017945 */ /* 0x000fd80003800200 */
[----:B------:R-:W-:Y:S05]  /*0200*/  @P0 BRA `(.L_x_92) ;  /* 0x0000000400780947 */ /* 0x000fea0003800000 */
[----:B0-----:R-:W-:Y:S01]  /*0210*/  LOP3.LUT R3, RZ, R7, RZ, 0x33, !PT ;  /* 0x00000007ff037212 */ /* 0x001fe200078e33ff */
[----:B------:R-:W-:Y:S04]  /*0220*/  BSSY.RECONVERGENT B2, `(.L_x_93) ;  /* 0x000002c000027945 */ /* 0x000fe80003800200 */
[----:B------:R-:W-:-:S05]  /*0230*/  IMAD.IADD R3, R3, 0x1, R4 ;  /* 0x0000000103037824 */ /* 0x000fca00078e0204 */
[C---:B------:R-:W-:Y:S02]  /*0240*/  ISETP.GE.U32.AND P0, PT, R3.reuse, 0xf00, PT ;  /* 0x00000f000300780c */ /* 0x040fe40003f06070 */
[----:B------:R-:W-:-:S04]  /*0250*/  LEA.HI R8, R3, 0x1, RZ, 0x18 ;  /* 0x0000000103087811 */ /* 0x000fc800078fc0ff */
[----:B------:R-:W-:-:S04]  /*0260*/  LOP3.LUT R22, R8, 0xf, RZ, 0xc0, !PT ;  /* 0x0000000f08167812 */ /* 0x000fc800078ec0ff */
[----:B------:R-:W-:-:S03]  /*0270*/  ISETP.NE.AND P1, PT, R22, RZ, PT ;  /* 0x000000ff1600720c */ /* 0x000fc60003f25270 */
[----:B------:R-:W-:Y:S10]  /*0280*/  @!P0 BRA `(.L_x_94) ;  /* 0x0000000000948947 */ /* 0x000ff40003800000 */
[----:B------:R-:W0:Y:S01]  /*0290*/  LDC.64 R2, c[0x0][0x380] ;  /* 0x0000e000ff027b82 */ /* 0x000e220000000a00 */
[----:B------:R-:W-:-:S05]  /*02a0*/  LOP3.LUT R9, R8, 0x1fffff0, RZ, 0xc0, !PT ;  /* 0x01fffff008097812 */ /* 0x000fca00078ec0ff */
[----:B------:R-:W-:Y:S02]  /*02b0*/  IMAD.MOV R9, RZ, RZ, -R9 ;  /* 0x000000ffff097224 */ /* 0x000fe400078e0a09 */
[----:B0-----:R-:W-:-:S03]  /*02c0*/  IMAD.WIDE.U32 R2, R7, 0x4, R2 ;  /* 0x0000000407027825 */ /* 0x001fc600078e0002 */
[----:B------:R-:W-:-:S05]  /*02d0*/  IADD3 R15, P0, PT, R2, 0x2000, RZ ;  /* 0x00002000020f7810 */ /* 0x000fca0007f1e0ff */
[----:B------:R-:W-:-:S08]  /*02e0*/  IMAD.X R3, RZ, RZ, R3, P0 ;  /* 0x000000ffff037224 */ /* 0x000fd000000e0603 */
.L_x_95:
        /* <DEDUP_REMOVED lines=31> */
.L_x_94:
[----:B------:R-:W-:Y:S05]  /*04e0*/  BSYNC.RECONVERGENT B2 ;  /* 0x0000000000027941 */ /* 0x000fea0003800200 */
.L_x_93:
[----:B------:R-:W-:Y:S05]  /*04f0*/  @!P1 BRA `(.L_x_92) ;  /* 0x0000000000bc9947 */ /* 0x000fea0003800000 */
[----:B------:R-:W-:Y:S01]  /*0500*/  ISETP.GE.U32.AND P0, PT, R22, 0x8, PT ;  /* 0x000000081600780c */ /* 0x000fe20003f06070 */
[----:B------:R-:W-:Y:S01]  /*0510*/  BSSY.RECONVERGENT B2, `(.L_x_96) ;  /* 0x0000013000027945 */ /* 0x000fe20003800200 */
[----:B------:R-:W-:-:S04]  /*0520*/  LOP3.LUT R17, R8, 0x7, RZ, 0xc0, !PT ;  /* 0x0000000708117812 */ /* 0x000fc800078ec0ff */
[----:B------:R-:W-:-:S07]  /*0530*/  ISETP.NE.AND P1, PT, R17, RZ, PT ;  /* 0x000000ff1100720c */ /* 0x000fce0003f25270 */
[----:B------:R-:W-:Y:S06]  /*0540*/  @!P0 BRA `(.L_x_97) ;  /* 0x00000000003c8947 */ /* 0x000fec0003800000 */
[----:B------:R-:W0:Y:S02]  /*0550*/  LDC.64 R2, c[0x0][0x380] ;  /* 0x0000e000ff027b82 */ /* 0x000e240000000a00 */
[----:B0-----:R-:W-:-:S05]  /*0560*/  IMAD.WIDE R2, R7, 0x4, R2 ;  /* 0x0000000407027825 */ /* 0x001fca00078e0202 */
        /* <DEDUP_REMOVED lines=13> */
.L_x_97:
[----:B------:R-:W-:Y:S05]  /*0640*/  BSYNC.RECONVERGENT B2 ;  /* 0x0000000000027941 */ /* 0x000fea0003800200 */
.L_x_96:
        /* <DEDUP_REMOVED lines=11> */
[----:B------:R-:W3:Y:S01]  /*0700*/  LDG.E R12, desc[UR6][R2.64+0xc00] ;  /* 0x000c0006020c7981 */ /* 0x000ee2000c1e1900 */
[----:B------:R-:W-:Y:S01]  /*0710*/  VIADD R7, R7, 0x400 ;  /* 0x0000040007077836 */ /* 0x000fe20000000000 */
[----:B--2--5:R-:W-:-:S04]  /*0720*/  IADD3 R6, PT, PT, R8, R9, R6 ;  /* 0x0000000908067210 */ /* 0x024fc80007ffe006 */
[----:B---3--:R-:W-:-:S07]  /*0730*/  IADD3 R6, PT, PT, R12, R11, R6 ;  /* 0x0000000b0c067210 */ /* 0x008fce0007ffe006 */
.L_x_99:
[----:B------:R-:W-:Y:S05]  /*0740*/  BSYNC.RECONVERGENT B2 ;  /* 0x0000000000027941 */ /* 0x000fea0003800200 */
.L_x_98:
[----:B------:R-:W-:Y:S05]  /*0750*/  @!P1 BRA `(.L_x_92) ;  /* 0x0000000000249947 */ /* 0x000fea0003800000 */
[----:B------:R-:W0:Y:S01]  /*0760*/  LDC.64 R8, c[0x0][0x380] ;  /* 0x0000e000ff087b82 */ /* 0x000e220000000a00 */
[----:B------:R-:W-:-:S07]  /*0770*/  IMAD.MOV R10, RZ, RZ, -R10 ;  /* 0x000000ffff0a7224 */ /* 0x000fce00078e0a0a */
.L_x_100:
[----:B0-----:R-:W-:-:S06]  /*0780*/  IMAD.WIDE R2, R7, 0x4, R8 ;  /* 0x0000000407027825 */ /* 0x001fcc00078e0208 */
[----:B------:R-:W2:Y:S01]  /*0790*/  LDG.E R3, desc[UR6][R2.64] ;  /* 0x0000000602037981 */ /* 0x000ea2000c1e1900 */
[----:B------:R-:W-:Y:S02]  /*07a0*/  VIADD R10, R10, 0x1 ;  /* 0x000000010a0a7836 */ /* 0x000fe40000000000 */
[----:B------:R-:W-:-:S03]  /*07b0*/  VIADD R7, R7, 0x100 ;  /* 0x0000010007077836 */ /* 0x000fc60000000000 */
[----:B------:R-:W-:Y:S01]  /*07c0*/  ISETP.NE.AND P0, PT, R10, RZ, PT ;  /* 0x000000ff0a00720c */ /* 0x000fe20003f05270 */
[----:B--2--5:R-:W-:-:S12]  /*07d0*/  IMAD.IADD R6, R3, 0x1, R6 ;  /* 0x0000000103067824 */ /* 0x024fd800078e0206 */
[----:B------:R-:W-:Y:S05]  /*07e0*/  @P0 BRA `(.L_x_100) ;  /* 0xfffffffc00e40947 */ /* 0x000fea000383ffff */
.L_x_92:
[----:B------:R-:W-:Y:S05]  /*07f0*/  BSYNC.RECONVERGENT B1 ;  /* 0x0000000000017941 */ /* 0x000fea0003800200 */
.L_x_91:
[----:B------:R-:W-:-:S04]  /*0800*/  ISETP.GE.U32.AND P0, PT, R4, 0x100, PT ;  /* 0x000001000400780c */ /* 0x000fc80003f06070 */
[----:B------:R-:W-:-:S13]  /*0810*/  ISETP.GE.U32.AND.EX P0, PT, R0, RZ, PT, P0 ;  /* 0x000000ff0000720c */ /* 0x000fda0003f06100 */
[----:B------:R-:W-:Y:S05]  /*0820*/  @!P0 BRA `(.L_x_101) ;  /* 0x0000000000ac8947 */ /* 0x000fea0003800000 */
[----:B------:R-:W1:Y:S01]  /*0830*/  S2R R8, SR_LANEID ;  /* 0x0000000000087919 */ /* 0x000e620000000000 */
[----:B------:R-:W-:Y:S01]  /*0840*/  ISETP.NE.AND P5, PT, R5, RZ, PT ;  /* 0x000000ff0500720c */ /* 0x000fe20003fa5270 */
[----:B-----5:R-:W0:Y:S01]  /*0850*/  SHFL.DOWN PT, R0, R6, 0x1, 0x1f ;  /* 0x08201f0006007f89 */ /* 0x020e2200000e0000 */
[C---:B-1----:R-:W-:Y:S02]  /*0860*/  ISETP.GT.AND P0, PT, R8.reuse, 0x1e, PT ;  /* 0x0000001e0800780c */ /* 0x042fe40003f04270 */
[----:B------:R-:W-:Y:S02]  /*0870*/  ISETP.NE.AND P1, PT, R8, RZ, PT ;  /* 0x000000ff0800720c */ /* 0x000fe40003f25270 */
[----:B0-----:R-:W-:Y:S02]  /*0880*/  SEL R3, R0, RZ, !P0 ;  /* 0x000000ff00037207 */ /* 0x001fe40004000000 */
        /* <DEDUP_REMOVED lines=21> */
[----:B0-----:R-:W-:-:S05]  /*09e0*/  SEL R3, R3, RZ, !P0 ;  /* 0x000000ff03037207 */ /* 0x001fca0004000000 */
[----:B------:R-:W-:-:S05]  /*09f0*/  IMAD.IADD R7, R2, 0x1, R3 ;  /* 0x0000000102077824 */ /* 0x000fca00078e0203 */
[----:B------:R1:W-:Y:S01]  /*0a00*/  @!P1 STS [R0+0x8], R7 ;  /* 0x0000080700009388 */ /* 0x0003e20000000800 */
[----:B------:R-:W-:Y:S06]  /*0a10*/  BAR.SYNC.DEFER_BLOCKING 0x0 ;  /* 0x0000000000007b1d */ /* 0x000fec0000010000 */
[----:B------:R-:W-:Y:S05]  /*0a20*/  @P5 BRA `(.L_x_102) ;  /* 0x0000001000f85947 */ /* 0x000fea0003800000 */
[----:B------:R-:W0:Y:S01]  /*0a30*/  S2UR UR5, SR_CgaCtaId ;  /* 0x00000000000579c3 */ /* 0x000e220000008800 */
[----:B------:R-:W-:Y:S02]  /*0a40*/  UMOV UR4, 0x400 ;  /* 0x0000040000047882 */ /* 0x000fe40000000000 */
[----:B0-----:R-:W-:-:S09]  /*0a50*/  ULEA UR4, UR5, UR4, 0x18 ;  /* 0x0000000405047291 */ /* 0x001fd2000f8ec0ff */
[----:B-1----:R-:W-:Y:S04]  /*0a60*/  LDS R0, [UR4+0xc] ;  /* 0x00000c04ff007984 */ /* 0x002fe80008000800 */
[----:B------:R-:W0:Y:S04]  /*0a70*/  LDS.128 R8, [UR4+0x10] ;  /* 0x00001004ff087984 */ /* 0x000e280008000c00 */
[----:B------:R-:W1:Y:S01]  /*0a80*/  LDS.64 R2, [UR4+0x20] ;  /* 0x00002004ff027984 */ /* 0x000e620008000a00 */
[----:B0-----:R-:W-:-:S04]  /*0a90*/  IADD3 R0, PT, PT, R8, R0, R7 ;  /* 0x0000000008007210 */ /* 0x001fc80007ffe007 */
[----:B------:R-:W-:-:S04]  /*0aa0*/  IADD3 R0, PT, PT, R10, R0, R9 ;  /* 0x000000000a007210 */ /* 0x000fc80007ffe009 */
[----:B-1----:R-:W-:-:S05]  /*0ab0*/  IADD3 R0, PT, PT, R2, R0, R11 ;  /* 0x0000000002007210 */ /* 0x002fca0007ffe00b */
[----:B------:R-:W-:Y:S01]  /*0ac0*/  IMAD.IADD R7, R0, 0x1, R3 ;  /* 0x0000000100077824 */ /* 0x000fe200078e0203 */
[----:B------:R-:W-:Y:S06]  /*0ad0*/  BRA `(.L_x_102) ;  /* 0x0000001000cc7947 */ /* 0x000fec0003800000 */
.L_x_101:
[C---:B0-----:R-:W-:Y:S01]  /*0ae0*/  LOP3.LUT R2, R5.reuse, 0x3e0, RZ, 0xc0, !PT ;  /* 0x000003e005027812 */ /* 0x041fe200078ec0ff */
[----:B------:R-:W0:Y:S01]  /*0af0*/  S2R R12, SR_LANEID ;  /* 0x00000000000c7919 */ /* 0x000e220000000000 */
[----:B------:R-:W-:Y:S02]  /*0b00*/  ISETP.NE.AND P5, PT, R5, RZ, PT ;  /* 0x000000ff0500720c */ /* 0x000fe40003fa5270 */
[----:B------:R-:W-:Y:S01]  /*0b10*/  LOP3.LUT R7, RZ, R2, RZ, 0x33, !PT ;  /* 0x00000002ff077212 */ /* 0x000fe200078e33ff */
[----:B------:R-:W-:-:S04]  /*0b20*/  VIADD R3, R2, 0x20 ;  /* 0x0000002002037836 */ /* 0x000fc80000000000 */
[----:B------:R-:W-:Y:S01]  /*0b30*/  IMAD.IADD R7, R7, 0x1, R4 ;  /* 0x0000000107077824 */ /* 0x000fe200078e0204 */
[----:B------:R-:W-:-:S04]  /*0b40*/  ISETP.GT.U32.AND P0, PT, R3, R4, PT ;  /* 0x000000040300720c */ /* 0x000fc80003f04070 */
        /* <DEDUP_REMOVED lines=10> */
[----:B------:R-:W-:Y:S01]  /*0bf0*/  @!P1 SHF.R.U32.HI R9, RZ, 0x3, R5 ;  /* 0x00000003ff099819 */ /* 0x000fe20000011605 */
[----:B------:R-:W1:Y:S03]  /*0c00*/  SHFL.DOWN PT, R7, R2, 0x2, R3 ;  /* 0x0840000002077989 */ /* 0x000e6600000e0003 */
[----:B------:R-:W-:Y:S02]  /*0c10*/  @!P1 LOP3.LUT R9, R9, 0x7c, RZ, 0xc0, !PT ;  /* 0x0000007c09099812 */ /* 0x000fe400078ec0ff */
[----:B-1----:R-:W-:Y:S02]  /*0c20*/  SEL R7, R7, RZ, !P0 ;  /* 0x000000ff07077207 */ /* 0x002fe40004000000 */
[----:B------:R-:W-:Y:S02]  /*0c30*/  ISETP.GT.AND P0, PT, R10, R3, PT ;  /* 0x000000030a00720c */ /* 0x000fe40003f04270 */
[----:B------:R-:W-:Y:S01]  /*0c40*/  @!P1 MOV R10, 0x400 ;  /* 0x00000400000a9802 */ /* 0x000fe20000000f00 */
[----:B------:R-:W-:-:S02]  /*0c50*/  IMAD.IADD R8, R2, 0x1, R7 ;  /* 0x0000000102087824 */ /* 0x000fc400078e0207 */
[----:B------:R-:W-:Y:S01]  /*0c60*/  VIADD R2, R12, 0x8 ;  /* 0x000000080c027836 */ /* 0x000fe20000000000 */
[----:B0-----:R-:W-:Y:S02]  /*0c70*/  @!P1 LEA R10, R11, R10, 0x18 ;  /* 0x0000000a0b0a9211 */ /* 0x001fe400078ec0ff */
        /* <DEDUP_REMOVED lines=11> */
[----:B0-----:R-:W-:-:S05]  /*0d30*/  SEL R7, R7, RZ, !P0 ;  /* 0x000000ff07077207 */ /* 0x001fca0004000000 */
[----:B------:R-:W-:-:S05]  /*0d40*/  IMAD.IADD R7, R2, 0x1, R7 ;  /* 0x0000000102077824 */ /* 0x000fca00078e0207 */
[----:B------:R0:W-:Y:S01]  /*0d50*/  @!P1 STS [R10+0x8], R7 ;  /* 0x000008070a009388 */ /* 0x0001e20000000800 */
[----:B------:R-:W-:Y:S06]  /*0d60*/  BAR.SYNC.DEFER_BLOCKING 0x0 ;  /* 0x0000000000007b1d */ /* 0x000fec0000010000 */
[----:B------:R-:W-:Y:S05]  /*0d70*/  @P5 BRA `(.L_x_102) ;  /* 0x0000001000245947 */ /* 0x000fea0003800000 */
[----:B------:R-:W1:Y:S01]  /*0d80*/  S2UR UR5, SR_CgaCtaId ;  /* 0x00000000000579c3 */ /* 0x000e620000008800 */
[----:B------:R-:W-:Y:S01]  /*0d90*/  UMOV UR4, 0x400 ;  /* 0x0000040000047882 */ /* 0x000fe20000000000 */
[C---:B------:R-:W-:Y:S02]  /*0da0*/  ISETP.GT.U32.AND P0, PT, R4.reuse, 0x40, PT ;  /* 0x000000400400780c */ /* 0x040fe40003f04070 */
[C---:B------:R-:W-:Y:S02]  /*0db0*/  ISETP.GT.U32.AND P6, PT, R4.reuse, 0x20, PT ;  /* 0x000000200400780c */ /* 0x040fe40003fc4070 */
[C---:B------:R-:W-:Y:S02]  /*0dc0*/  ISETP.GT.U32.AND P4, PT, R4.reuse, 0x60, PT ;  /* 0x000000600400780c */ /* 0x040fe40003f84070 */
[----:B------:R-:W-:Y:S02]  /*0dd0*/  ISETP.GT.U32.AND P2, PT, R4, 0x80, PT ;  /* 0x000000800400780c */ /* 0x000fe40003f44070 */
[----:B------:R-:W-:-:S02]  /*0de0*/  ISETP.GT.U32.AND.EX P0, PT, R0, RZ, PT, P0 ;  /* 0x000000ff0000720c */ /* 0x000fc40003f04100 */
[----:B------:R-:W-:Y:S02]  /*0df0*/  ISETP.GT.U32.AND.EX P6, PT, R0, RZ, PT, P6 ;  /* 0x000000ff0000720c */ /* 0x000fe40003fc4160 */
[C---:B------:R-:W-:Y:S02]  /*0e00*/  ISETP.GT.U32.AND P3, PT, R4.reuse, 0xa0, PT ;  /* 0x000000a00400780c */ /* 0x040fe40003f64070 */
[----:B------:R-:W-:Y:S02]  /*0e10*/  ISETP.GT.U32.AND P1, PT, R4, 0xc0, PT ;  /* 0x000000c00400780c */ /* 0x000fe40003f24070 */
[C---:B------:R-:W-:Y:S02]  /*0e20*/  ISETP.GT.U32.AND.EX P4, PT, R0.reuse, RZ, PT, P4 ;  /* 0x000000ff0000720c */ /* 0x040fe40003f84140 */
[C---:B------:R-:W-:Y:S02]  /*0e30*/  ISETP.GT.U32.AND.EX P2, PT, R0.reuse, RZ, PT, P2 ;  /* 0x000000ff0000720c */ /* 0x040fe40003f44120 */
[C---:B------:R-:W-:Y:S01]  /*0e40*/  ISETP.GT.U32.AND.EX P3, PT, R0.reuse, RZ, PT, P3 ;  /* 0x000000ff0000720c */ /* 0x040fe20003f64130 */
[----:B-1----:R-:W-:Y:S01]  /*0e50*/  ULEA UR4, UR5, UR4, 0x18 ;  /* 0x0000000405047291 */ /* 0x002fe2000f8ec0ff */
[----:B------:R-:W-:-:S08]  /*0e60*/  ISETP.GT.U32.AND.EX P1, PT, R0, RZ, PT, P1 ;  /* 0x000000ff0000720c */ /* 0x000fd00003f24110 */
[----:B0-----:R-:W0:Y:S04]  /*0e70*/  LDS.128 R8, [UR4+0x10] ;  /* 0x00001004ff087984 */ /* 0x001e280008000c00 */
[----:B------:R-:W1:Y:S04]  /*0e80*/  LDS R5, [UR4+0xc] ;  /* 0x00000c04ff057984 */ /* 0x000e680008000800 */
[----:B------:R-:W2:Y:S01]  /*0e90*/  LDS.64 R2, [UR4+0x20] ;  /* 0x00002004ff027984 */ /* 0x000ea20008000a00 */
[----:B0-----:R-:W-:Y:S02]  /*0ea0*/  SEL R8, R8, RZ, P0 ;  /* 0x000000ff08087207 */ /* 0x001fe40000000000 */
[----:B------:R-:W-:-:S02]  /*0eb0*/  ISETP.GT.U32.AND P0, PT, R4, 0xe0, PT ;  /* 0x000000e00400780c */ /* 0x000fc40003f04070 */
[----:B-1----:R-:W-:Y:S02]  /*0ec0*/  SEL R6, R5, RZ, P6 ;  /* 0x000000ff05067207 */ /* 0x002fe40003000000 */
[----:B------:R-:W-:Y:S02]  /*0ed0*/  SEL R9, R9, RZ, P4 ;  /* 0x000000ff09097207 */ /* 0x000fe40002000000 */
[----:B------:R-:W-:Y:S02]  /*0ee0*/  IADD3 R6, PT, PT, R8, R6, R7 ;  /* 0x0000000608067210 */ /* 0x000fe40007ffe007 */
[----:B------:R-:W-:Y:S02]  /*0ef0*/  SEL R10, R10, RZ, P2 ;  /* 0x000000ff0a0a7207 */ /* 0x000fe40001000000 */
[----:B------:R-:W-:Y:S02]  /*0f00*/  ISETP.GT.U32.AND.EX P0, PT, R0, RZ, PT, P0 ;  /* 0x000000ff0000720c */ /* 0x000fe40003f04100 */
[----:B------:R-:W-:-:S02]  /*0f10*/  SEL R11, R11, RZ, P3 ;  /* 0x000000ff0b0b7207 */ /* 0x000fc40001800000 */
[----:B------:R-:W-:Y:S02]  /*0f20*/  IADD3 R6, PT, PT, R10, R6, R9 ;  /* 0x000000060a067210 */ /* 0x000fe40007ffe009 */
[----:B--2---:R-:W-:Y:S02]  /*0f30*/  SEL R2, R2, RZ, P1 ;  /* 0x000000ff02027207 */ /* 0x004fe40000800000 */
[----:B------:R-:W-:Y:S02]  /*0f40*/  SEL R3, R3, RZ, P0 ;  /* 0x000000ff03037207 */ /* 0x000fe40000000000 */
[----:B------:R-:W-:-:S05]  /*0f50*/  IADD3 R2, PT, PT, R2, R6, R11 ;  /* 0x0000000602027210 */ /* 0x000fca0007ffe00b */
[----:B------:R-:W-:Y:S01]  /*0f60*/  IMAD.IADD R7, R2, 0x1, R3 ;  /* 0x0000000102077824 */ /* 0x000fe200078e0203 */
[----:B------:R-:W-:Y:S06]  /*0f70*/  BRA `(.L_x_102) ;  /* 0x0000000c00a47947 */ /* 0x000fec0003800000 */
.L_x_88:
[----:B------:R-:W0:Y:S01]  /*0f80*/  S2R R8, SR_TID.X ;  /* 0x0000000000087919 */ /* 0x000e220000002100 */
[----:B------:R-:W0:Y:S02]  /*0f90*/  LDC.64 R2, c[0x0][0x380] ;  /* 0x0000e000ff027b82 */ /* 0x000e240000000a00 */
[----:B0-----:R-:W-:-:S05]  /*0fa0*/  IMAD.WIDE.U32 R2, R8, 0x4, R2 ;  /* 0x0000000408027825 */ /* 0x001fca00078e0002 */
        /* <DEDUP_REMOVED lines=16> */
[----:B--2---:R-:W-:-:S04]  /*10b0*/  IADD3 R5, PT, PT, R7, R6, R5 ;  /* 0x0000000607057210 */ /* 0x004fc80007ffe005 */
[----:B---3--:R-:W-:Y:S01]  /*10c0*/  IADD3 R5, PT, PT, R12, R9, R5 ;  /* 0x000000090c057210 */ /* 0x008fe20007ffe005 */
[----:B------:R-:W-:Y:S01]  /*10d0*/  IMAD.MOV.U32 R9, RZ, RZ, 0x1000 ;  /* 0x00001000ff097424 */ /* 0x000fe200078e00ff */
[----:B------:R-:W-:-:S04]  /*10e0*/  IADD3 R12, P1, PT, R4, -0x1000, RZ ;  /* 0xfffff000040c7810 */ /* 0x000fc80007f3e0ff */
[----:B------:R-:W-:Y:S02]  /*10f0*/  ISETP.GE.U32.AND P0, PT, R12, 0x1000, PT ;  /* 0x000010000c00780c */ /* 0x000fe40003f06070 */
[----:B----4-:R-:W-:Y:S01]  /*1100*/  IADD3 R5, PT, PT, R14, R11, R5 ;  /* 0x0000000b0e057210 */ /* 0x010fe20007ffe005 */
[----:B------:R-:W-:Y:S01]  /*1110*/  IMAD.MOV.U32 R11, RZ, RZ, RZ ;  /* 0x000000ffff0b7224 */ /* 0x000fe200078e00ff */
[----:B------:R-:W-:-:S04]  /*1120*/  IADD3.X R14, PT, PT, R0, -0x1, RZ, P1, !PT ;  /* 0xffffffff000e7810 */ /* 0x000fc80000ffe4ff */
[----:B------:R-:W-:Y:S02]  /*1130*/  ISETP.GE.U32.AND.EX P0, PT, R14, RZ, PT, P0 ;  /* 0x000000ff0e00720c */ /* 0x000fe40003f06100 */
[----:B-----5:R-:W-:-:S04]  /*1140*/  IADD3 R5, PT, PT, R16, R13, R5 ;  /* 0x0000000d10057210 */ /* 0x020fc80007ffe005 */
[----:B------:R-:W-:-:S04]  /*1150*/  IADD3 R5, PT, PT, R18, R15, R5 ;  /* 0x0000000f12057210 */ /* 0x000fc80007ffe005 */
[----:B------:R-:W-:-:S04]  /*1160*/  IADD3 R5, PT, PT, R20, R17, R5 ;  /* 0x0000001114057210 */ /* 0x000fc80007ffe005 */
[----:B------:R-:W-:-:S05]  /*1170*/  IADD3 R5, PT, PT, R22, R19, R5 ;  /* 0x0000001316057210 */ /* 0x000fca0007ffe005 */
[----:B------:R-:W-:Y:S01]  /*1180*/  IMAD.IADD R10, R10, 0x1, R5 ;  /* 0x000000010a0a7824 */ /* 0x000fe200078e0205 */
[----:B------:R-:W-:Y:S06]  /*1190*/  @!P0 BRA `(.L_x_103) ;  /* 0x0000000000a08947 */ /* 0x000fec0003800000 */
[----:B------:R-:W0:Y:S01]  /*11a0*/  LDC.64 R4, c[0x0][0x390] ;  /* 0x0000e400ff047b82 */ /* 0x000e220000000a00 */
[----:B------:R-:W-:Y:S02]  /*11b0*/  IMAD.MOV.U32 R9, RZ, RZ, 0x1000 ;  /* 0x00001000ff097424 */ /* 0x000fe400078e00ff */
[----:B------:R-:W-:-:S07]  /*11c0*/  IMAD.MOV.U32 R11, RZ, RZ, RZ ;  /* 0x000000ffff0b7224 */ /* 0x000fce00078e00ff */
.L_x_105:
[----:B------:R-:W-:-:S04]  /*11d0*/  LEA R6, P0, R9, R2, 0x2 ;  /* 0x0000000209067211 */ /* 0x000fc800078010ff */
[----:B------:R-:W-:-:S05]  /*11e0*/  LEA.HI.X R7, R9, R3, R11, 0x2, P0 ;  /* 0x0000000309077211 */ /* 0x000fca00000f140b */
        /* <DEDUP_REMOVED lines=16> */
[----:B--2---:R-:W-:-:S02]  /*12f0*/  IADD3 R25, PT, PT, R26, R25, R10 ;  /* 0x000000191a197210 */ /* 0x004fc40007ffe00a */
[----:B0-----:R-:W-:-:S04]  /*1300*/  IADD3 R10, P1, PT, -R9, R4, RZ ;  /* 0x00000004090a7210 */ /* 0x001fc80007f3e1ff */
[----:B------:R-:W-:Y:S02]  /*1310*/  ISETP.GE.U32.AND P0, PT, R10, 0x1000, PT ;  /* 0x000010000a00780c */ /* 0x000fe40003f06070 */
[----:B---3--:R-:W-:-:S04]  /*1320*/  IADD3 R25, PT, PT, R28, R27, R25 ;  /* 0x0000001b1c197210 */ /* 0x008fc80007ffe019 */
[----:B----4-:R-:W-:-:S04]  /*1330*/  IADD3 R23, PT, PT, R23, R24, R25 ;  /* 0x0000001817177210 */ /* 0x010fc80007ffe019 */
[----:B-----5:R-:W-:Y:S01]  /*1340*/  IADD3 R21, PT, PT, R21, R0, R23 ;  /* 0x0000000015157210 */ /* 0x020fe20007ffe017 */
[----:B------:R-:W-:-:S04]  /*1350*/  IMAD.MOV.U32 R0, RZ, RZ, R5 ;  /* 0x000000ffff007224 */ /* 0x000fc800078e0005 */
[----:B------:R-:W-:Y:S01]  /*1360*/  IMAD.X R10, R0, 0x1, ~R11, P1 ;  /* 0x00000001000a7824 */ /* 0x000fe200008e0e0b */
[----:B------:R-:W-:-:S04]  /*1370*/  IADD3 R13, PT, PT, R16, R13, R21 ;  /* 0x0000000d100d7210 */ /* 0x000fc80007ffe015 */
[----:B------:R-:W-:Y:S02]  /*1380*/  ISETP.GE.U32.AND.EX P0, PT, R10, RZ, PT, P0 ;  /* 0x000000ff0a00720c */ /* 0x000fe40003f06100 */
[----:B------:R-:W-:-:S04]  /*1390*/  IADD3 R13, PT, PT, R18, R15, R13 ;  /* 0x0000000f120d7210 */ /* 0x000fc80007ffe00d */
[----:B------:R-:W-:-:S04]  /*13a0*/  IADD3 R13, PT, PT, R20, R17, R13 ;  /* 0x00000011140d7210 */ /* 0x000fc80007ffe00d */
[----:B------:R-:W-:-:S03]  /*13b0*/  IADD3 R10, PT, PT, R22, R19, R13 ;  /* 0x00000013160a7210 */ /* 0x000fc60007ffe00d */
[----:B------:R-:W-:Y:S05]  /*13c0*/  @!P0 BRA `(.L_x_104) ;  /* 0x0000000400e88947 */ /* 0x000fea0003800000 */
[----:B------:R-:W-:-:S05]  /*13d0*/  IADD3 R9, P0, PT, R9, 0x1000, RZ ;  /* 0x0000100009097810 */ /* 0x000fca0007f1e0ff */
[----:B------:R-:W-:Y:S01]  /*13e0*/  IMAD.X R11, RZ, RZ, R11, P0 ;  /* 0x000000ffff0b7224 */ /* 0x000fe200000e060b */
[----:B------:R-:W-:-:S04]  /*13f0*/  ISETP.GT.U32.AND P0, PT, R9, R12, PT ;  /* 0x0000000c0900720c */ /* 0x000fc80003f04070 */
[----:B------:R-:W-:-:S13]  /*1400*/  ISETP.GT.U32.AND.EX P0, PT, R11, R14, PT, P0 ;  /* 0x0000000e0b00720c */ /* 0x000fda0003f04100 */
[----:B------:R-:W-:Y:S05]  /*1410*/  @!P0 BRA `(.L_x_105) ;  /* 0xfffffffc006c8947 */ /* 0x000fea000383ffff */
.L_x_103:
[----:B------:R-:W-:Y:S01]  /*1420*/  IMAD.IADD R3, R4, 0x1, -R9 ;  /* 0x0000000104037824 */ /* 0x000fe200078e0a09 */
[----:B------:R-:W-:Y:S01]  /*1430*/  ISETP.GE.U32.AND P1, PT, R9, R4, PT ;  /* 0x000000040900720c */ /* 0x000fe20003f26070 */
[----:B------:R-:W-:Y:S03]  /*1440*/  BSSY.RECONVERGENT B1, `(.L_x_104) ;  /* 0x0000072000017945 */ /* 0x000fe60003800200 */
[----:B------:R-:W-:-:S04]  /*1450*/  ISETP.GE.AND P0, PT, R8, R3, PT ;  /* 0x000000030800720c */ /* 0x000fc80003f06270 */
[----:B------:R-:W-:-:S13]  /*1460*/  ISETP.GE.U32.OR.EX P0, PT, R11, R0, P0, P1 ;  /* 0x000000000b00720c */ /* 0x000fda0000706510 */
[----:B------:R-:W-:Y:S05]  /*1470*/  @P0 BRA `(.L_x_106) ;  /* 0x0000000400b80947 */ /* 0x000fea0003800000 */
[----:B------:R-:W-:Y:S01]  /*1480*/  LOP3.LUT R0, RZ, R8, RZ, 0x33, !PT ;  /* 0x00000008ff007212 */ /* 0x000fe200078e33ff */
[----:B------:R-:W-:Y:S03]  /*1490*/  BSSY.RECONVERGENT B2, `(.L_x_107) ;  /* 0x0000031000027945 */ /* 0x000fe60003800200 */
[----:B------:R-:W-:-:S04]  /*14a0*/  IADD3 R0, PT, PT, -R9, R4, R0 ;  /* 0x0000000409007210 */ /* 0x000fc80007ffe100 */
[C---:B------:R-:W-:Y:S02]  /*14b0*/  ISETP.GE.U32.AND P0, PT, R0.reuse, 0xf00, PT ;  /* 0x00000f000000780c */ /* 0x040fe40003f06070 */
[----:B------:R-:W-:Y:S01]  /*14c0*/  LEA.HI R4, R0, 0x1, RZ, 0x18 ;  /* 0x0000000100047811 */ /* 0x000fe200078fc0ff */
[----:B------:R-:W-:-:S03]  /*14d0*/  IMAD.MOV.U32 R0, RZ, RZ, R8 ;  /* 0x000000ffff007224 */ /* 0x000fc600078e0008 */
[----:B------:R-:W-:-:S04]  /*14e0*/  LOP3.LUT R24, R4, 0xf, RZ, 0xc0, !PT ;  /* 0x0000000f04187812 */ /* 0x000fc800078ec0ff */
[----:B------:R-:W-:-:S03]  /*14f0*/  ISETP.NE.AND P1, PT, R24, RZ, PT ;  /* 0x000000ff1800720c */ /* 0x000fc60003f25270 */
[----:B------:R-:W-:Y:S10]  /*1500*/  @!P0 BRA `(.L_x_108) ;  /* 0x0000000000a48947 */ /* 0x000ff40003800000 */
[----:B------:R-:W0:Y:S01]  /*1510*/  LDCU.64 UR4, c[0x0][0x380] ;  /* 0x00007000ff0477ac */ /* 0x000e220008000a00 */
[----:B------:R-:W-:Y:S02]  /*1520*/  IADD3 R3, P0, PT, R8, R9, RZ ;  /* 0x0000000908037210 */ /* 0x000fe40007f1e0ff */
[----:B------:R-:W-:-:S03]  /*1530*/  LOP3.LUT R6, R4, 0x1fffff0, RZ, 0xc0, !PT ;  /* 0x01fffff004067812 */ /* 0x000fc600078ec0ff */
[----:B------:R-:W-:Y:S02]  /*1540*/  IMAD.X R0, RZ, RZ, R11, P0 ;  /* 0x000000ffff007224 */ /* 0x000fe400000e060b */
[----:B------:R-:W-:Y:S01]  /*1550*/  IMAD.MOV R6, RZ, RZ, -R6 ;  /* 0x000000ffff067224 */ /* 0x000fe200078e0a06 */
[----:B0-----:R-:W-:-:S04]  /*1560*/  LEA R15, P2, R3, UR4, 0x2 ;  /* 0x00000004030f7c11 */ /* 0x001fc8000f8410ff */
[----:B------:R-:W-:Y:S02]  /*1570*/  IADD3 R15, P0, PT, R15, 0x2000, RZ ;  /* 0x000020000f0f7810 */ /* 0x000fe40007f1e0ff */
[----:B------:R-:W-:Y:S01]  /*1580*/  LEA.HI.X R3, R3, UR5, R0, 0x2, P2 ;  /* 0x0000000503037c11 */ /* 0x000fe200090f1400 */
[----:B------:R-:W-:-:S04]  /*1590*/  IMAD.MOV.U32 R0, RZ, RZ, R8 ;  /* 0x000000ffff007224 */ /* 0x000fc800078e0008 */
[----:B------:R-:W-:-:S07]  /*15a0*/  IMAD.X R3, RZ, RZ, R3, P0 ;  /* 0x000000ffff037224 */ /* 0x000fce00000e0603 */
.L_x_109:
        /* <DEDUP_REMOVED lines=31> */
.L_x_108:
[----:B------:R-:W-:Y:S05]  /*17a0*/  BSYNC.RECONVERGENT B2 ;  /* 0x0000000000027941 */ /* 0x000fea0003800200 */
.L_x_107:
[----:B------:R-:W-:Y:S05]  /*17b0*/  @!P1 BRA `(.L_x_106) ;  /* 0x0000000000e89947 */ /* 0x000fea0003800000 */
[----:B------:R-:W-:Y:S01]  /*17c0*/  ISETP.GE.U32.AND P0, PT, R24, 0x8, PT ;  /* 0x000000081800780c */ /* 0x000fe20003f06070 */
[----:B------:R-:W-:Y:S01]  /*17d0*/  BSSY.RECONVERGENT B2, `(.L_x_110) ;  /* 0x0000016000027945 */ /* 0x000fe20003800200 */
[----:B------:R-:W-:-:S04]  /*17e0*/  LOP3.LUT R17, R4, 0x7, RZ, 0xc0, !PT ;  /* 0x0000000704117812 */ /* 0x000fc800078ec0ff */
[----:B------:R-:W-:-:S07]  /*17f0*/  ISETP.NE.AND P1, PT, R17, RZ, PT ;  /* 0x000000ff1100720c */ /* 0x000fce0003f25270 */
[----:B------:R-:W-:Y:S06]  /*1800*/  @!P0 BRA `(.L_x_111) ;  /* 0x0000000000488947 */ /* 0x000fec0003800000 */
[----:B------:R-:W0:Y:S01]  /*1810*/  LDCU.64 UR4, c[0x0][0x380] ;  /* 0x00007000ff0477ac */ /* 0x000e220008000a00 */
[----:B------:R-:W-:-:S05]  /*1820*/  IADD3 R3, P0, PT, R0, R9, RZ ;  /* 0x0000000900037210 */ /* 0x000fca0007f1e0ff */
[----:B------:R-:W-:Y:S01]  /*1830*/  IMAD.X R6, RZ, RZ, R11, P0 ;  /* 0x000000ffff067224 */ /* 0x000fe200000e060b */
        /* <DEDUP_REMOVED lines=15> */
.L_x_111:
[----:B------:R-:W-:Y:S05]  /*1930*/  BSYNC.RECONVERGENT B2 ;  /* 0x0000000000027941 */ /* 0x000fea0003800200 */
.L_x_110:
        /* <DEDUP_REMOVED lines=18> */
.L_x_113:
[----:B------:R-:W-:Y:S05]  /*1a60*/  BSYNC.RECONVERGENT B2 ;  /* 0x0000000000027941 */ /* 0x000fea0003800200 */
.L_x_112:
[----:B------:R-:W-:Y:S05]  /*1a70*/  @!P1 BRA `(.L_x_106) ;  /* 0x0000000000389947 */ /* 0x000fea0003800000 */
[----:B------:R-:W0:Y:S01]  /*1a80*/  LDCU.64 UR4, c[0x0][0x380] ;  /* 0x00007000ff0477ac */ /* 0x000e220008000a00 */
[----:B------:R-:W-:Y:S01]  /*1a90*/  IADD3 R5, P0, PT, R0, R9, RZ ;  /* 0x0000000900057210 */ /* 0x000fe20007f1e0ff */
[----:B------:R-:W-:-:S04]  /*1aa0*/  IMAD.MOV R0, RZ, RZ, -R6 ;  /* 0x000000ffff007224 */ /* 0x000fc800078e0a06 */
[----:B------:R-:W-:Y:S01]  /*1ab0*/  IMAD.X R4, RZ, RZ, R11, P0 ;  /* 0x000000ffff047224 */ /* 0x000fe200000e060b */
[----:B0-----:R-:W-:-:S04]  /*1ac0*/  LEA R2, P1, R5, UR4, 0x2 ;  /* 0x0000000405027c11 */ /* 0x001fc8000f8210ff */
[----:B------:R-:W-:-:S09]  /*1ad0*/  LEA.HI.X R5, R5, UR5, R4, 0x2, P1 ;  /* 0x0000000505057c11 */ /* 0x000fd200088f1404 */
.L_x_114:
[----:B------:R-:W-:-:S06]  /*1ae0*/  IMAD.MOV.U32 R3, RZ, RZ, R5 ;  /* 0x000000ffff037224 */ /* 0x000fcc00078e0005 */
[----:B------:R0:W2:Y:S01]  /*1af0*/  LDG.E R3, desc[UR6][R2.64] ;  /* 0x0000000602037981 */ /* 0x0000a2000c1e1900 */
[----:B------:R-:W-:-:S05]  /*1b00*/  VIADD R0, R0, 0x1 ;  /* 0x0000000100007836 */ /* 0x000fca0000000000 */
[----:B------:R-:W-:Y:S02]  /*1b10*/  ISETP.NE.AND P0, PT, R0, RZ, PT ;  /* 0x000000ff0000720c */ /* 0x000fe40003f05270 */
[----:B0-----:R-:W-:-:S05]  /*1b20*/  IADD3 R2, P1, PT, R2, 0x400, RZ ;  /* 0x0000040002027810 */ /* 0x001fca0007f3e0ff */
[----:B------:R-:W-:Y:S02]  /*1b30*/  IMAD.X R5, RZ, RZ, R5, P1 ;  /* 0x000000ffff057224 */ /* 0x000fe400008e0605 */
[----:B--2---:R-:W-:-:S04]  /*1b40*/  IMAD.IADD R10, R3, 0x1, R10 ;  /* 0x00000001030a7824 */ /* 0x004fc800078e020a */
[----:B------:R-:W-:Y:S05]  /*1b50*/  @P0 BRA `(.L_x_114) ;  /* 0xfffffffc00e00947 */ /* 0x000fea000383ffff */
.L_x_106:
[----:B------:R-:W-:Y:S05]  /*1b60*/  BSYNC.RECONVERGENT B1 ;  /* 0x0000000000017941 */ /* 0x000fea0003800200 */
.L_x_104:
[----:B------:R-:W0:Y:S01]  /*1b70*/  S2R R6, SR_LANEID ;  /* 0x0000000000067919 */ /* 0x000e220000000000 */
[----:B------:R-:W-:Y:S01]  /*1b80*/  ISETP.NE.AND P5, PT, R8, RZ, PT ;  /* 0x000000ff0800720c */ /* 0x000fe20003fa5270 */
        /* <DEDUP_REMOVED lines=39> */
[----:B------:R-:W-:-:S07]  /*1e00*/  IMAD.IADD R7, R0, 0x1, R3 ;  /* 0x0000000100077824 */ /* 0x000fce00078e0203 */
.L_x_102:
[----:B------:R-:W-:Y:S05]  /*1e10*/  BSYNC.RECONVERGENT B0 ;  /* 0x0000000000007941 */ /* 0x000fea0003800200 */
.L_x_87:
[----:B------:R-:W-:Y:S05]  /*1e20*/  @P5 EXIT ;  /* 0x000000000000594d */ /* 0x000fea0003800000 */
[----:B------:R-:W3:Y:S01]  /*1e30*/  LDC.64 R2, c[0x0][0x388] ;  /* 0x0000e200ff027b82 */ /* 0x000ee20000000a00 */
[----:B------:R-:W0:Y:S02]  /*1e40*/  LDCU UR4, c[0x0][0x39c] ;  /* 0x00007380ff0477ac */ /* 0x000e240008000800 */
[----:B012---:R-:W-:-:S05]  /*1e50*/  VIADD R7, R7, UR4 ;  /* 0x0000000407077c36 */ /* 0x007fca0008000000 */
[----:B---3--:R-:W-:Y:S01]  /*1e60*/  STG.E desc[UR6][R2.64], R7 ;  /* 0x0000000702007986 */ /* 0x008fe2000c101906 */
[----:B------:R-:W-:Y:S05]  /*1e70*/  EXIT ;  /* 0x000000000000794d */ /* 0x000fea0003800000 */
.L_x_115:
        /* <DEDUP_REMOVED lines=16> */
.L_x_250:


//--------------------- .text._ZN3cub18CUB_300001_SM_10006detail6reduce28DeviceReduceSingleTileKernelINS2_10policy_hubIijN4cuda3std3__44plusIiEEE10Policy1000EPiSC_iS9_iiNS7_10__identityEEEvT0_T1_T2_T3_T4_T6_ --------------------------
	.section	.text._ZN3cub18CUB_300001_SM_10006detail6reduce28DeviceReduceSingleTileKernelINS2_10policy_hubIijN4cuda3std3__44plusIiEEE10Policy1000EPiSC_iS9_iiNS7_10__identityEEEvT0_T1_T2_T3_T4_T6_,"ax",@progbits
	.align	128
        .global         _ZN3cub18CUB_300001_SM_10006detail6reduce28DeviceReduceSingleTileKernelINS2_10policy_hubIijN4cuda3std3__44plusIiEEE10Policy1000EPiSC_iS9_iiNS7_10__identityEEEvT0_T1_T2_T3_T4_T6_
        .type           _ZN3cub18CUB_300001_SM_10006detail6reduce28DeviceReduceSingleTileKernelINS2_10policy_hubIijN4cuda3std3__44plusIiEEE10Policy1000EPiSC_iS9_iiNS7_10__identityEEEvT0_T1_T2_T3_T4_T6_,@function
        .size           _ZN3cub18CUB_300001_SM_10006detail6reduce28DeviceReduceSingleTileKernelINS2_10policy_hubIijN4cuda3std3__44plusIiEEE10Policy1000EPiSC_iS9_iiNS7_10__identityEEEvT0_T1_T2_T3_T4_T6_,(.L_x_251 - _ZN3cub18CUB_300001_SM_10006detail6reduce28DeviceReduceSingleTileKernelINS2_10policy_hubIijN4cuda3std3__44plusIiEEE10Policy1000EPiSC_iS9_iiNS7_10__identityEEEvT0_T1_T2_T3_T4_T6_)
        .other          _ZN3cub18CUB_300001_SM_10006detail6reduce28DeviceReduceSingleTileKernelINS2_10policy_hubIijN4cuda3std3__44plusIiEEE10Policy1000EPiSC_iS9_iiNS7_10__identityEEEvT0_T1_T2_T3_T4_T6_,@"STO_CUDA_ENTRY STV_DEFAULT"
_ZN3cub18CUB_300001_SM_10006detail6reduce28DeviceReduceSingleTileKernelINS2_10policy_hubIijN4cuda3std3__44plusIiEEE10Policy1000EPiSC_iS9_iiNS7_10__identityEEEvT0_T1_T2_T3_T4_T6_:
.text._ZN3cub18CUB_300001_SM_10006detail6reduce28DeviceReduceSingleTileKernelINS2_10policy_hubIijN4cuda3std3__44plusIiEEE10Policy1000EPiSC_iS9_iiNS7_10__identityEEEvT0_T1_T2_T3_T4_T6_:
        /* <DEDUP_REMOVED lines=13> */
.L_x_116:
        /* <DEDUP_REMOVED lines=16> */
.L_x_121:
[----:B------:R-:W-:Y:S05]  /*01d0*/  BSYNC.RECONVERGENT B1 ;  /* 0x0000000000017941 */ /* 0x000fea0003800200 */
.L_x_120:
        /* <DEDUP_REMOVED lines=16> */
.L_x_126:
        /* <DEDUP_REMOVED lines=9> */
.L_x_125:
[----:B------:R-:W-:Y:S05]  /*0370*/  BSYNC.RECONVERGENT B2 ;  /* 0x0000000000027941 */ /* 0x000fea0003800200 */
.L_x_124:
        /* <DEDUP_REMOVED lines=8> */
.L_x_129:
        /* <DEDUP_REMOVED lines=35> */
.L_x_128:
[----:B------:R-:W-:Y:S05]  /*0630*/  BSYNC.RECONVERGENT B2 ;  /* 0x0000000000027941 */ /* 0x000fea0003800200 */
.L_x_127:
        /* <DEDUP_REMOVED lines=22> */
.L_x_131:
[----:B------:R-:W-:Y:S05]  /*07a0*/  BSYNC.RECONVERGENT B2 ;  /* 0x0000000000027941 */ /* 0x000fea0003800200 */
.L_x_130:
        /* <DEDUP_REMOVED lines=10> */
.L_x_123:
[----:B------:R-:W-:Y:S05]  /*0850*/  BSYNC.RECONVERGENT B1 ;  /* 0x0000000000017941 */ /* 0x000fea0003800200 */
.L_x_122:
        /* <DEDUP_REMOVED lines=45> */
.L_x_132:
        /* <DEDUP_REMOVED lines=67> */
.L_x_119:
        /* <DEDUP_REMOVED lines=22> */
.L_x_136:
        /* <DEDUP_REMOVED lines=20> */
.L_x_134:
        /* <DEDUP_REMOVED lines=20> */
.L_x_140:
        /* <DEDUP_REMOVED lines=8> */
.L_x_139:
[----:B------:R-:W-:Y:S05]  /*13c0*/  BSYNC.RECONVERGENT B2 ;  /* 0x0000000000027941 */ /* 0x000fea0003800200 */
.L_x_138:
        /* <DEDUP_REMOVED lines=16> */
.L_x_143:
        /* <DEDUP_REMOVED lines=39> */
.L_x_142:
[----:B------:R-:W-:Y:S05]  /*1740*/  BSYNC.RECONVERGENT B2 ;  /* 0x0000000000027941 */ /* 0x000fea0003800200 */
.L_x_141:
        /* <DEDUP_REMOVED lines=27> */
.L_x_145:
[----:B------:R-:W-:Y:S05]  /*1900*/  BSYNC.RECONVERGENT B2 ;  /* 0x0000000000027941 */ /* 0x000fea0003800200 */
.L_x_144:
        /* <DEDUP_REMOVED lines=10> */
.L_x_137:
[----:B------:R-:W-:Y:S05]  /*19b0*/  BSYNC.RECONVERGENT B1 ;  /* 0x0000000000017941 */ /* 0x000fea0003800200 */
.L_x_135:
        /* <DEDUP_REMOVED lines=43> */
.L_x_118:
        /* <DEDUP_REMOVED lines=12> */
.L_x_148:
[----:B------:R-:W-:Y:S05]  /*1d30*/  BSYNC.RECONVERGENT B1 ;  /* 0x0000000000017941 */ /* 0x000fea0003800200 */
.L_x_147:
        /* <DEDUP_REMOVED lines=16> */
.L_x_153:
        /* <DEDUP_REMOVED lines=9> */
.L_x_152:
[----:B------:R-:W-:Y:S05]  /*1ed0*/  BSYNC.RECONVERGENT B2 ;  /* 0x0000000000027941 */ /* 0x000fea0003800200 */
.L_x_151:
        /* <DEDUP_REMOVED lines=8> */
.L_x_156:
        /* <DEDUP_REMOVED lines=35> */
.L_x_155:
[----:B------:R-:W-:Y:S05]  /*2190*/  BSYNC.RECONVERGENT B2 ;  /* 0x0000000000027941 */ /* 0x000fea0003800200 */
.L_x_154:
        /* <DEDUP_REMOVED lines=22> */
.L_x_158:
[----:B------:R-:W-:Y:S05]  /*2300*/  BSYNC.RECONVERGENT B2 ;  /* 0x0000000000027941 */ /* 0x000fea0003800200 */
.L_x_157:
        /* <DEDUP_REMOVED lines=10> */
.L_x_150:
[----:B------:R-:W-:Y:S05]  /*23b0*/  BSYNC.RECONVERGENT B1 ;  /* 0x0000000000017941 */ /* 0x000fea0003800200 */
.L_x_149:
        /* <DEDUP_REMOVED lines=45> */
.L_x_159:
        /* <DEDUP_REMOVED lines=67> */
.L_x_146:
        /* <DEDUP_REMOVED lines=33> */
.L_x_162:
        /* <DEDUP_REMOVED lines=32> */
.L_x_160:
        /* <DEDUP_REMOVED lines=20> */
.L_x_166:
        /* <DEDUP_REMOVED lines=8> */
.L_x_165:
[----:B------:R-:W-:Y:S05]  /*3090*/  BSYNC.RECONVERGENT B2 ;  /* 0x0000000000027941 */ /* 0x000fea0003800200 */
.L_x_164:
        /* <DEDUP_REMOVED lines=16> */
.L_x_169:
        /* <DEDUP_REMOVED lines=39> */
.L_x_168:
[----:B------:R-:W-:Y:S05]  /*3410*/  BSYNC.RECONVERGENT B2 ;  /* 0x0000000000027941 */ /* 0x000fea0003800200 */
.L_x_167:
        /* <DEDUP_REMOVED lines=27> */
.L_x_171:
[----:B------:R-:W-:Y:S05]  /*35d0*/  BSYNC.RECONVERGENT B2 ;  /* 0x0000000000027941 */ /* 0x000fea0003800200 */
.L_x_170:
        /* <DEDUP_REMOVED lines=10> */
.L_x_163:
[----:B------:R-:W-:Y:S05]  /*3680*/  BSYNC.RECONVERGENT B1 ;  /* 0x0000000000017941 */ /* 0x000fea0003800200 */
.L_x_161:
        /* <DEDUP_REMOVED lines=42> */
.L_x_133:
[----:B------:R-:W-:Y:S05]  /*3930*/  BSYNC.RECONVERGENT B0 ;  /* 0x0000000000007941 */ /* 0x000fea0003800200 */
.L_x_117:
[----:B------:R-:W-:Y:S05]  /*3940*/  @P0 EXIT ;  /* 0x000000000000094d */ /* 0x000fea0003800000 */
[----:B-1----:R-:W1:Y:S01]  /*3950*/  LDC.64 R4, c[0x0][0x388] ;  /* 0x0000e200ff047b82 */ /* 0x002e620000000a00 */
[----:B------:R-:W0:Y:S02]  /*3960*/  LDCU UR4, c[0x0][0x398] ;  /* 0x00007300ff0477ac */ /* 0x000e240008000800 */
[----:B0-234-:R-:W-:-:S05]  /*3970*/  VIADD R3, R3, UR4 ;  /* 0x0000000403037c36 */ /* 0x01dfca0008000000 */
[----:B-1----:R-:W-:Y:S01]  /*3980*/  STG.E desc[UR6][R4.64], R3 ;  /* 0x0000000304007986 */ /* 0x002fe2000c101906 */
[----:B------:R-:W-:Y:S05]  /*3990*/  EXIT ;  /* 0x000000000000794d */ /* 0x000fea0003800000 */
.L_x_172:
        /* <DEDUP_REMOVED lines=14> */
.L_x_251:


//--------------------- .text._ZN3cub18CUB_300001_SM_10006detail6reduce18DeviceReduceKernelINS2_10policy_hubIijN4cuda3std3__44plusIiEEE10Policy1000EN6thrust24THRUST_300001_SM_1000_NS6detail15normal_iteratorINSD_10device_ptrIiEEEEjS9_iNS7_10__identityEEEvT0_PT3_T1_NS0_13GridEvenShareISN_EET2_T4_ --------------------------
	.section	.text._ZN3cub18CUB_300001_SM_10006detail6reduce18DeviceReduceKernelINS2_10policy_hubIijN4cuda3std3__44plusIiEEE10Policy1000EN6thrust24THRUST_300001_SM_1000_NS6detail15normal_iteratorINSD_10device_ptrIiEEEEjS9_iNS7_10__identityEEEvT0_PT3_T1_NS0_13GridEvenShareISN_EET2_T4_,"ax",@progbits
	.align	128
        .global         _ZN3cub18CUB_300001_SM_10006detail6reduce18DeviceReduceKernelINS2_10policy_hubIijN4cuda3std3__44plusIiEEE10Policy1000EN6thrust24THRUST_300001_SM_1000_NS6detail15normal_iteratorINSD_10device_ptrIiEEEEjS9_iNS7_10__identityEEEvT0_PT3_T1_NS0_13GridEvenShareISN_EET2_T4_
        .type           _ZN3cub18CUB_300001_SM_10006detail6reduce18DeviceReduceKernelINS2_10policy_hubIijN4cuda3std3__44plusIiEEE10Policy1000EN6thrust24THRUST_300001_SM_1000_NS6detail15normal_iteratorINSD_10device_ptrIiEEEEjS9_iNS7_10__identityEEEvT0_PT3_T1_NS0_13GridEvenShareISN_EET2_T4_,@function
        .size           _ZN3cub18CUB_300001_SM_10006detail6reduce18DeviceReduceKernelINS2_10policy_hubIijN4cuda3std3__44plusIiEEE10Policy1000EN6thrust24THRUST_300001_SM_1000_NS6detail15normal_iteratorINSD_10device_ptrIiEEEEjS9_iNS7_10__identityEEEvT0_PT3_T1_NS0_13GridEvenShareISN_EET2_T4_,(.L_x_252 - _ZN3cub18CUB_300001_SM_10006detail6reduce18DeviceReduceKernelINS2_10policy_hubIijN4cuda3std3__44plusIiEEE10Policy1000EN6thrust24THRUST_300001_SM_1000_NS6detail15normal_iteratorINSD_10device_ptrIiEEEEjS9_iNS7_10__identityEEEvT0_PT3_T1_NS0_13GridEvenShareISN_EET2_T4_)
        .other          _ZN3cub18CUB_300001_SM_10006detail6reduce18DeviceReduceKernelINS2_10policy_hubIijN4cuda3std3__44plusIiEEE10Policy1000EN6thrust24THRUST_300001_SM_1000_NS6detail15normal_iteratorINSD_10device_ptrIiEEEEjS9_iNS7_10__identityEEEvT0_PT3_T1_NS0_13GridEvenShareISN_EET2_T4_,@"STO_CUDA_ENTRY STV_DEFAULT"
_ZN3cub18CUB_300001_SM_10006detail6reduce18DeviceReduceKernelINS2_10policy_hubIijN4cuda3std3__44plusIiEEE10Policy1000EN6thrust24THRUST_300001_SM_1000_NS6detail15normal_iteratorINSD_10device_ptrIiEEEEjS9_iNS7_10__identityEEEvT0_PT3_T1_NS0_13GridEvenShareISN_EET2_T4_:
.text._ZN3cub18CUB_300001_SM_10006detail6reduce18DeviceReduceKernelINS2_10policy_hubIijN4cuda3std3__44plusIiEEE10Policy1000EN6thrust24THRUST_300001_SM_1000_NS6detail15normal_iteratorINSD_10device_ptrIiEEEEjS9_iNS7_10__identityEEEvT0_PT3_T1_NS0_13GridEvenShareISN_EET2_T4_:
[----:B------:R-:W-:Y:S01]  /*0000*/  LDC R1, c[0x0][0x37c] ;  /* 0x0000df00ff017b82 */ /* 0x000fe20000000800 */
[----:B------:R-:W0:Y:S07]  /*0010*/  S2R R3, SR_CTAID.X ;  /* 0x0000000000037919 */ /* 0x000e2e0000002500 */
[----:B------:R-:W1:Y:S01]  /*0020*/  LDC.64 R8, c[0x0][0x3a8] ;  /* 0x0000ea00ff087b82 */ /* 0x000e620000000a00 */
[----:B------:R-:W2:Y:S01]  /*0030*/  LDCU.64 UR6, c[0x0][0x358] ;  /* 0x00006b00ff0677ac */ /* 0x000ea20008000a00 */
[----:B------:R-:W-:Y:S01]  /*0040*/  BSSY.RECONVERGENT B0, `(.L_x_173) ;  /* 0x0000236000007945 */ /* 0x000fe20003800200 */
[----:B-1----:R-:W-:-:S02]  /*0050*/  IMAD.SHL.U32 R13, R9, 0x1000, RZ ;  /* 0x00001000090d7824 */ /* 0x002fc400078e00ff */
[----:B0-----:R-:W-:-:S05]  /*0060*/  IMAD R0, R3, -0x1000, R8 ;  /* 0xfffff00003007824 */ /* 0x001fca00078e0208 */
[----:B------:R-:W-:-:S13]  /*0070*/  ISETP.GT.U32.AND P0, PT, R0, 0xfff, PT ;  /* 0x00000fff0000780c */ /* 0x000fda0003f04070 */
[----:B--2---:R-:W-:Y:S05]  /*0080*/  @P0 BRA `(.L_x_174) ;  /* 0x0000001000540947 */ /* 0x004fea0003800000 */
[----:B------:R-:W0:Y:S01]  /*0090*/  S2R R2, SR_TID.X ;  /* 0x0000000000027919 */ /* 0x000e220000002100 */
[----:B------:R-:W-:Y:S01]  /*00a0*/  BSSY.RECONVERGENT B1, `(.L_x_175) ;  /* 0x000000a000017945 */ /* 0x000fe20003800200 */
[----:B------:R-:W-:Y:S01]  /*00b0*/  IMAD.MOV.U32 R14, RZ, RZ, RZ ;  /* 0x000000ffff0e7224 */ /* 0x000fe200078e00ff */
[----:B0-----:R-:W-:Y:S01]  /*00c0*/  ISETP.GE.U32.AND P0, PT, R2, R0, PT ;  /* 0x000000000200720c */ /* 0x001fe20003f06070 */
[----:B------:R-:W-:-:S12]  /*00d0*/  IMAD.MOV.U32 R4, RZ, RZ, R2 ;  /* 0x000000ffff047224 */ /* 0x000fd800078e0002 */
[----:B------:R-:W-:Y:S05]  /*00e0*/  @P0 BRA `(.L_x_176) ;  /* 0x0000000000140947 */ /* 0x000fea0003800000 */
[----:B------:R-:W0:Y:S01]  /*00f0*/  LDC.64 R14, c[0x0][0x380] ;  /* 0x0000e000ff0e7b82 */ /* 0x000e220000000a00 */
[----:B------:R-:W-:-:S04]  /*0100*/  IMAD R5, R3, 0x1000, R2 ;  /* 0x0000100003057824 */ /* 0x000fc800078e0202 */
[----:B0-----:R-:W-:-:S06]  /*0110*/  IMAD.WIDE.U32 R14, R5, 0x4, R14 ;  /* 0x00000004050e7825 */ /* 0x001fcc00078e000e */
[----:B------:R0:W5:Y:S01]  /*0120*/  LDG.E R14, desc[UR6][R14.64] ;  /* 0x000000060e0e7981 */ /* 0x000162000c1e1900 */
[----:B------:R-:W-:-:S07]  /*0130*/  VIADD R4, R2, 0x100 ;  /* 0x0000010002047836 */ /* 0x000fce0000000000 */
.L_x_176:
[----:B------:R-:W-:Y:S05]  /*0140*/  BSYNC.RECONVERGENT B1 ;  /* 0x0000000000017941 */ /* 0x000fea0003800200 */
.L_x_175:
[----:B------:R-:W-:Y:S01]  /*0150*/  ISETP.GE.U32.AND P0, PT, R4, R0, PT ;  /* 0x000000000400720c */ /* 0x000fe20003f06070 */
[----:B------:R-:W-:-:S12]  /*0160*/  BSSY.RECONVERGENT B1, `(.L_x_177) ;  /* 0x0000097000017945 */ /* 0x000fd80003800200 */
[----:B------:R-:W-:Y:S05]  /*0170*/  @P0 BRA `(.L_x_178) ;  /* 0x0000000800540947 */ /* 0x000fea0003800000 */
[----:B------:R-:W-:Y:S01]  /*0180*/  LOP3.LUT R5, RZ, R4, RZ, 0x33, !PT ;  /* 0x00000004ff057212 */ /* 0x000fe200078e33ff */
[----:B------:R-:W-:Y:S04]  /*0190*/  BSSY.RECONVERGENT B2, `(.L_x_179) ;  /* 0x000004b000027945 */ /* 0x000fe80003800200 */
[----:B------:R-:W-:-:S04]  /*01a0*/  IMAD.IADD R8, R5, 0x1, R8 ;  /* 0x0000000105087824 */ /* 0x000fc800078e0208 */
[----:B------:R-:W-:-:S05]  /*01b0*/  IMAD R8, R3, -0x1000, R8 ;  /* 0xfffff00003087824 */ /* 0x000fca00078e0208 */
[C---:B------:R-:W-:Y:S02]  /*01c0*/  ISETP.GE.U32.AND P0, PT, R8.reuse, 0xf00, PT ;  /* 0x00000f000800780c */ /* 0x040fe40003f06070 */
[----:B------:R-:W-:-:S04]  /*01d0*/  LEA.HI R5, R8, 0x1, RZ, 0x18 ;  /* 0x0000000108057811 */ /* 0x000fc800078fc0ff */
[----:B------:R-:W-:-:S07]  /*01e0*/  LOP3.LUT R6, R5, 0xf, RZ, 0xc0, !PT ;  /* 0x0000000f05067812 */ /* 0x000fce00078ec0ff */
[----:B------:R-:W-:Y:S05]  /*01f0*/  @!P0 BRA `(.L_x_180) ;  /* 0x0000000400108947 */ /* 0x000fea0003800000 */
[----:B------:R-:W-:Y:S01]  /*0200*/  LOP3.LUT R8, R5, 0x1fffff0, RZ, 0xc0, !PT ;  /* 0x01fffff005087812 */ /* 0x000fe200078ec0ff */
[----:B------:R-:W-:Y:S01]  /*0210*/  BSSY.RECONVERGENT B3, `(.L_x_181) ;  /* 0x0000041000037945 */ /* 0x000fe20003800200 */
[----:B------:R-:W-:Y:S01]  /*0220*/  LOP3.LUT R7, R4, 0x800, RZ, 0xfc, !PT ;  /* 0x0000080004077812 */ /* 0x000fe200078efcff */
[----:B------:R-:W-:Y:S01]  /*0230*/  IMAD R4, R3, 0x1000, R4 ;  /* 0x0000100003047824 */ /* 0x000fe200078e0204 */
[----:B------:R-:W-:-:S07]  /*0240*/  IADD3 R8, PT, PT, -R8, RZ, RZ ;  /* 0x000000ff08087210 */ /* 0x000fce0007ffe1ff */
.L_x_182:
[----:B------:R-:W1:Y:S01]  /*0250*/  LDC.64 R12, c[0x0][0x380] ;  /* 0x0000e000ff0c7b82 */ /* 0x000e620000000a00 */
[----:B------:R-:W-:-:S04]  /*0260*/  VIADD R21, R4, 0x100 ;  /* 0x0000010004157836 */ /* 0x000fc80000000000 */
[----:B-1----:R-:W-:-:S04]  /*0270*/  IMAD.WIDE.U32 R20, R21, 0x4, R12 ;  /* 0x0000000415147825 */ /* 0x002fc800078e000c */
[C---:B------:R-:W-:Y:S01]  /*0280*/  IMAD.WIDE.U32 R16, R4.reuse, 0x4, R12 ;  /* 0x0000000404107825 */ /* 0x040fe200078e000c */
[----:B0-----:R-:W2:Y:S04]  /*0290*/  LDG.E R15, desc[UR6][R20.64] ;  /* 0x00000006140f7981 */ /* 0x001ea8000c1e1900 */
[----:B------:R0:W2:Y:S01]  /*02a0*/  LDG.E R9, desc[UR6][R16.64] ;  /* 0x0000000610097981 */ /* 0x0000a2000c1e1900 */
[C---:B------:R-:W-:Y:S02]  /*02b0*/  VIADD R29, R4.reuse, 0x600 ;  /* 0x00000600041d7836 */ /* 0x040fe40000000000 */
[C---:B------:R-:W-:Y:S01]  /*02c0*/  VIADD R27, R4.reuse, 0x300 ;  /* 0x00000300041b7836 */ /* 0x040fe20000000000 */
[C---:B------:R-:W-:Y:S01]  /*02d0*/  IADD3 R28, PT, PT, R4.reuse, 0x800, RZ ;  /* 0x00000800041c7810 */ /* 0x040fe20007ffe0ff */
[----:B------:R-:W-:-:S02]  /*02e0*/  VIADD R11, R4, 0x200 ;  /* 0x00000200040b7836 */ /* 0x000fc40000000000 */
[----:B------:R-:W-:-:S04]  /*02f0*/  IMAD.WIDE.U32 R26, R27, 0x4, R12 ;  /* 0x000000041b1a7825 */ /* 0x000fc800078e000c */
[--C-:B0-----:R-:W-:Y:S02]  /*0300*/  IMAD.WIDE.U32 R16, R29, 0x4, R12.reuse ;  /* 0x000000041d107825 */ /* 0x101fe400078e000c */
[----:B------:R-:W3:Y:S02]  /*0310*/  LDG.E R26, desc[UR6][R26.64] ;  /* 0x000000061a1a7981 */ /* 0x000ee4000c1e1900 */
[C---:B------:R-:W-:Y:S02]  /*0320*/  VIADD R19, R4.reuse, 0x400 ;  /* 0x0000040004137836 */ /* 0x040fe40000000000 */
[C---:B------:R-:W-:Y:S01]  /*0330*/  VIADD R23, R4.reuse, 0x500 ;  /* 0x0000050004177836 */ /* 0x040fe20000000000 */
[----:B------:R0:W4:Y:S01]  /*0340*/  LDG.E R22, desc[UR6][R16.64] ;  /* 0x0000000610167981 */ /* 0x000122000c1e1900 */
[----:B------:R-:W-:Y:S02]  /*0350*/  VIADD R29, R4, 0x700 ;  /* 0x00000700041d7836 */ /* 0x000fe40000000000 */
[----:B------:R-:W-:-:S04]  /*0360*/  IMAD.WIDE.U32 R10, R11, 0x4, R12 ;  /* 0x000000040b0a7825 */ /* 0x000fc800078e000c */
[--C-:B------:R-:W-:Y:S01]  /*0370*/  IMAD.WIDE.U32 R18, R19, 0x4, R12.reuse ;  /* 0x0000000413127825 */ /* 0x100fe200078e000c */
[----:B------:R1:W3:Y:S03]  /*0380*/  LDG.E R25, desc[UR6][R10.64] ;  /* 0x000000060a197981 */ /* 0x0002e6000c1e1900 */
[--C-:B------:R-:W-:Y:S01]  /*0390*/  IMAD.WIDE.U32 R20, R23, 0x4, R12.reuse ;  /* 0x0000000417147825 */ /* 0x100fe200078e000c */
[----:B------:R-:W4:Y:S03]  /*03a0*/  LDG.E R24, desc[UR6][R18.64] ;  /* 0x0000000612187981 */ /* 0x000f26000c1e1900 */
[--C-:B0-----:R-:W-:Y:S01]  /*03b0*/  IMAD.WIDE.U32 R16, R29, 0x4, R12.reuse ;  /* 0x000000041d107825 */ /* 0x101fe200078e000c */
[----:B------:R0:W4:Y:S03]  /*03c0*/  LDG.E R23, desc[UR6][R20.64] ;  /* 0x0000000614177981 */ /* 0x000126000c1e1900 */
[----:B------:R-:W-:Y:S01]  /*03d0*/  IMAD.WIDE.U32 R28, R28, 0x4, R12 ;  /* 0x000000041c1c7825 */ /* 0x000fe200078e000c */
[----:B------:R-:W4:Y:S03]  /*03e0*/  LDG.E R19, desc[UR6][R16.64] ;  /* 0x0000000610137981 */ /* 0x000f26000c1e1900 */
[----:B------:R-:W-:-:S02]  /*03f0*/  VIADD R27, R4, 0xa00 ;  /* 0x00000a00041b7836 */ /* 0x000fc40000000000 */
[----:B-1----:R-:W-:Y:S01]  /*0400*/  VIADD R11, R4, 0x900 ;  /* 0x00000900040b7836 */ /* 0x002fe20000000000 */
[----:B------:R1:W4:Y:S01]  /*0410*/  LDG.E R18, desc[UR6][R28.64] ;  /* 0x000000061c127981 */ /* 0x000322000c1e1900 */
[----:B0-----:R-:W-:-:S04]  /*0420*/  IMAD.WIDE.U32 R20, R27, 0x4, R12 ;  /* 0x000000041b147825 */ /* 0x001fc800078e000c */
[----:B------:R-:W-:Y:S02]  /*0430*/  VIADD R27, R4, 0xb00 ;  /* 0x00000b00041b7836 */ /* 0x000fe40000000000 */
[----:B------:R-:W-:-:S04]  /*0440*/  IMAD.WIDE.U32 R10, R11, 0x4, R12 ;  /* 0x000000040b0a7825 */ /* 0x000fc800078e000c */
[----:B-1----:R-:W-:Y:S02]  /*0450*/  VIADD R29, R4, 0xc00 ;  /* 0x00000c00041d7836 */ /* 0x002fe40000000000 */
[----:B------:R-:W4:Y:S02]  /*0460*/  LDG.E R11, desc[UR6][R10.64] ;  /* 0x000000060a0b7981 */ /* 0x000f24000c1e1900 */
[----:B------:R-:W-:-:S06]  /*0470*/  IMAD.WIDE.U32 R16, R29, 0x4, R12 ;  /* 0x000000041d107825 */ /* 0x000fcc00078e000c */
[----:B------:R0:W4:Y:S04]  /*0480*/  LDG.E R16, desc[UR6][R16.64] ;  /* 0x0000000610107981 */ /* 0x000128000c1e1900 */
[----:B------:R1:W4:Y:S01]  /*0490*/  LDG.E R10, desc[UR6][R20.64] ;  /* 0x00000006140a7981 */ /* 0x000322000c1e1900 */
[----:B0-----:R-:W-:Y:S01]  /*04a0*/  VIADD R17, R4, 0xf00 ;  /* 0x00000f0004117836 */ /* 0x001fe20000000000 */
[----:B--2--5:R-:W-:Y:S01]  /*04b0*/  IADD3 R9, PT, PT, R15, R9, R14 ;  /* 0x000000090f097210 */ /* 0x024fe20007ffe00e */
[----:B------:R-:W-:-:S04]  /*04c0*/  IMAD.WIDE.U32 R14, R27, 0x4, R12 ;  /* 0x000000041b0e7825 */ /* 0x000fc800078e000c */
[----:B------:R-:W-:Y:S02]  /*04d0*/  VIADD R27, R4, 0xd00 ;  /* 0x00000d00041b7836 */ /* 0x000fe40000000000 */
[----:B------:R-:W2:Y:S02]  /*04e0*/  LDG.E R15, desc[UR6][R14.64] ;  /* 0x000000060e0f7981 */ /* 0x000ea4000c1e1900 */
[----:B------:R-:W-:-:S04]  /*04f0*/  IMAD.WIDE.U32 R28, R27, 0x4, R12 ;  /* 0x000000041b1c7825 */ /* 0x000fc800078e000c */
[----:B------:R-:W-:Y:S02]  /*0500*/  VIADD R27, R4, 0xe00 ;  /* 0x00000e00041b7836 */ /* 0x000fe40000000000 */
[----:B------:R-:W2:Y:S02]  /*0510*/  LDG.E R29, desc[UR6][R28.64] ;  /* 0x000000061c1d7981 */ /* 0x000ea4000c1e1900 */
[----:B-1----:R-:W-:-:S04]  /*0520*/  IMAD.WIDE.U32 R20, R27, 0x4, R12 ;  /* 0x000000041b147825 */ /* 0x002fc800078e000c */
[----:B------:R-:W-:Y:S02]  /*0530*/  IMAD.WIDE.U32 R12, R17, 0x4, R12 ;  /* 0x00000004110c7825 */ /* 0x000fe400078e000c */
[----:B------:R-:W2:Y:S04]  /*0540*/  LDG.E R20, desc[UR6][R20.64] ;  /* 0x0000000614147981 */ /* 0x000ea8000c1e1900 */
[----:B------:R-:W2:Y:S01]  /*0550*/  LDG.E R12, desc[UR6][R12.64] ;  /* 0x000000060c0c7981 */ /* 0x000ea2000c1e1900 */
[----:B---3--:R-:W-:Y:S02]  /*0560*/  IADD3 R9, PT, PT, R26, R25, R9 ;  /* 0x000000191a097210 */ /* 0x008fe40007ffe009 */
[----:B------:R-:W-:Y:S02]  /*0570*/  IADD3 R8, PT, PT, R8, 0x10, RZ ;  /* 0x0000001008087810 */ /* 0x000fe40007ffe0ff */
[----:B----4-:R-:W-:-:S02]  /*0580*/  IADD3 R9, PT, PT, R23, R24, R9 ;  /* 0x0000001817097210 */ /* 0x010fc40007ffe009 */
[----:B------:R-:W-:Y:S02]  /*0590*/  ISETP.NE.AND P0, PT, R8, RZ, PT ;  /* 0x000000ff0800720c */ /* 0x000fe40003f05270 */
[----:B------:R-:W-:Y:S01]  /*05a0*/  IADD3 R9, PT, PT, R19, R22, R9 ;  /* 0x0000001613097210 */ /* 0x000fe20007ffe009 */
[----:B------:R-:W-:Y:S02]  /*05b0*/  VIADD R7, R7, 0x1000 ;  /* 0x0000100007077836 */ /* 0x000fe40000000000 */
[----:B------:R-:W-:Y:S01]  /*05c0*/  VIADD R4, R4, 0x1000 ;  /* 0x0000100004047836 */ /* 0x000fe20000000000 */
[----:B------:R-:W-:-:S04]  /*05d0*/  IADD3 R9, PT, PT, R11, R18, R9 ;  /* 0x000000120b097210 */ /* 0x000fc80007ffe009 */
[----:B--2---:R-:W-:-:S04]  /*05e0*/  IADD3 R9, PT, PT, R15, R10, R9 ;  /* 0x0000000a0f097210 */ /* 0x004fc80007ffe009 */
[----:B------:R-:W-:-:S04]  /*05f0*/  IADD3 R9, PT, PT, R29, R16, R9 ;  /* 0x000000101d097210 */ /* 0x000fc80007ffe009 */
[----:B------:R-:W-:Y:S01]  /*0600*/  IADD3 R14, PT, PT, R12, R20, R9 ;  /* 0x000000140c0e7210 */ /* 0x000fe20007ffe009 */
[----:B------:R-:W-:Y:S06]  /*0610*/  @P0 BRA `(.L_x_182) ;  /* 0xfffffffc000c0947 */ /* 0x000fec000383ffff */
[----:B------:R-:W-:Y:S05]  /*0620*/  BSYNC.RECONVERGENT B3 ;  /* 0x0000000000037941 */ /* 0x000fea0003800200 */
.L_x_181:
[----:B------:R-:W-:-:S07]  /*0630*/  VIADD R4, R7, 0xfffff800 ;  /* 0xfffff80007047836 */ /* 0x000fce0000000000 */
.L_x_180:
[----:B------:R-:W-:Y:S05]  /*0640*/  BSYNC.RECONVERGENT B2 ;  /* 0x0000000000027941 */ /* 0x000fea0003800200 */
.L_x_179:
[----:B------:R-:W-:-:S13]  /*0650*/  ISETP.NE.AND P0, PT, R6, RZ, PT ;  /* 0x000000ff0600720c */ /* 0x000fda0003f05270 */
[----:B------:R-:W-:Y:S05]  /*0660*/  @!P0 BRA `(.L_x_178) ;  /* 0x0000000400188947 */ /* 0x000fea0003800000 */
[----:B------:R-:W-:Y:S01]  /*0670*/  ISETP.GE.U32.AND P0, PT, R6, 0x8, PT ;  /* 0x000000080600780c */ /* 0x000fe20003f06070 */
[----:B------:R-:W-:Y:S01]  /*0680*/  BSSY.RECONVERGENT B2, `(.L_x_183) ;  /* 0x0000022000027945 */ /* 0x000fe20003800200 */
[----:B------:R-:W-:-:S04]  /*0690*/  LOP3.LUT R24, R5, 0x7, RZ, 0xc0, !PT ;  /* 0x0000000705187812 */ /* 0x000fc800078ec0ff */
[----:B------:R-:W-:-:S07]  /*06a0*/  ISETP.NE.AND P1, PT, R24, RZ, PT ;  /* 0x000000ff1800720c */ /* 0x000fce0003f25270 */
[----:B------:R-:W-:Y:S06]  /*06b0*/  @!P0 BRA `(.L_x_184) ;  /* 0x0000000000788947 */ /* 0x000fec0003800000 */
[----:B------:R-:W1:Y:S01]  /*06c0*/  LDC.64 R10, c[0x0][0x380] ;  /* 0x0000e000ff0a7b82 */ /* 0x000e620000000a00 */
[----:B------:R-:W-:-:S04]  /*06d0*/  IMAD R27, R3, 0x1000, R4 ;  /* 0x00001000031b7824 */ /* 0x000fc800078e0204 */
[C---:B------:R-:W-:Y:S02]  /*06e0*/  VIADD R21, R27.reuse, 0x100 ;  /* 0x000001001b157836 */ /* 0x040fe40000000000 */
[C---:B------:R-:W-:Y:S02]  /*06f0*/  VIADD R17, R27.reuse, 0x300 ;  /* 0x000003001b117836 */ /* 0x040fe40000000000 */
[C---:B------:R-:W-:Y:S01]  /*0700*/  VIADD R23, R27.reuse, 0x200 ;  /* 0x000002001b177836 */ /* 0x040fe20000000000 */
[C---:B------:R-:W-:Y:S01]  /*0710*/  IADD3 R7, PT, PT, R27.reuse, 0x400, RZ ;  /* 0x000004001b077810 */ /* 0x040fe20007ffe0ff */
[C---:B------:R-:W-:Y:S02]  /*0720*/  VIADD R9, R27.reuse, 0x500 ;  /* 0x000005001b097836 */ /* 0x040fe40000000000 */
[C---:B------:R-:W-:Y:S02]  /*0730*/  VIADD R25, R27.reuse, 0x600 ;  /* 0x000006001b197836 */ /* 0x040fe40000000000 */
[----:B-1----:R-:W-:-:S04]  /*0740*/  IMAD.WIDE.U32 R12, R27, 0x4, R10 ;  /* 0x000000041b0c7825 */ /* 0x002fc800078e000a */
[--C-:B------:R-:W-:Y:S01]  /*0750*/  IMAD.WIDE.U32 R20, R21, 0x4, R10.reuse ;  /* 0x0000000415147825 */ /* 0x100fe200078e000a */
[----:B0-----:R0:W2:Y:S03]  /*0760*/  LDG.E R15, desc[UR6][R12.64] ;  /* 0x000000060c0f7981 */ /* 0x0010a6000c1e1900 */
[--C-:B------:R-:W-:Y:S01]  /*0770*/  IMAD.WIDE.U32 R16, R17, 0x4, R10.reuse ;  /* 0x0000000411107825 */ /* 0x100fe200078e000a */
[----:B------:R-:W2:Y:S03]  /*0780*/  LDG.E R18, desc[UR6][R20.64] ;  /* 0x0000000614127981 */ /* 0x000ea6000c1e1900 */
[----:B------:R-:W-:Y:S02]  /*0790*/  IMAD.WIDE.U32 R22, R23, 0x4, R10 ;  /* 0x0000000417167825 */ /* 0x000fe400078e000a */
[----:B------:R-:W3:Y:S02]  /*07a0*/  LDG.E R16, desc[UR6][R16.64] ;  /* 0x0000000610107981 */ /* 0x000ee4000c1e1900 */
[----:B------:R-:W-:-:S02]  /*07b0*/  VIADD R27, R27, 0x700 ;  /* 0x000007001b1b7836 */ /* 0x000fc40000000000 */
[--C-:B------:R-:W-:Y:S01]  /*07c0*/  IMAD.WIDE.U32 R6, R7, 0x4, R10.reuse ;  /* 0x0000000407067825 */ /* 0x100fe200078e000a */
[----:B------:R-:W3:Y:S03]  /*07d0*/  LDG.E R19, desc[UR6][R22.64] ;  /* 0x0000000616137981 */ /* 0x000ee6000c1e1900 */
[--C-:B------:R-:W-:Y:S02]  /*07e0*/  IMAD.WIDE.U32 R8, R9, 0x4, R10.reuse ;  /* 0x0000000409087825 */ /* 0x100fe400078e000a */
[----:B------:R-:W4:Y:S02]  /*07f0*/  LDG.E R7, desc[UR6][R6.64] ;  /* 0x0000000606077981 */ /* 0x000f24000c1e1900 */
[--C-:B0-----:R-:W-:Y:S02]  /*0800*/  IMAD.WIDE.U32 R12, R25, 0x4, R10.reuse ;  /* 0x00000004190c7825 */ /* 0x101fe400078e000a */
[----:B------:R-:W4:Y:S02]  /*0810*/  LDG.E R8, desc[UR6][R8.64] ;  /* 0x0000000608087981 */ /* 0x000f24000c1e1900 */
[----:B------:R-:W-:-:S02]  /*0820*/  IMAD.WIDE.U32 R10, R27, 0x4, R10 ;  /* 0x000000041b0a7825 */ /* 0x000fc400078e000a */
[----:B------:R-:W4:Y:S04]  /*0830*/  LDG.E R13, desc[UR6][R12.64] ;  /* 0x000000060c0d7981 */ /* 0x000f28000c1e1900 */
[----:B------:R-:W4:Y:S01]  /*0840*/  LDG.E R10, desc[UR6][R10.64] ;  /* 0x000000060a0a7981 */ /* 0x000f22000c1e1900 */
[----:B------:R-:W-:Y:S01]  /*0850*/  VIADD R4, R4, 0x800 ;  /* 0x0000080004047836 */ /* 0x000fe20000000000 */
[----:B--2--5:R-:W-:-:S04]  /*0860*/  IADD3 R18, PT, PT, R18, R15, R14 ;  /* 0x0000000f12127210 */ /* 0x024fc80007ffe00e */
[----:B---3--:R-:W-:-:S04]  /*0870*/  IADD3 R18, PT, PT, R16, R19, R18 ;  /* 0x0000001310127210 */ /* 0x008fc80007ffe012 */
[----:B----4-:R-:W-:-:S04]  /*0880*/  IADD3 R18, PT, PT, R8, R7, R18 ;  /* 0x0000000708127210 */ /* 0x010fc80007ffe012 */
[----:B------:R-:W-:-:S07]  /*0890*/  IADD3 R14, PT, PT, R10, R13, R18 ;  /* 0x0000000d0a0e7210 */ /* 0x000fce0007ffe012 */
.L_x_184:
[----:B------:R-:W-:Y:S05]  /*08a0*/  BSYNC.RECONVERGENT B2 ;  /* 0x0000000000027941 */ /* 0x000fea0003800200 */
.L_x_183:
        /* <DEDUP_REMOVED lines=8> */
[C---:B------:R-:W-:Y:S01]  /*0930*/  VIADD R13, R11.reuse, 0x100 ;  /* 0x000001000b0d7836 */ /* 0x040fe20000000000 */
[C---:B------:R-:W-:Y:S01]  /*0940*/  IADD3 R17, PT, PT, R11.reuse, 0x300, RZ ;  /* 0x000003000b117810 */ /* 0x040fe20007ffe0ff */
[C---:B0-----:R-:W-:Y:S02]  /*0950*/  VIADD R15, R11.reuse, 0x200 ;  /* 0x000002000b0f7836 */ /* 0x041fe40000000000 */
[----:B-1----:R-:W-:-:S04]  /*0960*/  IMAD.WIDE.U32 R8, R11, 0x4, R6 ;  /* 0x000000040b087825 */ /* 0x002fc800078e0006 */
[--C-:B------:R-:W-:Y:S02]  /*0970*/  IMAD.WIDE.U32 R10, R13, 0x4, R6.reuse ;  /* 0x000000040d0a7825 */ /* 0x100fe400078e0006 */
[----:B------:R-:W2:Y:S02]  /*0980*/  LDG.E R9, desc[UR6][R8.64] ;  /* 0x0000000608097981 */ /* 0x000ea4000c1e1900 */
[--C-:B------:R-:W-:Y:S02]  /*0990*/  IMAD.WIDE.U32 R12, R15, 0x4, R6.reuse ;  /* 0x000000040f0c7825 */ /* 0x100fe400078e0006 */
[----:B------:R-:W2:Y:S02]  /*09a0*/  LDG.E R10, desc[UR6][R10.64] ;  /* 0x000000060a0a7981 */ /* 0x000ea4000c1e1900 */
[----:B------:R-:W-:Y:S02]  /*09b0*/  IMAD.WIDE.U32 R6, R17, 0x4, R6 ;  /* 0x0000000411067825 */ /* 0x000fe400078e0006 */
[----:B------:R-:W3:Y:S04]  /*09c0*/  LDG.E R13, desc[UR6][R12.64] ;  /* 0x000000060c0d7981 */ /* 0x000ee8000c1e1900 */
[----:B------:R-:W3:Y:S01]  /*09d0*/  LDG.E R6, desc[UR6][R6.64] ;  /* 0x0000000606067981 */ /* 0x000ee2000c1e1900 */
[----:B------:R-:W-:Y:S01]  /*09e0*/  VIADD R4, R4, 0x400 ;  /* 0x0000040004047836 */ /* 0x000fe20000000000 */
[----:B--2--5:R-:W-:-:S04]  /*09f0*/  IADD3 R14, PT, PT, R10, R9, R14 ;  /* 0x000000090a0e7210 */ /* 0x024fc80007ffe00e */
[----:B---3--:R-:W-:-:S07]  /*0a00*/  IADD3 R14, PT, PT, R6, R13, R14 ;  /* 0x0000000d060e7210 */ /* 0x008fce0007ffe00e */
.L_x_186:
[----:B------:R-:W-:Y:S05]  /*0a10*/  BSYNC.RECONVERGENT B2 ;  /* 0x0000000000027941 */ /* 0x000fea0003800200 */
.L_x_185:
[----:B------:R-:W-:Y:S05]  /*0a20*/  @!P1 BRA `(.L_x_178) ;  /* 0x0000000000289947 */ /* 0x000fea0003800000 */
[----:B------:R-:W1:Y:S01]  /*0a30*/  LDC.64 R6, c[0x0][0x380] ;  /* 0x0000e000ff067b82 */ /* 0x000e620000000a00 */
[----:B------:R-:W-:Y:S02]  /*0a40*/  IMAD R9, R3, 0x1000, R4 ;  /* 0x0000100003097824 */ /* 0x000fe400078e0204 */
[----:B------:R-:W-:-:S07]  /*0a50*/  IMAD.MOV R8, RZ, RZ, -R5 ;  /* 0x000000ffff087224 */ /* 0x000fce00078e0a05 */
.L_x_187:
[----:B-1----:R-:W-:-:S06]  /*0a60*/  IMAD.WIDE.U32 R4, R9, 0x4, R6 ;  /* 0x0000000409047825 */ /* 0x002fcc00078e0006 */
[----:B------:R-:W2:Y:S01]  /*0a70*/  LDG.E R5, desc[UR6][R4.64] ;  /* 0x0000000604057981 */ /* 0x000ea2000c1e1900 */
[----:B------:R-:W-:Y:S02]  /*0a80*/  VIADD R8, R8, 0x1 ;  /* 0x0000000108087836 */ /* 0x000fe40000000000 */
[----:B------:R-:W-:-:S03]  /*0a90*/  VIADD R9, R9, 0x100 ;  /* 0x0000010009097836 */ /* 0x000fc60000000000 */
[----:B------:R-:W-:Y:S01]  /*0aa0*/  ISETP.NE.AND P0, PT, R8, RZ, PT ;  /* 0x000000ff0800720c */ /* 0x000fe20003f05270 */
[----:B--2--5:R-:W-:-:S12]  /*0ab0*/  IMAD.IADD R14, R5, 0x1, R14 ;  /* 0x00000001050e7824 */ /* 0x024fd800078e020e */
[----:B------:R-:W-:Y:S05]  /*0ac0*/  @P0 BRA `(.L_x_187) ;  /* 0xfffffffc00e40947 */ /* 0x000fea000383ffff */
.L_x_178:
[----:B------:R-:W-:Y:S05]  /*0ad0*/  BSYNC.RECONVERGENT B1 ;  /* 0x0000000000017941 */ /* 0x000fea0003800200 */
.L_x_177:
[----:B------:R-:W-:-:S13]  /*0ae0*/  ISETP.GE.U32.AND P0, PT, R0, 0x100, PT ;  /* 0x000001000000780c */ /* 0x000fda0003f06070 */
[----:B------:R-:W-:Y:S05]  /*0af0*/  @!P0 BRA `(.L_x_188) ;  /* 0x0000000000ac8947 */ /* 0x000fea0003800000 */
[----:B------:R-:W1:Y:S01]  /*0b00*/  S2R R8, SR_LANEID ;  /* 0x0000000000087919 */ /* 0x000e620000000000 */
[----:B-----5:R-:W2:Y:S01]  /*0b10*/  SHFL.DOWN PT, R0, R14, 0x1, 0x1f ;  /* 0x08201f000e007f89 */ /* 0x020ea200000e0000 */
[C---:B-1----:R-:W-:Y:S02]  /*0b20*/  ISETP.GT.AND P0, PT, R8.reuse, 0x1e, PT ;  /* 0x0000001e0800780c */ /* 0x042fe40003f04270 */
[----:B------:R-:W-:Y:S02]  /*0b30*/  ISETP.NE.AND P1, PT, R8, RZ, PT ;  /* 0x000000ff0800720c */ /* 0x000fe40003f25270 */
[----:B--2---:R-:W-:Y:S02]  /*0b40*/  SEL R5, R0, RZ, !P0 ;  /* 0x000000ff00057207 */ /* 0x004fe40004000000 */
[----:B------:R-:W-:Y:S02]  /*0b50*/  ISETP.GT.AND P0, PT, R8, 0x1d, PT ;  /* 0x0000001d0800780c */ /* 0x000fe40003f04270 */
[----:B------:R-:W-:-:S05]  /*0b60*/  IADD3 R5, PT, PT, R5, R14, RZ ;  /* 0x0000000e05057210 */ /* 0x000fca0007ffe0ff */
[----:B------:R-:W1:Y:S02]  /*0b70*/  SHFL.DOWN PT, R0, R5, 0x2, 0x1f ;  /* 0x08401f0005007f89 */ /* 0x000e6400000e0000 */
[----:B------:R-:W-:Y:S01]  /*0b80*/  @!P1 MOV R6, 0x400 ;  /* 0x0000040000069802 */ /* 0x000fe20000000f00 */
[----:B------:R-:W2:Y:S01]  /*0b90*/  @!P1 S2R R9, SR_CgaCtaId ;  /* 0x0000000000099919 */ /* 0x000ea20000008800 */
[----:B-1----:R-:W-:Y:S02]  /*0ba0*/  SEL R0, R0, RZ, !P0 ;  /* 0x000000ff00007207 */ /* 0x002fe40004000000 */
[----:B------:R-:W-:-:S03]  /*0bb0*/  ISETP.GT.AND P0, PT, R8, 0x1b, PT ;  /* 0x0000001b0800780c */ /* 0x000fc60003f04270 */
[----:B------:R-:W-:-:S05]  /*0bc0*/  IMAD.IADD R0, R5, 0x1, R0 ;  /* 0x0000000105007824 */ /* 0x000fca00078e0200 */
[----:B------:R-:W1:Y:S01]  /*0bd0*/  SHFL.DOWN PT, R4, R0, 0x4, 0x1f ;  /* 0x08801f0000047f89 */ /* 0x000e6200000e0000 */
[----:B--2---:R-:W-:Y:S02]  /*0be0*/  @!P1 LEA R9, R9, R6, 0x18 ;  /* 0x0000000609099211 */ /* 0x004fe400078ec0ff */
[----:B-1----:R-:W-:Y:S02]  /*0bf0*/  SEL R7, R4, RZ, !P0 ;  /* 0x000000ff04077207 */ /* 0x002fe40004000000 */
[----:B------:R-:W-:-:S03]  /*0c00*/  ISETP.GT.AND P0, PT, R8, 0x17, PT ;  /* 0x000000170800780c */ /* 0x000fc60003f04270 */
[----:B------:R-:W-:Y:S01]  /*0c10*/  IMAD.IADD R7, R0, 0x1, R7 ;  /* 0x0000000100077824 */ /* 0x000fe200078e0207 */
[----:B------:R-:W-:-:S04]  /*0c20*/  @!P1 SHF.R.U32.HI R0, RZ, 0x3, R2 ;  /* 0x00000003ff009819 */ /* 0x000fc80000011602 */
[----:B------:R-:W1:Y:S01]  /*0c30*/  SHFL.DOWN PT, R4, R7, 0x8, 0x1f ;  /* 0x09001f0007047f89 */ /* 0x000e6200000e0000 */
[----:B------:R-:W-:-:S05]  /*0c40*/  @!P1 LOP3.LUT R0, R0, 0x7c, RZ, 0xc0, !PT ;  /* 0x0000007c00009812 */ /* 0x000fca00078ec0ff */
[----:B------:R-:W-:Y:S01]  /*0c50*/  @!P1 IMAD.IADD R0, R0, 0x1, R9 ;  /* 0x0000000100009824 */ /* 0x000fe200078e0209 */
[----:B-1----:R-:W-:Y:S02]  /*0c60*/  SEL R4, R4, RZ, !P0 ;  /* 0x000000ff04047207 */ /* 0x002fe40004000000 */
[----:B------:R-:W-:-:S03]  /*0c70*/  ISETP.GT.AND P0, PT, R8, 0xf, PT ;  /* 0x0000000f0800780c */ /* 0x000fc60003f04270 */
[----:B------:R-:W-:-:S05]  /*0c80*/  IMAD.IADD R4, R7, 0x1, R4 ;  /* 0x0000000107047824 */ /* 0x000fca00078e0204 */
[----:B------:R-:W1:Y:S02]  /*0c90*/  SHFL.DOWN PT, R5, R4, 0x10, 0x1f ;  /* 0x0a001f0004057f89 */ /* 0x000e6400000e0000 */
[----:B-1----:R-:W-:Y:S02]  /*0ca0*/  SEL R5, R5, RZ, !P0 ;  /* 0x000000ff05057207 */ /* 0x002fe40004000000 */
        /* <DEDUP_REMOVED lines=8> */
[----:B--2---:R-:W-:Y:S04]  /*0d30*/  LDS R0, [UR4+0xc] ;  /* 0x00000c04ff007984 */ /* 0x004fe80008000800 */
[----:B------:R-:W1:Y:S04]  /*0d40*/  LDS.128 R4, [UR4+0x10] ;  /* 0x00001004ff047984 */ /* 0x000e680008000c00 */
[----:B------:R-:W2:Y:S01]  /*0d50*/  LDS.64 R8, [UR4+0x20] ;  /* 0x00002004ff087984 */ /* 0x000ea20008000a00 */
[----:B-1----:R-:W-:-:S04]  /*0d60*/  IADD3 R0, PT, PT, R4, R0, R11 ;  /* 0x0000000004007210 */ /* 0x002fc80007ffe00b */
[----:B------:R-:W-:-:S04]  /*0d70*/  IADD3 R0, PT, PT, R6, R0, R5 ;  /* 0x0000000006007210 */ /* 0x000fc80007ffe005 */
[----:B--2---:R-:W-:-:S05]  /*0d80*/  IADD3 R0, PT, PT, R8, R0, R7 ;  /* 0x0000000008007210 */ /* 0x004fca0007ffe007 */
[----:B------:R-:W-:Y:S01]  /*0d90*/  IMAD.IADD R11, R0, 0x1, R9 ;  /* 0x00000001000b7824 */ /* 0x000fe200078e0209 */
[----:B------:R-:W-:Y:S06]  /*0da0*/  BRA `(.L_x_189) ;  /* 0x00000014007c7947 */ /* 0x000fec0003800000 */
.L_x_188:
[----:B------:R-:W-:Y:S01]  /*0db0*/  LOP3.LUT R4, R2, 0x3e0, RZ, 0xc0, !PT ;  /* 0x000003e002047812 */ /* 0x000fe200078ec0ff */
[----:B------:R-:W1:Y:S03]  /*0dc0*/  S2R R10, SR_LANEID ;  /* 0x00000000000a7919 */ /* 0x000e660000000000 */
[----:B------:R-:W-:Y:S02]  /*0dd0*/  LOP3.LUT R7, RZ, R4, RZ, 0x33, !PT ;  /* 0x00000004ff077212 */ /* 0x000fe400078e33ff */
[----:B------:R-:W-:-:S03]  /*0de0*/  IADD3 R5, PT, PT, R4, 0x20, RZ ;  /* 0x0000002004057810 */ /* 0x000fc60007ffe0ff */
[----:B------:R-:W-:Y:S01]  /*0df0*/  IMAD.IADD R7, R0, 0x1, R7 ;  /* 0x0000000100077824 */ /* 0x000fe200078e0207 */
[----:B------:R-:W-:-:S04]  /*0e00*/  ISETP.GT.U32.AND P0, PT, R5, R0, PT ;  /* 0x000000000500720c */ /* 0x000fc80003f04070 */
[----:B------:R-:W-:-:S05]  /*0e10*/  SEL R7, R7, 0x1f, P0 ;  /* 0x0000001f07077807 */ /* 0x000fca0000000000 */
[----:B-----5:R-:W2:Y:S01]  /*0e20*/  SHFL.DOWN PT, R4, R14, 0x1, R7 ;  /* 0x082000000e047989 */ /* 0x020ea200000e0007 */
[CC--:B-1----:R-:W-:Y:S01]  /*0e30*/  ISETP.GE.AND P0, PT, R10.reuse, R7.reuse, PT ;  /* 0x000000070a00720c */ /* 0x0c2fe20003f06270 */
[C---:B------:R-:W-:Y:S01]  /*0e40*/  VIADD R6, R10.reuse, 0x2 ;  /* 0x000000020a067836 */ /* 0x040fe20000000000 */
[C---:B------:R-:W-:Y:S01]  /*0e50*/  ISETP.NE.AND P1, PT, R10.reuse, RZ, PT ;  /* 0x000000ff0a00720c */ /* 0x040fe20003f25270 */
[----:B------:R-:W-:Y:S01]  /*0e60*/  VIADD R8, R10, 0x4 ;  /* 0x000000040a087836 */ /* 0x000fe20000000000 */
[----:B--2---:R-:W-:Y:S02]  /*0e70*/  SEL R5, R4, RZ, !P0 ;  /* 0x000000ff04057207 */ /* 0x004fe40004000000 */
[----:B------:R-:W-:-:S03]  /*0e80*/  ISETP.GT.AND P0, PT, R6, R7, PT ;  /* 0x000000070600720c */ /* 0x000fc60003f04270 */
[----:B------:R-:W-:-:S06]  /*0e90*/  IMAD.IADD R4, R5, 0x1, R14 ;  /* 0x0000000105047824 */ /* 0x000fcc00078e020e */
[----:B------:R-:W1:Y:S01]  /*0ea0*/  @!P1 S2R R11, SR_CgaCtaId ;  /* 0x00000000000b9919 */ /* 0x000e620000008800 */
[----:B------:R-:W-:Y:S01]  /*0eb0*/  @!P1 SHF.R.U32.HI R9, RZ, 0x3, R2 ;  /* 0x00000003ff099819 */ /* 0x000fe20000011602 */
[----:B------:R-:W2:Y:S03]  /*0ec0*/  SHFL.DOWN PT, R5, R4, 0x2, R7 ;  /* 0x0840000004057989 */ /* 0x000ea600000e0007 */
[----:B------:R-:W-:Y:S02]  /*0ed0*/  @!P1 LOP3.LUT R9, R9, 0x7c, RZ, 0xc0, !PT ;  /* 0x0000007c09099812 */ /* 0x000fe400078ec0ff */
[----:B--2---:R-:W-:Y:S02]  /*0ee0*/  SEL R5, R5, RZ, !P0 ;  /* 0x000000ff05057207 */ /* 0x004fe40004000000 */
[----:B------:R-:W-:-:S03]  /*0ef0*/  ISETP.GT.AND P0, PT, R8, R7, PT ;  /* 0x000000070800720c */ /* 0x000fc60003f04270 */
[----:B------:R-:W-:Y:S01]  /*0f00*/  IMAD.IADD R6, R4, 0x1, R5 ;  /* 0x0000000104067824 */ /* 0x000fe200078e0205 */
[----:B------:R-:W-:-:S04]  /*0f10*/  IADD3 R4, PT, PT, R10, 0x8, RZ ;  /* 0x000000080a047810 */ /* 0x000fc80007ffe0ff */
[----:B------:R-:W2:Y:S02]  /*0f20*/  SHFL.DOWN PT, R5, R6, 0x4, R7 ;  /* 0x0880000006057989 */ /* 0x000ea400000e0007 */
[----:B--2---:R-:W-:Y:S02]  /*0f30*/  SEL R5, R5, RZ, !P0 ;  /* 0x000000ff05057207 */ /* 0x004fe40004000000 */
[----:B------:R-:W-:-:S03]  /*0f40*/  ISETP.GT.AND P0, PT, R4, R7, PT ;  /* 0x000000070400720c */ /* 0x000fc60003f04270 */
[----:B------:R-:W-:Y:S02]  /*0f50*/  IMAD.IADD R8, R6, 0x1, R5 ;  /* 0x0000000106087824 */ /* 0x000fe400078e0205 */
[----:B------:R-:W-:Y:S01]  /*0f60*/  VIADD R6, R10, 0x10 ;  /* 0x000000100a067836 */ /* 0x000fe20000000000 */
[----:B------:R-:W-:Y:S02]  /*0f70*/  @!P1 MOV R10, 0x400 ;  /* 0x00000400000a9802 */ /* 0x000fe40000000f00 */
[----:B------:R-:W2:Y:S02]  /*0f80*/  SHFL.DOWN PT, R5, R8, 0x8, R7 ;  /* 0x0900000008057989 */ /* 0x000ea400000e0007 */
[----:B-1----:R-:W-:-:S05]  /*0f90*/  @!P1 LEA R10, R11, R10, 0x18 ;  /* 0x0000000a0b0a9211 */ /* 0x002fca00078ec0ff */
[----:B------:R-:W-:Y:S01]  /*0fa0*/  @!P1 IMAD.IADD R10, R9, 0x1, R10 ;  /* 0x00000001090a9824 */ /* 0x000fe200078e020a */
[----:B--2---:R-:W-:Y:S02]  /*0fb0*/  SEL R5, R5, RZ, !P0 ;  /* 0x000000ff05057207 */ /* 0x004fe40004000000 */
[----:B------:R-:W-:-:S03]  /*0fc0*/  ISETP.GT.AND P0, PT, R6, R7, PT ;  /* 0x000000070600720c */ /* 0x000fc60003f04270 */
[----:B------:R-:W-:-:S05]  /*0fd0*/  IMAD.IADD R4, R8, 0x1, R5 ;  /* 0x0000000108047824 */ /* 0x000fca00078e0205 */
[----:B------:R-:W1:Y:S02]  /*0fe0*/  SHFL.DOWN PT, R5, R4, 0x10, R7 ;  /* 0x0a00000004057989 */ /* 0x000e6400000e0007 */
[----:B-1----:R-:W-:Y:S02]  /*0ff0*/  SEL R5, R5, RZ, !P0 ;  /* 0x000000ff05057207 */ /* 0x002fe40004000000 */
[----:B------:R-:W-:-:S03]  /*1000*/  ISETP.NE.AND P0, PT, R2, RZ, PT ;  /* 0x000000ff0200720c */ /* 0x000fc60003f05270 */
[----:B------:R-:W-:-:S05]  /*1010*/  IMAD.IADD R11, R4, 0x1, R5 ;  /* 0x00000001040b7824 */ /* 0x000fca00078e0205 */
[----:B------:R1:W-:Y:S01]  /*1020*/  @!P1 STS [R10+0x8], R11 ;  /* 0x0000080b0a009388 */ /* 0x0003e20000000800 */
[----:B------:R-:W-:Y:S06]  /*1030*/  BAR.SYNC.DEFER_BLOCKING 0x0 ;  /* 0x0000000000007b1d */ /* 0x000fec0000010000 */
[----:B------:R-:W-:Y:S05]  /*1040*/  @P0 BRA `(.L_x_189) ;  /* 0x0000001000d40947 */ /* 0x000fea0003800000 */
[----:B------:R-:W2:Y:S01]  /*1050*/  S2UR UR5, SR_CgaCtaId ;  /* 0x00000000000579c3 */ /* 0x000ea20000008800 */
[----:B------:R-:W-:Y:S01]  /*1060*/  UMOV UR4, 0x400 ;  /* 0x0000040000047882 */ /* 0x000fe20000000000 */
[C---:B------:R-:W-:Y:S02]  /*1070*/  ISETP.GT.U32.AND P2, PT, R0.reuse, 0x40, PT ;  /* 0x000000400000780c */ /* 0x040fe40003f44070 */
[C---:B------:R-:W-:Y:S02]  /*1080*/  ISETP.GT.U32.AND P1, PT, R0.reuse, 0x20, PT ;  /* 0x000000200000780c */ /* 0x040fe40003f24070 */
[----:B------:R-:W-:Y:S01]  /*1090*/  ISETP.GT.U32.AND P3, PT, R0, 0x80, PT ;  /* 0x000000800000780c */ /* 0x000fe20003f64070 */
[----:B--2---:R-:W-:-:S09]  /*10a0*/  ULEA UR4, UR5, UR4, 0x18 ;  /* 0x0000000405047291 */ /* 0x004fd2000f8ec0ff */
[----:B------:R-:W2:Y:S04]  /*10b0*/  LDS.128 R4, [UR4+0x10] ;  /* 0x00001004ff047984 */ /* 0x000ea80008000c00 */
[----:B------:R-:W3:Y:S04]  /*10c0*/  LDS R2, [UR4+0xc] ;  /* 0x00000c04ff027984 */ /* 0x000ee80008000800 */
[----:B------:R-:W4:Y:S01]  /*10d0*/  LDS.64 R8, [UR4+0x20] ;  /* 0x00002004ff087984 */ /* 0x000f220008000a00 */
[----:B--2---:R-:W-:Y:S02]  /*10e0*/  SEL R4, R4, RZ, P2 ;  /* 0x000000ff04047207 */ /* 0x004fe40001000000 */
[----:B------:R-:W-:-:S02]  /*10f0*/  ISETP.GT.U32.AND P2, PT, R0, 0x60, PT ;  /* 0x000000600000780c */ /* 0x000fc40003f44070 */
[----:B---3--:R-:W-:Y:S02]  /*1100*/  SEL R2, R2, RZ, P1 ;  /* 0x000000ff02027207 */ /* 0x008fe40000800000 */
[----:B------:R-:W-:Y:S02]  /*1110*/  SEL R5, R5, RZ, P2 ;  /* 0x000000ff05057207 */ /* 0x000fe40001000000 */
[----:B------:R-:W-:Y:S02]  /*1120*/  IADD3 R2, PT, PT, R4, R2, R11 ;  /* 0x0000000204027210 */ /* 0x000fe40007ffe00b */
[----:B------:R-:W-:Y:S02]  /*1130*/  ISETP.GT.U32.AND P1, PT, R0, 0xa0, PT ;  /* 0x000000a00000780c */ /* 0x000fe40003f24070 */
[----:B------:R-:W-:Y:S02]  /*1140*/  SEL R6, R6, RZ, P3 ;  /* 0x000000ff06067207 */ /* 0x000fe40001800000 */
[----:B------:R-:W-:-:S02]  /*1150*/  ISETP.GT.U32.AND P2, PT, R0, 0xc0, PT ;  /* 0x000000c00000780c */ /* 0x000fc40003f44070 */
[----:B------:R-:W-:Y:S02]  /*1160*/  ISETP.GT.U32.AND P3, PT, R0, 0xe0, PT ;  /* 0x000000e00000780c */ /* 0x000fe40003f64070 */
[----:B------:R-:W-:Y:S02]  /*1170*/  SEL R7, R7, RZ, P1 ;  /* 0x000000ff07077207 */ /* 0x000fe40000800000 */
[----:B------:R-:W-:Y:S02]  /*1180*/  IADD3 R2, PT, PT, R6, R2, R5 ;  /* 0x0000000206027210 */ /* 0x000fe40007ffe005 */
[----:B----4-:R-:W-:Y:S02]  /*1190*/  SEL R8, R8, RZ, P2 ;  /* 0x000000ff08087207 */ /* 0x010fe40001000000 */
[----:B------:R-:W-:Y:S02]  /*11a0*/  SEL R9, R9, RZ, P3 ;  /* 0x000000ff09097207 */ /* 0x000fe40001800000 */
[----:B------:R-:W-:-:S05]  /*11b0*/  IADD3 R2, PT, PT, R8, R2, R7 ;  /* 0x0000000208027210 */ /* 0x000fca0007ffe007 */
[----:B-1----:R-:W-:Y:S01]  /*11c0*/  IMAD.IADD R11, R2, 0x1, R9 ;  /* 0x00000001020b7824 */ /* 0x002fe200078e0209 */
[----:B------:R-:W-:Y:S06]  /*11d0*/  BRA `(.L_x_189) ;  /* 0x0000001000707947 */ /* 0x000fec0003800000 */
.L_x_174:
[----:B------:R-:W0:Y:S01]  /*11e0*/  S2R R2, SR_TID.X ;  /* 0x0000000000027919 */ /* 0x000e220000002100 */
[----:B------:R-:W1:Y:S02]  /*11f0*/  LDCU.64 UR4, c[0x0][0x380] ;  /* 0x00007000ff0477ac */ /* 0x000e640008000a00 */
[----:B-1----:R-:W-:Y:S01]  /*1200*/  MOV R4, UR4 ;  /* 0x0000000400047c02 */ /* 0x002fe20008000f00 */
[----:B------:R-:W-:Y:S02]  /*1210*/  IMAD.U32 R5, RZ, RZ, UR5 ;  /* 0x00000005ff057e24 */ /* 0x000fe4000f8e00ff */
[----:B0-----:R-:W-:-:S04]  /*1220*/  IMAD R7, R3, 0x1000, R2 ;  /* 0x0000100003077824 */ /* 0x001fc800078e0202 */
[----:B------:R-:W-:-:S05]  /*1230*/  IMAD.WIDE.U32 R6, R7, 0x4, R4 ;  /* 0x0000000407067825 */ /* 0x000fca00078e0004 */
        /* <DEDUP_REMOVED lines=16> */
[----:B------:R-:W-:-:S02]  /*1340*/  ISETP.GE.U32.AND P0, PT, R0, R13, PT ;  /* 0x0000000d0000720c */ /* 0x000fc40003f06070 */
        /* <DEDUP_REMOVED lines=9> */
[----:B------:R-:W-:Y:S01]  /*13e0*/  IMAD R9, R3, 0x1000, R13 ;  /* 0x0000100003097824 */ /* 0x000fe200078e020d */
[----:B------:R-:W-:Y:S01]  /*13f0*/  LOP3.LUT R6, RZ, R2, RZ, 0x33, !PT ;  /* 0x00000002ff067212 */ /* 0x000fe200078e33ff */
[----:B------:R-:W-:Y:S01]  /*1400*/  VIADD R0, R8, 0xfffff000 ;  /* 0xfffff00008007836 */ /* 0x000fe20000000000 */
[----:B------:R-:W-:Y:S02]  /*1410*/  UMOV UR4, URZ ;  /* 0x000000ff00047c82 */ /* 0x000fe40008000000 */
[----:B------:R-:W-:Y:S02]  /*1420*/  IADD3 R6, PT, PT, -R13, R8, R6 ;  /* 0x000000080d067210 */ /* 0x000fe40007ffe106 */
[C---:B------:R-:W-:Y:S02]  /*1430*/  ISETP.GT.U32.AND P0, PT, R9.reuse, R0, PT ;  /* 0x000000000900720c */ /* 0x040fe40003f04070 */
[----:B------:R-:W-:Y:S01]  /*1440*/  IADD3 R7, PT, PT, R9, 0x800, R2 ;  /* 0x0000080009077810 */ /* 0x000fe20007ffe002 */
[----:B------:R-:W-:-:S02]  /*1450*/  IMAD.MOV.U32 R2, RZ, RZ, R9 ;  /* 0x000000ffff027224 */ /* 0x000fc400078e0009 */
[----:B------:R-:W-:-:S08]  /*1460*/  IMAD R6, R3, -0x1000, R6 ;  /* 0xfffff00003067824 */ /* 0x000fd000078e0206 */
[----:B------:R-:W-:Y:S05]  /*1470*/  @P0 BRA `(.L_x_191) ;  /* 0x00000000009c0947 */ /* 0x000fea0003800000 */
[----:B------:R-:W0:Y:S08]  /*1480*/  LDC R8, c[0x0][0x3a8] ;  /* 0x0000ea00ff087b82 */ /* 0x000e300000000800 */
[----:B------:R-:W1:Y:S02]  /*1490*/  LDC.64 R4, c[0x0][0x380] ;  /* 0x0000e000ff047b82 */ /* 0x000e640000000a00 */
.L_x_192:
[----:B------:R-:W2:Y:S02]  /*14a0*/  S2R R10, SR_TID.X ;  /* 0x00000000000a7919 */ /* 0x000ea40000002100 */
[----:B--2---:R-:W-:-:S04]  /*14b0*/  IMAD.IADD R11, R10, 0x1, R9 ;  /* 0x000000010a0b7824 */ /* 0x004fc800078e0209 */
[----:B-1----:R-:W-:-:S05]  /*14c0*/  IMAD.WIDE.U32 R10, R11, 0x4, R4 ;  /* 0x000000040b0a7825 */ /* 0x002fca00078e0004 */
        /* <DEDUP_REMOVED lines=10> */
[----:B------:R-:W5:Y:S01]  /*1570*/  LDG.E R21, desc[UR6][R10.64+0x2c00] ;  /* 0x002c00060a157981 */ /* 0x000f62000c1e1900 */
[----:B--2---:R-:W-:-:S03]  /*1580*/  IADD3 R20, PT, PT, R20, R18, R27 ;  /* 0x0000001214147210 */ /* 0x004fc60007ffe01b */
[----:B------:R-:W2:Y:S04]  /*1590*/  LDG.E R18, desc[UR6][R10.64+0x2800] ;  /* 0x002800060a127981 */ /* 0x000ea8000c1e1900 */
[----:B------:R-:W2:Y:S01]  /*15a0*/  LDG.E R27, desc[UR6][R10.64+0x3800] ;  /* 0x003800060a1b7981 */ /* 0x000ea2000c1e1900 */
[----:B---3--:R-:W-:-:S03]  /*15b0*/  IADD3 R24, PT, PT, R23, R22, R20 ;  /* 0x0000001617187210 */ /* 0x008fc60007ffe014 */
[----:B------:R-:W3:Y:S04]  /*15c0*/  LDG.E R23, desc[UR6][R10.64+0x3000] ;  /* 0x003000060a177981 */ /* 0x000ee8000c1e1900 */
[----:B------:R-:W3:Y:S04]  /*15d0*/  LDG.E R20, desc[UR6][R10.64+0x3400] ;  /* 0x003400060a147981 */ /* 0x000ee8000c1e1900 */
[----:B------:R-:W3:Y:S01]  /*15e0*/  LDG.E R22, desc[UR6][R10.64+0x3c00] ;  /* 0x003c00060a167981 */ /* 0x000ee2000c1e1900 */
[----:B----4-:R-:W-:-:S04]  /*15f0*/  IADD3 R14, PT, PT, R17, R14, R24 ;  /* 0x0000000e110e7210 */ /* 0x010fc80007ffe018 */
[----:B-----5:R-:W-:-:S04]  /*1600*/  IADD3 R14, PT, PT, R19, R16, R14 ;  /* 0x00000010130e7210 */ /* 0x020fc80007ffe00e */
[----:B------:R-:W-:Y:S02]  /*1610*/  IADD3 R12, PT, PT, R15, R12, R14 ;  /* 0x0000000c0f0c7210 */ /* 0x000fe40007ffe00e */
[----:B0-----:R-:W-:-:S04]  /*1620*/  IADD3 R14, PT, PT, -R9, R8, RZ ;  /* 0x00000008090e7210 */ /* 0x001fc80007ffe1ff */
[----:B------:R-:W-:Y:S02]  /*1630*/  ISETP.GE.U32.AND P0, PT, R14, R13, PT ;  /* 0x0000000d0e00720c */ /* 0x000fe40003f06070 */
[----:B--2---:R-:W-:-:S04]  /*1640*/  IADD3 R12, PT, PT, R21, R18, R12 ;  /* 0x00000012150c7210 */ /* 0x004fc80007ffe00c */
[----:B---3--:R-:W-:-:S04]  /*1650*/  IADD3 R12, PT, PT, R20, R23, R12 ;  /* 0x00000017140c7210 */ /* 0x008fc80007ffe00c */
[----:B------:R-:W-:-:S03]  /*1660*/  IADD3 R27, PT, PT, R22, R27, R12 ;  /* 0x0000001b161b7210 */ /* 0x000fc60007ffe00c */
[----:B------:R-:W-:Y:S05]  /*1670*/  @!P0 BRA `(.L_x_190) ;  /* 0x00000008009c8947 */ /* 0x000fea0003800000 */
[C---:B------:R-:W-:Y:S01]  /*1680*/  IMAD.IADD R9, R13.reuse, 0x1, R9 ;  /* 0x000000010d097824 */ /* 0x040fe200078e0209 */
[----:B------:R-:W-:Y:S01]  /*1690*/  UIADD3 UR4, UPT, UPT, UR4, 0x1, URZ ;  /* 0x0000000104047890 */ /* 0x000fe2000fffe0ff */
[----:B------:R-:W-:Y:S02]  /*16a0*/  IMAD.IADD R2, R13, 0x1, R2 ;  /* 0x000000010d027824 */ /* 0x000fe400078e0202 */
[----:B------:R-:W-:Y:S01]  /*16b0*/  IMAD.IADD R6, R6, 0x1, -R13 ;  /* 0x0000000106067824 */ /* 0x000fe200078e0a0d */
[----:B------:R-:W-:Y:S01]  /*16c0*/  ISETP.GT.U32.AND P0, PT, R9, R0, PT ;  /* 0x000000000900720c */ /* 0x000fe20003f04070 */
[----:B------:R-:W-:-:S12]  /*16d0*/  IMAD.IADD R7, R13, 0x1, R7 ;  /* 0x000000010d077824 */ /* 0x000fd800078e0207 */
[----:B------:R-:W-:Y:S05]  /*16e0*/  @!P0 BRA `(.L_x_192) ;  /* 0xfffffffc006c8947 */ /* 0x000fea000383ffff */
.L_x_191:
[----:B------:R-:W0:Y:S01]  /*16f0*/  S2R R13, SR_TID.X ;  /* 0x00000000000d7919 */ /* 0x000e220000002100 */
[----:B------:R-:W-:Y:S01]  /*1700*/  IMAD.IADD R0, R8, 0x1, -R9 ;  /* 0x0000000108007824 */ /* 0x000fe200078e0a09 */
[----:B------:R-:W-:Y:S04]  /*1710*/  BSSY.RECONVERGENT B1, `(.L_x_190) ;  /* 0x000009d000017945 */ /* 0x000fe80003800200 */
[----:B0-----:R-:W-:-:S04]  /*1720*/  ISETP.GE.AND P0, PT, R13, R0, PT ;  /* 0x000000000d00720c */ /* 0x001fc80003f06270 */
[----:B------:R-:W-:-:S13]  /*1730*/  ISETP.GE.U32.OR P0, PT, R9, R8, P0 ;  /* 0x000000080900720c */ /* 0x000fda0000706470 */
[----:B------:R-:W-:Y:S05]  /*1740*/  @P0 BRA `(.L_x_193) ;  /* 0x0000000800640947 */ /* 0x000fea0003800000 */
[----:B------:R-:W0:Y:S01]  /*1750*/  LDC R10, c[0x0][0x3ac] ;  /* 0x0000eb00ff0a7b82 */ /* 0x000e220000000800 */
[----:B------:R-:W-:Y:S01]  /*1760*/  LOP3.LUT R11, RZ, R13, RZ, 0x33, !PT ;  /* 0x0000000dff0b7212 */ /* 0x000fe200078e33ff */
[----:B------:R-:W-:Y:S06]  /*1770*/  BSSY.RECONVERGENT B2, `(.L_x_194) ;  /* 0x000004f000027945 */ /* 0x000fec0003800200 */
[----:B------:R-:W1:Y:S01]  /*1780*/  LDC R0, c[0x0][0x3ac] ;  /* 0x0000eb00ff007b82 */ /* 0x000e620000000800 */
[----:B0-----:R-:W-:-:S05]  /*1790*/  IMAD.SHL.U32 R10, R10, 0x1000, RZ ;  /* 0x000010000a0a7824 */ /* 0x001fca00078e00ff */
[----:B------:R-:W-:-:S04]  /*17a0*/  LEA R10, R3, R10, 0xc ;  /* 0x0000000a030a7211 */ /* 0x000fc800078e60ff */
[----:B------:R-:W-:Y:S01]  /*17b0*/  IADD3 R8, PT, PT, -R10, R8, R11 ;  /* 0x000000080a087210 */ /* 0x000fe20007ffe10b */
[----:B-1----:R-:W-:Y:S02]  /*17c0*/  IMAD R11, R0, UR4, RZ ;  /* 0x00000004000b7c24 */ /* 0x002fe4000f8e02ff */
[----:B------:R-:W-:Y:S02]  /*17d0*/  IMAD.MOV.U32 R0, RZ, RZ, R13 ;  /* 0x000000ffff007224 */ /* 0x000fe400078e000d */
[----:B------:R-:W-:-:S05]  /*17e0*/  IMAD R8, R11, -0x1000, R8 ;  /* 0xfffff0000b087824 */ /* 0x000fca00078e0208 */
[C---:B------:R-:W-:Y:S02]  /*17f0*/  ISETP.GE.U32.AND P0, PT, R8.reuse, 0xf00, PT ;  /* 0x00000f000800780c */ /* 0x040fe40003f06070 */
[----:B------:R-:W-:-:S04]  /*1800*/  LEA.HI R8, R8, 0x1, RZ, 0x18 ;  /* 0x0000000108087811 */ /* 0x000fc800078fc0ff */
[----:B------:R-:W-:-:S07]  /*1810*/  LOP3.LUT R10, R8, 0xf, RZ, 0xc0, !PT ;  /* 0x0000000f080a7812 */ /* 0x000fce00078ec0ff */
[----:B------:R-:W-:Y:S05]  /*1820*/  @!P0 BRA `(.L_x_195) ;  /* 0x00000004000c8947 */ /* 0x000fea0003800000 */
[----:B------:R-:W-:Y:S01]  /*1830*/  LEA.HI R0, R6, 0x1, RZ, 0x18 ;  /* 0x0000000106007811 */ /* 0x000fe200078fc0ff */
[----:B------:R-:W-:Y:S01]  /*1840*/  BSSY.RECONVERGENT B3, `(.L_x_196) ;  /* 0x0000040000037945 */ /* 0x000fe20003800200 */
[----:B------:R-:W-:Y:S02]  /*1850*/  LOP3.LUT R11, R13, 0x800, RZ, 0xfc, !PT ;  /* 0x000008000d0b7812 */ /* 0x000fe400078efcff */
[----:B------:R-:W-:-:S05]  /*1860*/  LOP3.LUT R0, R0, 0x1fffff0, RZ, 0xc0, !PT ;  /* 0x01fffff000007812 */ /* 0x000fca00078ec0ff */
[----:B------:R-:W-:-:S07]  /*1870*/  IMAD.MOV R0, RZ, RZ, -R0 ;  /* 0x000000ffff007224 */ /* 0x000fce00078e0a00 */
.L_x_197:
[C---:B------:R-:W-:Y:S02]  /*1880*/  VIADD R15, R7.reuse, 0xfffff800 ;  /* 0xfffff800070f7836 */ /* 0x040fe40000000000 */
[----:B------:R-:W-:Y:S02]  /*1890*/  VIADD R21, R7, 0xfffff900 ;  /* 0xfffff90007157836 */ /* 0x000fe40000000000 */
[----:B------:R-:W-:-:S04]  /*18a0*/  IMAD.WIDE.U32 R14, R15, 0x4, R4 ;  /* 0x000000040f0e7825 */ /* 0x000fc800078e0004 */
[--C-:B------:R-:W-:Y:S01]  /*18b0*/  IMAD.WIDE.U32 R20, R21, 0x4, R4.reuse ;  /* 0x0000000415147825 */ /* 0x100fe200078e0004 */
[----:B------:R0:W2:Y:S04]  /*18c0*/  LDG.E R28, desc[UR6][R14.64] ;  /* 0x000000060e1c7981 */ /* 0x0000a8000c1e1900 */
[----:B------:R-:W2:Y:S01]  /*18d0*/  LDG.E R29, desc[UR6][R20.64] ;  /* 0x00000006141d7981 */ /* 0x000ea2000c1e1900 */
[C---:B------:R-:W-:Y:S02]  /*18e0*/  VIADD R17, R7.reuse, 0xfffffa00 ;  /* 0xfffffa0007117836 */ /* 0x040fe40000000000 */
[----:B------:R-:W-:Y:S02]  /*18f0*/  VIADD R19, R7, 0xfffffb00 ;  /* 0xfffffb0007137836 */ /* 0x000fe40000000000 */
[----:B------:R-:W-:-:S04]  /*1900*/  IMAD.WIDE.U32 R16, R17, 0x4, R4 ;  /* 0x0000000411107825 */ /* 0x000fc800078e0004 */
[--C-:B------:R-:W-:Y:S01]  /*1910*/  IMAD.WIDE.U32 R18, R19, 0x4, R4.reuse ;  /* 0x0000000413127825 */ /* 0x100fe200078e0004 */
[----:B------:R1:W3:Y:S04]  /*1920*/  LDG.E R13, desc[UR6][R16.64] ;  /* 0x00000006100d7981 */ /* 0x0002e8000c1e1900 */
[----:B------:R4:W3:Y:S01]  /*1930*/  LDG.E R12, desc[UR6][R18.64] ;  /* 0x00000006120c7981 */ /* 0x0008e2000c1e1900 */
[C---:B------:R-:W-:Y:S01]  /*1940*/  VIADD R22, R7.reuse, 0xfffffd00 ;  /* 0xfffffd0007167836 */ /* 0x040fe20000000000 */
[C---:B------:R-:W-:Y:S01]  /*1950*/  IADD3 R23, PT, PT, R7.reuse, -0x400, RZ ;  /* 0xfffffc0007177810 */ /* 0x040fe20007ffe0ff */
[----:B------:R-:W-:Y:S02]  /*1960*/  VIADD R26, R7, 0xfffffe00 ;  /* 0xfffffe00071a7836 */ /* 0x000fe40000000000 */
[----:B0-----:R-:W-:-:S04]  /*1970*/  IMAD.WIDE.U32 R14, R22, 0x4, R4 ;  /* 0x00000004160e7825 */ /* 0x001fc800078e0004 */
[--C-:B-1----:R-:W-:Y:S02]  /*1980*/  IMAD.WIDE.U32 R16, R26, 0x4, R4.reuse ;  /* 0x000000041a107825 */ /* 0x102fe400078e0004 */
[----:B------:R0:W5:Y:S02]  /*1990*/  LDG.E R26, desc[UR6][R14.64] ;  /* 0x000000060e1a7981 */ /* 0x000164000c1e1900 */
[C-C-:B------:R-:W-:Y:S02]  /*19a0*/  IMAD.WIDE.U32 R24, R7.reuse, 0x4, R4.reuse ;  /* 0x0000000407187825 */ /* 0x140fe400078e0004 */
[----:B------:R-:W5:Y:S02]  /*19b0*/  LDG.E R16, desc[UR6][R16.64] ;  /* 0x0000000610107981 */ /* 0x000f64000c1e1900 */
[----:B----4-:R-:W-:Y:S02]  /*19c0*/  VIADD R19, R7, 0xffffff00 ;  /* 0xffffff0007137836 */ /* 0x010fe40000000000 */
[----:B------:R-:W-:Y:S01]  /*19d0*/  IMAD.WIDE.U32 R20, R23, 0x4, R4 ;  /* 0x0000000417147825 */ /* 0x000fe200078e0004 */
[----:B------:R-:W4:Y:S03]  /*19e0*/  LDG.E R24, desc[UR6][R24.64] ;  /* 0x0000000618187981 */ /* 0x000f26000c1e1900 */
[----:B0-----:R-:W-:-:S02]  /*19f0*/  VIADD R15, R7, 0x200 ;  /* 0x00000200070f7836 */ /* 0x001fc40000000000 */
[----:B------:R-:W-:Y:S02]  /*1a00*/  VIADD R23, R7, 0x100 ;  /* 0x0000010007177836 */ /* 0x000fe40000000000 */
[--C-:B------:R-:W-:Y:S01]  /*1a10*/  IMAD.WIDE.U32 R18, R19, 0x4, R4.reuse ;  /* 0x0000000413127825 */ /* 0x100fe200078e0004 */
[----:B------:R0:W5:Y:S03]  /*1a20*/  LDG.E R25, desc[UR6][R20.64] ;  /* 0x0000000614197981 */ /* 0x000166000c1e1900 */
[----:B------:R-:W-:Y:S02]  /*1a30*/  IMAD.WIDE.U32 R22, R23, 0x4, R4 ;  /* 0x0000000417167825 */ /* 0x000fe400078e0004 */
[----:B------:R-:W4:Y:S04]  /*1a40*/  LDG.E R19, desc[UR6][R18.64] ;  /* 0x0000000612137981 */ /* 0x000f28000c1e1900 */
[----:B------:R1:W4:Y:S01]  /*1a50*/  LDG.E R23, desc[UR6][R22.64] ;  /* 0x0000000616177981 */ /* 0x000322000c1e1900 */
[----:B0-----:R-:W-:-:S04]  /*1a60*/  VIADD R21, R7, 0x300 ;  /* 0x0000030007157836 */ /* 0x001fc80000000000 */
[----:B------:R-:W-:-:S04]  /*1a70*/  IMAD.WIDE.U32 R20, R21, 0x4, R4 ;  /* 0x0000000415147825 */ /* 0x000fc800078e0004 */
[----:B-1----:R-:W-:Y:S02]  /*1a80*/  VIADD R22, R7, 0x700 ;  /* 0x0000070007167836 */ /* 0x002fe40000000000 */
[----:B------:R-:W4:Y:S01]  /*1a90*/  LDG.E R21, desc[UR6][R20.64] ;  /* 0x0000000614157981 */ /* 0x000f22000c1e1900 */
[----:B--2---:R-:W-:Y:S01]  /*1aa0*/  IADD3 R27, PT, PT, R29, R28, R27 ;  /* 0x0000001c1d1b7210 */ /* 0x004fe20007ffe01b */
[----:B------:R-:W-:Y:S01]  /*1ab0*/  IMAD.WIDE.U32 R28, R15, 0x4, R4 ;  /* 0x000000040f1c7825 */ /* 0x000fe200078e0004 */
[----:B------:R-:W-:-:S05]  /*1ac0*/  IADD3 R15, PT, PT, R7, 0x400, RZ ;  /* 0x00000400070f7810 */ /* 0x000fca0007ffe0ff */
[----:B------:R0:W2:Y:S01]  /*1ad0*/  LDG.E R28, desc[UR6][R28.64] ;  /* 0x000000061c1c7981 */ /* 0x0000a2000c1e1900 */
[----:B------:R-:W-:-:S05]  /*1ae0*/  IMAD.WIDE.U32 R14, R15, 0x4, R4 ;  /* 0x000000040f0e7825 */ /* 0x000fca00078e0004 */
[----:B------:R1:W2:Y:S01]  /*1af0*/  LDG.E R17, desc[UR6][R14.64] ;  /* 0x000000060e117981 */ /* 0x0002a2000c1e1900 */
[----:B---3--:R-:W-:Y:S01]  /*1b00*/  IADD3 R27, PT, PT, R12, R13, R27 ;  /* 0x0000000d0c1b7210 */ /* 0x008fe20007ffe01b */
[----:B0-----:R-:W-:-:S04]  /*1b10*/  VIADD R29, R7, 0x500 ;  /* 0x00000500071d7836 */ /* 0x001fc80000000000 */
[----:B------:R-:W-:-:S04]  /*1b20*/  IMAD.WIDE.U32 R12, R29, 0x4, R4 ;  /* 0x000000041d0c7825 */ /* 0x000fc800078e0004 */
[----:B-1----:R-:W-:Y:S01]  /*1b30*/  VIADD R15, R7, 0x600 ;  /* 0x00000600070f7836 */ /* 0x002fe20000000000 */
[----:B------:R0:W3:Y:S03]  /*1b40*/  LDG.E R18, desc[UR6][R12.64] ;  /* 0x000000060c127981 */ /* 0x0000e6000c1e1900 */
[----:B------:R-:W-:-:S04]  /*1b50*/  IMAD.WIDE.U32 R14, R15, 0x4, R4 ;  /* 0x000000040f0e7825 */ /* 0x000fc800078e0004 */
[----:B0-----:R-:W-:Y:S02]  /*1b60*/  IMAD.WIDE.U32 R12, R22, 0x4, R4 ;  /* 0x00000004160c7825 */ /* 0x001fe400078e0004 */
[----:B------:R-:W3:Y:S04]  /*1b70*/  LDG.E R22, desc[UR6][R14.64] ;  /* 0x000000060e167981 */ /* 0x000ee8000c1e1900 */
[----:B------:R-:W3:Y:S01]  /*1b80*/  LDG.E R20, desc[UR6][R12.64] ;  /* 0x000000060c147981 */ /* 0x000ee2000c1e1900 */
[----:B------:R-:W-:Y:S01]  /*1b90*/  VIADD R0, R0, 0x10 ;  /* 0x0000001000007836 */ /* 0x000fe20000000000 */
[----:B-----5:R-:W-:-:S04]  /*1ba0*/  IADD3 R25, PT, PT, R26, R25, R27 ;  /* 0x000000191a197210 */ /* 0x020fc80007ffe01b */
[----:B----4-:R-:W-:Y:S02]  /*1bb0*/  IADD3 R16, PT, PT, R19, R16, R25 ;  /* 0x0000001013107210 */ /* 0x010fe40007ffe019 */
[----:B------:R-:W-:Y:S02]  /*1bc0*/  ISETP.NE.AND P0, PT, R0, RZ, PT ;  /* 0x000000ff0000720c */ /* 0x000fe40003f05270 */
[----:B------:R-:W-:Y:S01]  /*1bd0*/  IADD3 R16, PT, PT, R23, R24, R16 ;  /* 0x0000001817107210 */ /* 0x000fe20007ffe010 */
[----:B------:R-:W-:Y:S02]  /*1be0*/  VIADD R11, R11, 0x1000 ;  /* 0x000010000b0b7836 */ /* 0x000fe40000000000 */
[----:B------:R-:W-:Y:S01]  /*1bf0*/  VIADD R7, R7, 0x1000 ;  /* 0x0000100007077836 */ /* 0x000fe20000000000 */
[----:B--2---:R-:W-:-:S04]  /*1c00*/  IADD3 R16, PT, PT, R21, R28, R16 ;  /* 0x0000001c15107210 */ /* 0x004fc80007ffe010 */
[----:B---3--:R-:W-:-:S04]  /*1c10*/  IADD3 R17, PT, PT, R18, R17, R16 ;  /* 0x0000001112117210 */ /* 0x008fc80007ffe010 */
[----:B------:R-:W-:Y:S01]  /*1c20*/  IADD3 R27, PT, PT, R20, R22, R17 ;  /* 0x00000016141b7210 */ /* 0x000fe20007ffe011 */
[----:B------:R-:W-:Y:S06]  /*1c30*/  @P0 BRA `(.L_x_197) ;  /* 0xfffffffc00100947 */ /* 0x000fec000383ffff */
[----:B------:R-:W-:Y:S05]  /*1c40*/  BSYNC.RECONVERGENT B3 ;  /* 0x0000000000037941 */ /* 0x000fea0003800200 */
.L_x_196:
[----:B------:R-:W-:-:S07]  /*1c50*/  IADD3 R0, PT, PT, R11, -0x800, RZ ;  /* 0xfffff8000b007810 */ /* 0x000fce0007ffe0ff */
.L_x_195:
[----:B------:R-:W-:Y:S05]  /*1c60*/  BSYNC.RECONVERGENT B2 ;  /* 0x0000000000027941 */ /* 0x000fea0003800200 */
.L_x_194:
[----:B------:R-:W-:-:S13]  /*1c70*/  ISETP.NE.AND P0, PT, R10, RZ, PT ;  /* 0x000000ff0a00720c */ /* 0x000fda0003f05270 */
[----:B------:R-:W-:Y:S05]  /*1c80*/  @!P0 BRA `(.L_x_193) ;  /* 0x0000000400148947 */ /* 0x000fea0003800000 */
[----:B------:R-:W-:Y:S01]  /*1c90*/  ISETP.GE.U32.AND P0, PT, R10, 0x8, PT ;  /* 0x000000080a00780c */ /* 0x000fe20003f06070 */
[----:B------:R-:W-:Y:S01]  /*1ca0*/  BSSY.RECONVERGENT B2, `(.L_x_198) ;  /* 0x0000021000027945 */ /* 0x000fe20003800200 */
[----:B------:R-:W-:-:S04]  /*1cb0*/  LOP3.LUT R23, R8, 0x7, RZ, 0xc0, !PT ;  /* 0x0000000708177812 */ /* 0x000fc800078ec0ff */
[----:B------:R-:W-:-:S07]  /*1cc0*/  ISETP.NE.AND P1, PT, R23, RZ, PT ;  /* 0x000000ff1700720c */ /* 0x000fce0003f25270 */
[----:B------:R-:W-:Y:S06]  /*1cd0*/  @!P0 BRA `(.L_x_199) ;  /* 0x0000000000748947 */ /* 0x000fec0003800000 */
[----:B------:R-:W-:-:S04]  /*1ce0*/  IMAD.IADD R11, R0, 0x1, R9 ;  /* 0x00000001000b7824 */ /* 0x000fc800078e0209 */
[C---:B------:R-:W-:Y:S02]  /*1cf0*/  VIADD R19, R11.reuse, 0x100 ;  /* 0x000001000b137836 */ /* 0x040fe40000000000 */
[C---:B------:R-:W-:Y:S02]  /*1d00*/  VIADD R21, R11.reuse, 0x200 ;  /* 0x000002000b157836 */ /* 0x040fe40000000000 */
[C---:B------:R-:W-:Y:S02]  /*1d10*/  VIADD R13, R11.reuse, 0x300 ;  /* 0x000003000b0d7836 */ /* 0x040fe40000000000 */
[----:B------:R-:W-:-:S04]  /*1d20*/  IMAD.WIDE.U32 R16, R11, 0x4, R4 ;  /* 0x000000040b107825 */ /* 0x000fc800078e0004 */
[--C-:B------:R-:W-:Y:S01]  /*1d30*/  IMAD.WIDE.U32 R18, R19, 0x4, R4.reuse ;  /* 0x0000000413127825 */ /* 0x100fe200078e0004 */
[----:B------:R0:W2:Y:S03]  /*1d40*/  LDG.E R22, desc[UR6][R16.64] ;  /* 0x0000000610167981 */ /* 0x0000a6000c1e1900 */
[--C-:B------:R-:W-:Y:S01]  /*1d50*/  IMAD.WIDE.U32 R20, R21, 0x4, R4.reuse ;  /* 0x0000000415147825 */ /* 0x100fe200078e0004 */
[----:B------:R1:W2:Y:S03]  /*1d60*/  LDG.E R7, desc[UR6][R18.64] ;  /* 0x0000000612077981 */ /* 0x0002a6000c1e1900 */
[C---:B------:R-:W-:Y:S02]  /*1d70*/  VIADD R15, R11.reuse, 0x400 ;  /* 0x000004000b0f7836 */ /* 0x040fe40000000000 */
[C---:B------:R-:W-:Y:S01]  /*1d80*/  VIADD R25, R11.reuse, 0x500 ;  /* 0x000005000b197836 */ /* 0x040fe20000000000 */
[----:B------:R-:W-:Y:S01]  /*1d90*/  IADD3 R29, PT, PT, R11, 0x600, RZ ;  /* 0x000006000b1d7810 */ /* 0x000fe20007ffe0ff */
[----:B------:R-:W-:Y:S01]  /*1da0*/  IMAD.WIDE.U32 R12, R13, 0x4, R4 ;  /* 0x000000040d0c7825 */ /* 0x000fe200078e0004 */
[----:B------:R-:W3:Y:S03]  /*1db0*/  LDG.E R20, desc[UR6][R20.64] ;  /* 0x0000000614147981 */ /* 0x000ee6000c1e1900 */
[----:B------:R-:W-:-:S02]  /*1dc0*/  VIADD R24, R11, 0x700 ;  /* 0x000007000b187836 */ /* 0x000fc40000000000 */
[--C-:B------:R-:W-:Y:S01]  /*1dd0*/  IMAD.WIDE.U32 R14, R15, 0x4, R4.reuse ;  /* 0x000000040f0e7825 */ /* 0x100fe200078e0004 */
[----:B------:R-:W3:Y:S03]  /*1de0*/  LDG.E R12, desc[UR6][R12.64] ;  /* 0x000000060c0c7981 */ /* 0x000ee6000c1e1900 */
[--C-:B------:R-:W-:Y:S02]  /*1df0*/  IMAD.WIDE.U32 R10, R25, 0x4, R4.reuse ;  /* 0x00000004190a7825 */ /* 0x100fe400078e0004 */
[----:B------:R-:W4:Y:S02]  /*1e00*/  LDG.E R14, desc[UR6][R14.64] ;  /* 0x000000060e0e7981 */ /* 0x000f24000c1e1900 */
[--C-:B0-----:R-:W-:Y:S02]  /*1e10*/  IMAD.WIDE.U32 R16, R29, 0x4, R4.reuse ;  /* 0x000000041d107825 */ /* 0x101fe400078e0004 */
[----:B------:R-:W4:Y:S02]  /*1e20*/  LDG.E R10, desc[UR6][R10.64] ;  /* 0x000000060a0a7981 */ /* 0x000f24000c1e1900 */
[----:B-1----:R-:W-:-:S02]  /*1e30*/  IMAD.WIDE.U32 R18, R24, 0x4, R4 ;  /* 0x0000000418127825 */ /* 0x002fc400078e0004 */
[----:B------:R-:W5:Y:S04]  /*1e40*/  LDG.E R16, desc[UR6][R16.64] ;  /* 0x0000000610107981 */ /* 0x000f68000c1e1900 */
[----:B------:R-:W5:Y:S01]  /*1e50*/  LDG.E R18, desc[UR6][R18.64] ;  /* 0x0000000612127981 */ /* 0x000f62000c1e1900 */
[----:B------:R-:W-:Y:S01]  /*1e60*/  VIADD R0, R0, 0x800 ;  /* 0x0000080000007836 */ /* 0x000fe20000000000 */
[----:B--2---:R-:W-:-:S04]  /*1e70*/  IADD3 R7, PT, PT, R7, R22, R27 ;  /* 0x0000001607077210 */ /* 0x004fc80007ffe01b */
[----:B---3--:R-:W-:-:S04]  /*1e80*/  IADD3 R7, PT, PT, R12, R20, R7 ;  /* 0x000000140c077210 */ /* 0x008fc80007ffe007 */
[----:B----4-:R-:W-:-:S04]  /*1e90*/  IADD3 R7, PT, PT, R10, R14, R7 ;  /* 0x0000000e0a077210 */ /* 0x010fc80007ffe007 */
[----:B-----5:R-:W-:-:S07]  /*1ea0*/  IADD3 R27, PT, PT, R18, R16, R7 ;  /* 0x00000010121b7210 */ /* 0x020fce0007ffe007 */
.L_x_199:
[----:B------:R-:W-:Y:S05]  /*1eb0*/  BSYNC.RECONVERGENT B2 ;  /* 0x0000000000027941 */ /* 0x000fea0003800200 */
.L_x_198:
[----:B------:R-:W-:Y:S05]  /*1ec0*/  @!P1 BRA `(.L_x_193) ;  /* 0x0000000000849947 */ /* 0x000fea0003800000 */
[----:B------:R-:W-:Y:S01]  /*1ed0*/  ISETP.GE.U32.AND P0, PT, R23, 0x4, PT ;  /* 0x000000041700780c */ /* 0x000fe20003f06070 */
[----:B------:R-:W-:Y:S01]  /*1ee0*/  BSSY.RECONVERGENT B2, `(.L_x_200) ;  /* 0x0000012000027945 */ /* 0x000fe20003800200 */
[----:B------:R-:W-:-:S11]  /*1ef0*/  LOP3.LUT P1, RZ, R8, 0x3, RZ, 0xc0, !PT ;  /* 0x0000000308ff7812 */ /* 0x000fd6000782c0ff */
[----:B------:R-:W-:Y:S05]  /*1f00*/  @!P0 BRA `(.L_x_201) ;  /* 0x00000000003c8947 */ /* 0x000fea0003800000 */
[----:B------:R-:W-:-:S04]  /*1f10*/  IMAD.IADD R7, R0, 0x1, R9 ;  /* 0x0000000100077824 */ /* 0x000fc800078e0209 */
[C---:B------:R-:W-:Y:S02]  /*1f20*/  VIADD R11, R7.reuse, 0x100 ;  /* 0x00000100070b7836 */ /* 0x040fe40000000000 */
[----:B------:R-:W-:-:S04]  /*1f30*/  IMAD.WIDE.U32 R8, R7, 0x4, R4 ;  /* 0x0000000407087825 */ /* 0x000fc800078e0004 */
[C---:B------:R-:W-:Y:S02]  /*1f40*/  VIADD R13, R7.reuse, 0x200 ;  /* 0x00000200070d7836 */ /* 0x040fe40000000000 */
[----:B------:R-:W-:Y:S01]  /*1f50*/  VIADD R15, R7, 0x300 ;  /* 0x00000300070f7836 */ /* 0x000fe20000000000 */
[----:B------:R-:W2:Y:S01]  /*1f60*/  LDG.E R8, desc[UR6][R8.64] ;  /* 0x0000000608087981 */ /* 0x000ea2000c1e1900 */
[----:B------:R-:W-:-:S04]  /*1f70*/  IMAD.WIDE.U32 R10, R11, 0x4, R4 ;  /* 0x000000040b0a7825 */ /* 0x000fc800078e0004 */
[--C-:B------:R-:W-:Y:S02]  /*1f80*/  IMAD.WIDE.U32 R12, R13, 0x4, R4.reuse ;  /* 0x000000040d0c7825 */ /* 0x100fe400078e0004 */
[----:B------:R-:W2:Y:S02]  /*1f90*/  LDG.E R10, desc[UR6][R10.64] ;  /* 0x000000060a0a7981 */ /* 0x000ea4000c1e1900 */
[----:B------:R-:W-:Y:S02]  /*1fa0*/  IMAD.WIDE.U32 R14, R15, 0x4, R4 ;  /* 0x000000040f0e7825 */ /* 0x000fe400078e0004 */
[----:B------:R-:W3:Y:S04]  /*1fb0*/  LDG.E R12, desc[UR6][R12.64] ;  /* 0x000000060c0c7981 */ /* 0x000ee8000c1e1900 */
[----:B------:R-:W3:Y:S01]  /*1fc0*/  LDG.E R14, desc[UR6][R14.64] ;  /* 0x000000060e0e7981 */ /* 0x000ee2000c1e1900 */
[----:B------:R-:W-:-:S02]  /*1fd0*/  IADD3 R0, PT, PT, R0, 0x400, RZ ;  /* 0x0000040000007810 */ /* 0x000fc40007ffe0ff */
[----:B--2---:R-:W-:-:S04]  /*1fe0*/  IADD3 R27, PT, PT, R10, R8, R27 ;  /* 0x000000080a1b7210 */ /* 0x004fc80007ffe01b */
[----:B---3--:R-:W-:-:S07]  /*1ff0*/  IADD3 R27, PT, PT, R14, R12, R27 ;  /* 0x0000000c0e1b7210 */ /* 0x008fce0007ffe01b */
.L_x_201:
[----:B------:R-:W-:Y:S05]  /*2000*/  BSYNC.RECONVERGENT B2 ;  /* 0x0000000000027941 */ /* 0x000fea0003800200 */
.L_x_200:
[----:B------:R-:W-:Y:S05]  /*2010*/  @!P1 BRA `(.L_x_193) ;  /* 0x0000000000309947 */ /* 0x000fea0003800000 */
[----:B------:R-:W-:Y:S01]  /*2020*/  LOP3.LUT R6, R6, 0xffff, RZ, 0xc0, !PT ;  /* 0x0000ffff06067812 */ /* 0x000fe200078ec0ff */
[----:B------:R-:W-:-:S03]  /*2030*/  IMAD.IADD R9, R0, 0x1, R2 ;  /* 0x0000000100097824 */ /* 0x000fc600078e0202 */
[----:B------:R-:W-:-:S04]  /*2040*/  LEA.HI R6, R6, 0x1, RZ, 0x18 ;  /* 0x0000000106067811 */ /* 0x000fc800078fc0ff */
[----:B------:R-:W-:-:S05]  /*2050*/  LOP3.LUT R6, R6, 0x3, RZ, 0xc0, !PT ;  /* 0x0000000306067812 */ /* 0x000fca00078ec0ff */
[----:B------:R-:W-:-:S07]  /*2060*/  IMAD.MOV R0, RZ, RZ, -R6 ;  /* 0x000000ffff007224 */ /* 0x000fce00078e0a06 */
.L_x_202:
[----:B------:R-:W-:-:S06]  /*2070*/  IMAD.WIDE.U32 R6, R9, 0x4, R4 ;  /* 0x0000000409067825 */ /* 0x000fcc00078e0004 */
[----:B------:R-:W2:Y:S01]  /*2080*/  LDG.E R6, desc[UR6][R6.64] ;  /* 0x0000000606067981 */ /* 0x000ea2000c1e1900 */
[----:B------:R-:W-:Y:S02]  /*2090*/  VIADD R0, R0, 0x1 ;  /* 0x0000000100007836 */ /* 0x000fe40000000000 */
[----:B------:R-:W-:-:S03]  /*20a0*/  VIADD R9, R9, 0x100 ;  /* 0x0000010009097836 */ /* 0x000fc60000000000 */
[----:B------:R-:W-:Y:S01]  /*20b0*/  ISETP.NE.AND P0, PT, R0, RZ, PT ;  /* 0x000000ff0000720c */ /* 0x000fe20003f05270 */
[----:B--2---:R-:W-:-:S12]  /*20c0*/  IMAD.IADD R27, R6, 0x1, R27 ;  /* 0x00000001061b7824 */ /* 0x004fd800078e021b */
[----:B------:R-:W-:Y:S05]  /*20d0*/  @P0 BRA `(.L_x_202) ;  /* 0xfffffffc00e40947 */ /* 0x000fea000383ffff */
.L_x_193:
[----:B------:R-:W-:Y:S05]  /*20e0*/  BSYNC.RECONVERGENT B1 ;  /* 0x0000000000017941 */ /* 0x000fea0003800200 */
.L_x_190:
[----:B------:R-:W0:Y:S01]  /*20f0*/  S2R R9, SR_LANEID ;  /* 0x0000000000097919 */ /* 0x000e220000000000 */
[----:B------:R-:W1:Y:S01]  /*2100*/  SHFL.DOWN PT, R0, R27, 0x1, 0x1f ;  /* 0x08201f001b007f89 */ /* 0x000e6200000e0000 */
[----:B------:R-:W2:Y:S01]  /*2110*/  S2R R8, SR_TID.X ;  /* 0x0000000000087919 */ /* 0x000ea20000002100 */
[C---:B0-----:R-:W-:Y:S02]  /*2120*/  ISETP.GT.AND P0, PT, R9.reuse, 0x1e, PT ;  /* 0x0000001e0900780c */ /* 0x041fe40003f04270 */
[C---:B------:R-:W-:Y:S02]  /*2130*/  ISETP.NE.AND P1, PT, R9.reuse, RZ, PT ;  /* 0x000000ff0900720c */ /* 0x040fe40003f25270 */
[----:B-1----:R-:W-:Y:S02]  /*2140*/  SEL R0, R0, RZ, !P0 ;  /* 0x000000ff00007207 */ /* 0x002fe40004000000 */
[----:B------:R-:W-:-:S03]  /*2150*/  ISETP.GT.AND P0, PT, R9, 0x1d, PT ;  /* 0x0000001d0900780c */ /* 0x000fc60003f04270 */
[----:B------:R-:W-:-:S05]  /*2160*/  IMAD.IADD R0, R0, 0x1, R27 ;  /* 0x0000000100007824 */ /* 0x000fca00078e021b */
[----:B------:R-:W0:Y:S01]  /*2170*/  SHFL.DOWN PT, R2, R0, 0x2, 0x1f ;  /* 0x08401f0000027f89 */ /* 0x000e2200000e0000 */
[----:B------:R-:W1:Y:S01]  /*2180*/  @!P1 S2R R6, SR_CgaCtaId ;  /* 0x0000000000069919 */ /* 0x000e620000008800 */
[----:B0-----:R-:W-:Y:S02]  /*2190*/  SEL R5, R2, RZ, !P0 ;  /* 0x000000ff02057207 */ /* 0x001fe40004000000 */
[----:B------:R-:W-:Y:S02]  /*21a0*/  ISETP.GT.AND P0, PT, R9, 0x1b, PT ;  /* 0x0000001b0900780c */ /* 0x000fe40003f04270 */
[----:B------:R-:W-:-:S05]  /*21b0*/  IADD3 R5, PT, PT, R0, R5, RZ ;  /* 0x0000000500057210 */ /* 0x000fca0007ffe0ff */
[----:B------:R-:W0:Y:S02]  /*21c0*/  SHFL.DOWN PT, R2, R5, 0x4, 0x1f ;  /* 0x08801f0005027f89 */ /* 0x000e2400000e0000 */
[----:B0-----:R-:W-:Y:S02]  /*21d0*/  SEL R2, R2, RZ, !P0 ;  /* 0x000000ff02027207 */ /* 0x001fe40004000000 */
[----:B------:R-:W-:-:S03]  /*21e0*/  ISETP.GT.AND P0, PT, R9, 0x17, PT ;  /* 0x000000170900780c */ /* 0x000fc60003f04270 */
[----:B------:R-:W-:Y:S01]  /*21f0*/  IMAD.IADD R2, R5, 0x1, R2 ;  /* 0x0000000105027824 */ /* 0x000fe200078e0202 */
[----:B------:R-:W-:-:S04]  /*2200*/  @!P1 MOV R5, 0x400 ;  /* 0x0000040000059802 */ /* 0x000fc80000000f00 */
[----:B------:R-:W0:Y:S01]  /*2210*/  SHFL.DOWN PT, R4, R2, 0x8, 0x1f ;  /* 0x09001f0002047f89 */ /* 0x000e2200000e0000 */
[----:B-1----:R-:W-:Y:S02]  /*2220*/  @!P1 LEA R5, R6, R5, 0x18 ;  /* 0x0000000506059211 */ /* 0x002fe400078ec0ff */
[----:B0-----:R-:W-:Y:S02]  /*2230*/  SEL R7, R4, RZ, !P0 ;  /* 0x000000ff04077207 */ /* 0x001fe40004000000 */
[----:B------:R-:W-:Y:S02]  /*2240*/  ISETP.GT.AND P0, PT, R9, 0xf, PT ;  /* 0x0000000f0900780c */ /* 0x000fe40003f04270 */
[----:B--2---:R-:W-:Y:S01]  /*2250*/  @!P1 SHF.R.U32.HI R4, RZ, 0x3, R8 ;  /* 0x00000003ff049819 */ /* 0x004fe20000011608 */
[----:B------:R-:W-:-:S03]  /*2260*/  IMAD.IADD R7, R2, 0x1, R7 ;  /* 0x0000000102077824 */ /* 0x000fc600078e0207 */
[----:B------:R-:W-:Y:S02]  /*2270*/  @!P1 LOP3.LUT R4, R4, 0x7c, RZ, 0xc0, !PT ;  /* 0x0000007c04049812 */ /* 0x000fe400078ec0ff */
[----:B------:R-:W0:Y:S03]  /*2280*/  SHFL.DOWN PT, R0, R7, 0x10, 0x1f ;  /* 0x0a001f0007007f89 */ /* 0x000e2600000e0000 */
[----:B------:R-:W-:Y:S01]  /*2290*/  @!P1 IMAD.IADD R4, R4, 0x1, R5 ;  /* 0x0000000104049824 */ /* 0x000fe200078e0205 */
        /* <DEDUP_REMOVED lines=15> */
[----:B------:R-:W-:-:S07]  /*2390*/  IMAD.IADD R11, R0, 0x1, R9 ;  /* 0x00000001000b7824 */ /* 0x000fce00078e0209 */
.L_x_189:
[----:B------:R-:W-:Y:S05]  /*23a0*/  BSYNC.RECONVERGENT B0 ;  /* 0x0000000000007941 */ /* 0x000fea0003800200 */
.L_x_173:
[----:B------:R-:W-:Y:S05]  /*23b0*/  @P0 EXIT ;  /* 0x000000000000094d */ /* 0x000fea0003800000 */
[----:B---3--:R-:W3:Y:S02]  /*23c0*/  LDC.64 R4, c[0x0][0x388] ;  /* 0x0000e200ff047b82 */ /* 0x008ee40000000a00 */
[----:B---3--:R-:W-:-:S05]  /*23d0*/  IMAD.WIDE.U32 R2, R3, 0x4, R4 ;  /* 0x0000000403027825 */ /* 0x008fca00078e0004 */
[----:B------:R-:W-:Y:S01]  /*23e0*/  STG.E desc[UR6][R2.64], R11 ;  /* 0x0000000b02007986 */ /* 0x000fe2000c101906 */
[----:B------:R-:W-:Y:S05]  /*23f0*/  EXIT ;  /* 0x000000000000794d */ /* 0x000fea0003800000 */
.L_x_203:
        /* <DEDUP_REMOVED lines=16> */
.L_x_252:


//--------------------- .text._ZN3cub18CUB_300001_SM_10006detail6reduce28DeviceReduceSingleTileKernelINS2_10policy_hubIijN4cuda3std3__44plusIiEEE10Policy1000EN6thrust24THRUST_300001_SM_1000_NS6detail15normal_iteratorINSD_10device_ptrIiEEEEPijS9_iiNS7_10__identityEEEvT0_T1_T2_T3_T4_T6_ --------------------------
	.section	.text._ZN3cub18CUB_300001_SM_10006detail6reduce28DeviceReduceSingleTileKernelINS2_10policy_hubIijN4cuda3std3__44plusIiEEE10Policy1000EN6thrust24THRUST_300001_SM_1000_NS6detail15normal_iteratorINSD_10device_ptrIiEEEEPijS9_iiNS7_10__identityEEEvT0_T1_T2_T3_T4_T6_,"ax",@progbits
	.align	128
        .global         _ZN3cub18CUB_300001_SM_10006detail6reduce28DeviceReduceSingleTileKernelINS2_10policy_hubIijN4cuda3std3__44plusIiEEE10Policy1000EN6thrust24THRUST_300001_SM_1000_NS6detail15normal_iteratorINSD_10device_ptrIiEEEEPijS9_iiNS7_10__identityEEEvT0_T1_T2_T3_T4_T6_
        .type           _ZN3cub18CUB_300001_SM_10006detail6reduce28DeviceReduceSingleTileKernelINS2_10policy_hubIijN4cuda3std3__44plusIiEEE10Policy1000EN6thrust24THRUST_300001_SM_1000_NS6detail15normal_iteratorINSD_10device_ptrIiEEEEPijS9_iiNS7_10__identityEEEvT0_T1_T2_T3_T4_T6_,@function
        .size           _ZN3cub18CUB_300001_SM_10006detail6reduce28DeviceReduceSingleTileKernelINS2_10policy_hubIijN4cuda3std3__44plusIiEEE10Policy1000EN6thrust24THRUST_300001_SM_1000_NS6detail15normal_iteratorINSD_10device_ptrIiEEEEPijS9_iiNS7_10__identityEEEvT0_T1_T2_T3_T4_T6_,(.L_x_253 - _ZN3cub18CUB_300001_SM_10006detail6reduce28DeviceReduceSingleTileKernelINS2_10policy_hubIijN4cuda3std3__44plusIiEEE10Policy1000EN6thrust24THRUST_300001_SM_1000_NS6detail15normal_iteratorINSD_10device_ptrIiEEEEPijS9_iiNS7_10__identityEEEvT0_T1_T2_T3_T4_T6_)
        .other          _ZN3cub18CUB_300001_SM_10006detail6reduce28DeviceReduceSingleTileKernelINS2_10policy_hubIijN4cuda3std3__44plusIiEEE10Policy1000EN6thrust24THRUST_300001_SM_1000_NS6detail15normal_iteratorINSD_10device_ptrIiEEEEPijS9_iiNS7_10__identityEEEvT0_T1_T2_T3_T4_T6_,@"STO_CUDA_ENTRY STV_DEFAULT"
_ZN3cub18CUB_300001_SM_10006detail6reduce28DeviceReduceSingleTileKernelINS2_10policy_hubIijN4cuda3std3__44plusIiEEE10Policy1000EN6thrust24THRUST_300001_SM_1000_NS6detail15normal_iteratorINSD_10device_ptrIiEEEEPijS9_iiNS7_10__identityEEEvT0_T1_T2_T3_T4_T6_:
.text._ZN3cub18CUB_300001_SM_10006detail6reduce28DeviceReduceSingleTileKernelINS2_10policy_hubIijN4cuda3std3__44plusIiEEE10Policy1000EN6thrust24THRUST_300001_SM_1000_NS6detail15normal_iteratorINSD_10device_ptrIiEEEEPijS9_iiNS7_10__identityEEEvT0_T1_T2_T3_T4_T6_:
        /* <DEDUP_REMOVED lines=13> */
.L_x_204:
[----:B------:R-:W-:Y:S01]  /*00d0*/  ISETP.GT.U32.AND P0, PT, R2, 0xfff, PT ;  /* 0x00000fff0200780c */ /* 0x000fe20003f04070 */
[----:B------:R-:W-:-:S12]  /*00e0*/  BSSY.RECONVERGENT B0, `(.L_x_205) ;  /* 0x00001e7000007945 */ /* 0x000fd80003800200 */
        /* <DEDUP_REMOVED lines=11> */
.L_x_208:
[----:B------:R-:W-:Y:S05]  /*01a0*/  BSYNC.RECONVERGENT B1 ;  /* 0x0000000000017941 */ /* 0x000fea0003800200 */
.L_x_207:
        /* <DEDUP_REMOVED lines=17> */
.L_x_213:
        /* <DEDUP_REMOVED lines=31> */
.L_x_212:
[----:B------:R-:W-:Y:S05]  /*04b0*/  BSYNC.RECONVERGENT B2 ;  /* 0x0000000000027941 */ /* 0x000fea0003800200 */
.L_x_211:
[----:B------:R-:W-:Y:S05]  /*04c0*/  @!P0 BRA `(.L_x_210) ;  /* 0x0000000000c88947 */ /* 0x000fea0003800000 */
[----:B------:R-:W-:Y:S01]  /*04d0*/  ISETP.GE.U32.AND P0, PT, R21, 0x8, PT ;  /* 0x000000081500780c */ /* 0x000fe20003f06070 */
[----:B------:R-:W-:Y:S01]  /*04e0*/  BSSY.RECONVERGENT B2, `(.L_x_214) ;  /* 0x0000013000027945 */ /* 0x000fe20003800200 */
[----:B------:R-:W-:-:S04]  /*04f0*/  LOP3.LUT R16, R4, 0x7, RZ, 0xc0, !PT ;  /* 0x0000000704107812 */ /* 0x000fc800078ec0ff */
[----:B------:R-:W-:-:S07]  /*0500*/  ISETP.NE.AND P1, PT, R16, RZ, PT ;  /* 0x000000ff1000720c */ /* 0x000fce0003f25270 */
[----:B------:R-:W-:Y:S06]  /*0510*/  @!P0 BRA `(.L_x_215) ;  /* 0x00000000003c8947 */ /* 0x000fec0003800000 */
[----:B------:R-:W0:Y:S02]  /*0520*/  LDC.64 R6, c[0x0][0x380] ;  /* 0x0000e000ff067b82 */ /* 0x000e240000000a00 */
[----:B0-----:R-:W-:-:S05]  /*0530*/  IMAD.WIDE.U32 R6, R5, 0x4, R6 ;  /* 0x0000000405067825 */ /* 0x001fca00078e0006 */
        /* <DEDUP_REMOVED lines=13> */
.L_x_215:
[----:B------:R-:W-:Y:S05]  /*0610*/  BSYNC.RECONVERGENT B2 ;  /* 0x0000000000027941 */ /* 0x000fea0003800200 */
.L_x_214:
        /* <DEDUP_REMOVED lines=11> */
[----:B------:R-:W3:Y:S01]  /*06d0*/  LDG.E R10, desc[UR6][R6.64+0xc00] ;  /* 0x000c0006060a7981 */ /* 0x000ee2000c1e1900 */
[----:B------:R-:W-:Y:S01]  /*06e0*/  VIADD R5, R5, 0x400 ;  /* 0x0000040005057836 */ /* 0x000fe20000000000 */
[----:B--2--5:R-:W-:-:S04]  /*06f0*/  IADD3 R0, PT, PT, R4, R9, R0 ;  /* 0x0000000904007210 */ /* 0x024fc80007ffe000 */
[----:B---3--:R-:W-:-:S07]  /*0700*/  IADD3 R0, PT, PT, R10, R11, R0 ;  /* 0x0000000b0a007210 */ /* 0x008fce0007ffe000 */
.L_x_217:
[----:B------:R-:W-:Y:S05]  /*0710*/  BSYNC.RECONVERGENT B2 ;  /* 0x0000000000027941 */ /* 0x000fea0003800200 */
.L_x_216:
[----:B------:R-:W-:Y:S05]  /*0720*/  @!P1 BRA `(.L_x_210) ;  /* 0x0000000000309947 */ /* 0x000fea0003800000 */
[----:B------:R-:W0:Y:S02]  /*0730*/  LDC.64 R6, c[0x0][0x380] ;  /* 0x0000e000ff067b82 */ /* 0x000e240000000a00 */
[----:B0-----:R-:W-:-:S04]  /*0740*/  IMAD.WIDE.U32 R4, R5, 0x4, R6 ;  /* 0x0000000405047825 */ /* 0x001fc800078e0006 */
[----:B------:R-:W-:Y:S02]  /*0750*/  IMAD.MOV R6, RZ, RZ, -R8 ;  /* 0x000000ffff067224 */ /* 0x000fe400078e0a08 */
[----:B------:R-:W-:-:S07]  /*0760*/  IMAD.MOV.U32 R7, RZ, RZ, R5 ;  /* 0x000000ffff077224 */ /* 0x000fce00078e0005 */
.L_x_218:
[----:B------:R-:W-:-:S06]  /*0770*/  IMAD.MOV.U32 R5, RZ, RZ, R7 ;  /* 0x000000ffff057224 */ /* 0x000fcc00078e0007 */
[----:B------:R0:W2:Y:S01]  /*0780*/  LDG.E R5, desc[UR6][R4.64] ;  /* 0x0000000604057981 */ /* 0x0000a2000c1e1900 */
[----:B------:R-:W-:-:S05]  /*0790*/  VIADD R6, R6, 0x1 ;  /* 0x0000000106067836 */ /* 0x000fca0000000000 */
[----:B------:R-:W-:Y:S02]  /*07a0*/  ISETP.NE.AND P0, PT, R6, RZ, PT ;  /* 0x000000ff0600720c */ /* 0x000fe40003f05270 */
[----:B0-----:R-:W-:-:S05]  /*07b0*/  IADD3 R4, P1, PT, R4, 0x400, RZ ;  /* 0x0000040004047810 */ /* 0x001fca0007f3e0ff */
[----:B------:R-:W-:Y:S02]  /*07c0*/  IMAD.X R7, RZ, RZ, R7, P1 ;  /* 0x000000ffff077224 */ /* 0x000fe400008e0607 */
[----:B--2--5:R-:W-:-:S04]  /*07d0*/  IMAD.IADD R0, R5, 0x1, R0 ;  /* 0x0000000105007824 */ /* 0x024fc800078e0200 */
[----:B------:R-:W-:Y:S05]  /*07e0*/  @P0 BRA `(.L_x_218) ;  /* 0xfffffffc00e00947 */ /* 0x000fea000383ffff */
.L_x_210:
[----:B------:R-:W-:Y:S05]  /*07f0*/  BSYNC.RECONVERGENT B1 ;  /* 0x0000000000017941 */ /* 0x000fea0003800200 */
.L_x_209:
[----:B------:R-:W-:-:S13]  /*0800*/  ISETP.GE.U32.AND P0, PT, R2, 0x100, PT ;  /* 0x000001000200780c */ /* 0x000fda0003f06070 */
        /* <DEDUP_REMOVED lines=38> */
[----:B-1----:R-:W1:Y:S01]  /*0a70*/  LDS.64 R2, [UR4+0x20] ;  /* 0x00002004ff027984 */ /* 0x002e620008000a00 */
[----:B0-----:R-:W-:-:S04]  /*0a80*/  IADD3 R0, PT, PT, R4, R0, R9 ;  /* 0x0000000004007210 */ /* 0x001fc80007ffe009 */
[----:B------:R-:W-:-:S04]  /*0a90*/  IADD3 R0, PT, PT, R6, R0, R5 ;  /* 0x0000000006007210 */ /* 0x000fc80007ffe005 */
[----:B-1----:R-:W-:-:S05]  /*0aa0*/  IADD3 R0, PT, PT, R2, R0, R7 ;  /* 0x0000000002007210 */ /* 0x002fca0007ffe007 */
[----:B------:R-:W-:Y:S01]  /*0ab0*/  IMAD.IADD R9, R0, 0x1, R3 ;  /* 0x0000000100097824 */ /* 0x000fe200078e0203 */
[----:B------:R-:W-:Y:S06]  /*0ac0*/  BRA `(.L_x_220) ;  /* 0x0000001400207947 */ /* 0x000fec0003800000 */
.L_x_219:
[----:B------:R-:W-:Y:S01]  /*0ad0*/  LOP3.LUT R4, R3, 0x3e0, RZ, 0xc0, !PT ;  /* 0x000003e003047812 */ /* 0x000fe200078ec0ff */
[----:B------:R-:W1:Y:S03]  /*0ae0*/  S2R R10, SR_LANEID ;  /* 0x00000000000a7919 */ /* 0x000e660000000000 */
[----:B0-----:R-:W-:Y:S01]  /*0af0*/  LOP3.LUT R7, RZ, R4, RZ, 0x33, !PT ;  /* 0x00000004ff077212 */ /* 0x001fe200078e33ff */
[----:B------:R-:W-:-:S04]  /*0b00*/  VIADD R5, R4, 0x20 ;  /* 0x0000002004057836 */ /* 0x000fc80000000000 */
[----:B------:R-:W-:Y:S01]  /*0b10*/  IMAD.IADD R7, R7, 0x1, R2 ;  /* 0x0000000107077824 */ /* 0x000fe200078e0202 */
[----:B------:R-:W-:-:S04]  /*0b20*/  ISETP.GT.U32.AND P0, PT, R5, R2, PT ;  /* 0x000000020500720c */ /* 0x000fc80003f04070 */
        /* <DEDUP_REMOVED lines=40> */
[----:B------:R-:W-:Y:S01]  /*0db0*/  ISETP.GT.U32.AND P3, PT, R2, 0x80, PT ;  /* 0x000000800200780c */ /* 0x000fe20003f64070 */
[----:B-1----:R-:W-:-:S09]  /*0dc0*/  ULEA UR4, UR5, UR4, 0x18 ;  /* 0x0000000405047291 */ /* 0x002fd2000f8ec0ff */
[----:B------:R-:W1:Y:S04]  /*0dd0*/  LDS.128 R4, [UR4+0x10] ;  /* 0x00001004ff047984 */ /* 0x000e680008000c00 */
[----:B------:R-:W2:Y:S04]  /*0de0*/  LDS R0, [UR4+0xc] ;  /* 0x00000c04ff007984 */ /* 0x000ea80008000800 */
[----:B------:R-:W3:Y:S01]  /*0df0*/  LDS.64 R10, [UR4+0x20] ;  /* 0x00002004ff0a7984 */ /* 0x000ee20008000a00 */
[----:B-1----:R-:W-:Y:S02]  /*0e00*/  SEL R4, R4, RZ, P2 ;  /* 0x000000ff04047207 */ /* 0x002fe40001000000 */
[----:B------:R-:W-:-:S02]  /*0e10*/  ISETP.GT.U32.AND P2, PT, R2, 0x60, PT ;  /* 0x000000600200780c */ /* 0x000fc40003f44070 */
[----:B--2---:R-:W-:Y:S02]  /*0e20*/  SEL R0, R0, RZ, P1 ;  /* 0x000000ff00007207 */ /* 0x004fe40000800000 */
        /* <DEDUP_REMOVED lines=8> */
[----:B---3--:R-:W-:Y:S02]  /*0eb0*/  SEL R10, R10, RZ, P2 ;  /* 0x000000ff0a0a7207 */ /* 0x008fe40001000000 */
[----:B------:R-:W-:Y:S02]  /*0ec0*/  SEL R11, R11, RZ, P3 ;  /* 0x000000ff0b0b7207 */ /* 0x000fe40001800000 */
[----:B------:R-:W-:-:S05]  /*0ed0*/  IADD3 R0, PT, PT, R10, R0, R7 ;  /* 0x000000000a007210 */ /* 0x000fca0007ffe007 */
[----:B0-----:R-:W-:Y:S01]  /*0ee0*/  IMAD.IADD R9, R0, 0x1, R11 ;  /* 0x0000000100097824 */ /* 0x001fe200078e020b */
[----:B------:R-:W-:Y:S06]  /*0ef0*/  BRA `(.L_x_220) ;  /* 0x0000001000147947 */ /* 0x000fec0003800000 */
.L_x_206:
[----:B------:R-:W0:Y:S01]  /*0f00*/  S2R R0, SR_TID.X ;  /* 0x0000000000007919 */ /* 0x000e220000002100 */
[----:B------:R-:W1:Y:S02]  /*0f10*/  LDCU.64 UR4, c[0x0][0x380] ;  /* 0x00007000ff0477ac */ /* 0x000e640008000a00 */
[----:B-1----:R-:W-:Y:S02]  /*0f20*/  IMAD.U32 R12, RZ, RZ, UR4 ;  /* 0x00000004ff0c7e24 */ /* 0x002fe4000f8e00ff */
[----:B------:R-:W-:Y:S02]  /*0f30*/  IMAD.U32 R13, RZ, RZ, UR5 ;  /* 0x00000005ff0d7e24 */ /* 0x000fe4000f8e00ff */
        /* <DEDUP_REMOVED lines=17> */
[----:B------:R-:W-:Y:S01]  /*1050*/  UMOV UR4, 0x1000 ;  /* 0x0000100000047882 */ /* 0x000fe20000000000 */
[----:B--2---:R-:W-:-:S04]  /*1060*/  IADD3 R3, PT, PT, R7, R6, R3 ;  /* 0x0000000607037210 */ /* 0x004fc80007ffe003 */
[----:B---3--:R-:W-:-:S04]  /*1070*/  IADD3 R3, PT, PT, R9, R8, R3 ;  /* 0x0000000809037210 */ /* 0x008fc80007ffe003 */
[----:B----4-:R-:W-:-:S04]  /*1080*/  IADD3 R3, PT, PT, R11, R10, R3 ;  /* 0x0000000a0b037210 */ /* 0x010fc80007ffe003 */
[----:B-----5:R-:W-:-:S04]  /*1090*/  IADD3 R3, PT, PT, R15, R14, R3 ;  /* 0x0000000e0f037210 */ /* 0x020fc80007ffe003 */
[----:B------:R-:W-:Y:S01]  /*10a0*/  IADD3 R16, PT, PT, R17, R16, R3 ;  /* 0x0000001011107210 */ /* 0x000fe20007ffe003 */
[----:B------:R-:W-:-:S05]  /*10b0*/  VIADD R3, R2, 0xfffff000 ;  /* 0xfffff00002037836 */ /* 0x000fca0000000000 */
[----:B------:R-:W-:Y:S02]  /*10c0*/  ISETP.GE.U32.AND P0, PT, R3, 0x1000, PT ;  /* 0x000010000300780c */ /* 0x000fe40003f06070 */
[----:B------:R-:W-:-:S04]  /*10d0*/  IADD3 R16, PT, PT, R19, R18, R16 ;  /* 0x0000001213107210 */ /* 0x000fc80007ffe010 */
[----:B------:R-:W-:-:S05]  /*10e0*/  IADD3 R21, PT, PT, R21, R20, R16 ;  /* 0x0000001415157210 */ /* 0x000fca0007ffe010 */
[----:B------:R-:W-:Y:S02]  /*10f0*/  IMAD.IADD R7, R22, 0x1, R21 ;  /* 0x0000000116077824 */ /* 0x000fe400078e0215 */
[----:B------:R-:W-:Y:S05]  /*1100*/  @!P0 BRA `(.L_x_221) ;  /* 0x00000000008c8947 */ /* 0x000fea0003800000 */
[----:B------:R-:W0:Y:S01]  /*1110*/  LDC R2, c[0x0][0x390] ;  /* 0x0000e400ff027b82 */ /* 0x000e220000000800 */
[----:B------:R-:W-:-:S07]  /*1120*/  UMOV UR4, 0x1000 ;  /* 0x0000100000047882 */ /* 0x000fce0000000000 */
[----:B------:R-:W1:Y:S02]  /*1130*/  LDC.64 R12, c[0x0][0x380] ;  /* 0x0000e000ff0c7b82 */ /* 0x000e640000000a00 */
.L_x_223:
[----:B------:R-:W-:-:S04]  /*1140*/  VIADD R5, R0, UR4 ;  /* 0x0000000400057c36 */ /* 0x000fc80008000000 */
        /* <DEDUP_REMOVED lines=17> */
[----:B--2---:R-:W-:Y:S01]  /*1260*/  IADD3 R16, PT, PT, R18, R16, R7 ;  /* 0x0000001012107210 */ /* 0x004fe20007ffe007 */
[----:B0-----:R-:W-:-:S05]  /*1270*/  VIADD R7, R2, -UR4 ;  /* 0x8000000402077c36 */ /* 0x001fca0008000000 */
[----:B------:R-:W-:Y:S02]  /*1280*/  ISETP.GE.U32.AND P0, PT, R7, 0x1000, PT ;  /* 0x000010000700780c */ /* 0x000fe40003f06070 */
        /* <DEDUP_REMOVED lines=8> */
[----:B------:R-:W-:-:S06]  /*1310*/  UIADD3 UR4, UPT, UPT, UR4, 0x1000, URZ ;  /* 0x0000100004047890 */ /* 0x000fcc000fffe0ff */
[----:B------:R-:W-:-:S13]  /*1320*/  ISETP.LT.U32.AND P0, PT, R3, UR4, PT ;  /* 0x0000000403007c0c */ /* 0x000fda000bf01070 */
[----:B------:R-:W-:Y:S05]  /*1330*/  @!P0 BRA `(.L_x_223) ;  /* 0xfffffffc00808947 */ /* 0x000fea000383ffff */
.L_x_221:
[----:B------:R-:W-:Y:S01]  /*1340*/  VIADD R3, R2, -UR4 ;  /* 0x8000000402037c36 */ /* 0x000fe20008000000 */
[----:B------:R-:W-:Y:S04]  /*1350*/  BSSY.RECONVERGENT B1, `(.L_x_222) ;  /* 0x0000095000017945 */ /* 0x000fe80003800200 */
[----:B------:R-:W-:-:S04]  /*1360*/  ISETP.GE.AND P0, PT, R0, R3, PT ;  /* 0x000000030000720c */ /* 0x000fc80003f06270 */
[----:B------:R-:W-:-:S13]  /*1370*/  ISETP.LE.U32.OR P0, PT, R2, UR4, P0 ;  /* 0x0000000402007c0c */ /* 0x000fda0008703470 */
[----:B------:R-:W-:Y:S05]  /*1380*/  @P0 BRA `(.L_x_224) ;  /* 0x0000000800440947 */ /* 0x000fea0003800000 */
[----:B------:R-:W-:Y:S01]  /*1390*/  LOP3.LUT R3, RZ, R0, RZ, 0x33, !PT ;  /* 0x00000000ff037212 */ /* 0x000fe200078e33ff */
[----:B------:R-:W-:Y:S01]  /*13a0*/  BSSY.RECONVERGENT B2, `(.L_x_225) ;  /* 0x000004a000027945 */ /* 0x000fe20003800200 */
[----:B------:R-:W-:Y:S02]  /*13b0*/  IMAD.MOV.U32 R5, RZ, RZ, R0 ;  /* 0x000000ffff057224 */ /* 0x000fe400078e0000 */
[----:B------:R-:W-:-:S04]  /*13c0*/  IADD3 R3, PT, PT, R2, -UR4, R3 ;  /* 0x8000000402037c10 */ /* 0x000fc8000fffe003 */
[C---:B------:R-:W-:Y:S02]  /*13d0*/  ISETP.GE.U32.AND P0, PT, R3.reuse, 0xf00, PT ;  /* 0x00000f000300780c */ /* 0x040fe40003f06070 */
[----:B------:R-:W-:-:S04]  /*13e0*/  LEA.HI R3, R3, 0x1, RZ, 0x18 ;  /* 0x0000000103037811 */ /* 0x000fc800078fc0ff */
[----:B------:R-:W-:-:S07]  /*13f0*/  LOP3.LUT R4, R3, 0xf, RZ, 0xc0, !PT ;  /* 0x0000000f03047812 */ /* 0x000fce00078ec0ff */
[----:B------:R-:W-:Y:S05]  /*1400*/  @!P0 BRA `(.L_x_226) ;  /* 0x00000004000c8947 */ /* 0x000fea0003800000 */
[----:B------:R-:W-:Y:S01]  /*1410*/  LOP3.LUT R6, R3, 0x1fffff0, RZ, 0xc0, !PT ;  /* 0x01fffff003067812 */ /* 0x000fe200078ec0ff */
[----:B------:R-:W-:Y:S01]  /*1420*/  BSSY.RECONVERGENT B3, `(.L_x_227) ;  /* 0x0000040000037945 */ /* 0x000fe20003800200 */
[C---:B------:R-:W-:Y:S01]  /*1430*/  LOP3.LUT R5, R0.reuse, 0x800, RZ, 0xfc, !PT ;  /* 0x0000080000057812 */ /* 0x040fe200078efcff */
[----:B------:R-:W-:Y:S02]  /*1440*/  VIADD R2, R0, UR4 ;  /* 0x0000000400027c36 */ /* 0x000fe40008000000 */
[----:B------:R-:W-:-:S07]  /*1450*/  IMAD.MOV R6, RZ, RZ, -R6 ;  /* 0x000000ffff067224 */ /* 0x000fce00078e0a06 */
.L_x_228:
[----:B------:R-:W-:-:S04]  /*1460*/  IMAD.WIDE.U32 R26, R2, 0x4, R12 ;  /* 0x00000004021a7825 */ /* 0x000fc800078e000c */
[C---:B------:R-:W-:Y:S02]  /*1470*/  VIADD R9, R2.reuse, 0x100 ;  /* 0x0000010002097836 */ /* 0x040fe40000000000 */
[----:B------:R-:W-:Y:S01]  /*1480*/  VIADD R15, R2, 0x400 ;  /* 0x00000400020f7836 */ /* 0x000fe20000000000 */
[----:B------:R0:W2:Y:S01]  /*1490*/  LDG.E R26, desc[UR6][R26.64] ;  /* 0x000000061a1a7981 */ /* 0x0000a2000c1e1900 */
[----:B------:R-:W-:-:S04]  /*14a0*/  IMAD.WIDE.U32 R8, R9, 0x4, R12 ;  /* 0x0000000409087825 */ /* 0x000fc800078e000c */
[C---:B------:R-:W-:Y:S01]  /*14b0*/  VIADD R17, R2.reuse, 0x200 ;  /* 0x0000020002117836 */ /* 0x040fe20000000000 */
[----:B------:R1:W2:Y:S01]  /*14c0*/  LDG.E R25, desc[UR6][R8.64] ;  /* 0x0000000608197981 */ /* 0x0002a2000c1e1900 */
[C---:B------:R-:W-:Y:S02]  /*14d0*/  VIADD R11, R2.reuse, 0x300 ;  /* 0x00000300020b7836 */ /* 0x040fe40000000000 */
[----:B0-----:R-:W-:Y:S02]  /*14e0*/  VIADD R27, R2, 0x700 ;  /* 0x00000700021b7836 */ /* 0x001fe40000000000 */
[----:B------:R-:W-:-:S04]  /*14f0*/  IMAD.WIDE.U32 R14, R15, 0x4, R12 ;  /* 0x000000040f0e7825 */ /* 0x000fc800078e000c */
[--C-:B------:R-:W-:Y:S01]  /*1500*/  IMAD.WIDE.U32 R16, R17, 0x4, R12.reuse ;  /* 0x0000000411107825 */ /* 0x100fe200078e000c */
[----:B------:R0:W3:Y:S03]  /*1510*/  LDG.E R22, desc[UR6][R14.64] ;  /* 0x000000060e167981 */ /* 0x0000e6000c1e1900 */
[----:B------:R-:W-:Y:S01]  /*1520*/  VIADD R29, R2, 0x500 ;  /* 0x00000500021d7836 */ /* 0x000fe20000000000 */
[----:B------:R-:W4:Y:S01]  /*1530*/  LDG.E R24, desc[UR6][R16.64] ;  /* 0x0000000610187981 */ /* 0x000f22000c1e1900 */
[----:B------:R-:W-:-:S04]  /*1540*/  IMAD.WIDE.U32 R10, R11, 0x4, R12 ;  /* 0x000000040b0a7825 */ /* 0x000fc800078e000c */
[--C-:B-1----:R-:W-:Y:S01]  /*1550*/  IMAD.WIDE.U32 R8, R27, 0x4, R12.reuse ;  /* 0x000000041b087825 */ /* 0x102fe200078e000c */
[----:B------:R-:W4:Y:S03]  /*1560*/  LDG.E R23, desc[UR6][R10.64] ;  /* 0x000000060a177981 */ /* 0x000f26000c1e1900 */
[----:B------:R-:W-:Y:S02]  /*1570*/  VIADD R27, R2, 0x900 ;  /* 0x00000900021b7836 */ /* 0x000fe40000000000 */
[----:B------:R-:W-:-:S04]  /*1580*/  IMAD.WIDE.U32 R28, R29, 0x4, R12 ;  /* 0x000000041d1c7825 */ /* 0x000fc800078e000c */
[C---:B------:R-:W-:Y:S01]  /*1590*/  VIADD R19, R2.reuse, 0x600 ;  /* 0x0000060002137836 */ /* 0x040fe20000000000 */
[----:B------:R1:W5:Y:S01]  /*15a0*/  LDG.E R11, desc[UR6][R8.64] ;  /* 0x00000006080b7981 */ /* 0x000362000c1e1900 */
[C---:B0-----:R-:W-:Y:S02]  /*15b0*/  VIADD R15, R2.reuse, 0xa00 ;  /* 0x00000a00020f7836 */ /* 0x041fe40000000000 */
[----:B------:R-:W-:Y:S01]  /*15c0*/  VIADD R20, R2, 0x800 ;  /* 0x0000080002147836 */ /* 0x000fe20000000000 */
[----:B------:R0:W3:Y:S01]  /*15d0*/  LDG.E R21, desc[UR6][R28.64] ;  /* 0x000000061c157981 */ /* 0x0000e2000c1e1900 */
[----:B------:R-:W-:-:S04]  /*15e0*/  IMAD.WIDE.U32 R18, R19, 0x4, R12 ;  /* 0x0000000413127825 */ /* 0x000fc800078e000c */
[----:B-1----:R-:W-:-:S04]  /*15f0*/  IMAD.WIDE.U32 R8, R27, 0x4, R12 ;  /* 0x000000041b087825 */ /* 0x002fc800078e000c */
[--C-:B------:R-:W-:Y:S02]  /*1600*/  IMAD.WIDE.U32 R14, R15, 0x4, R12.reuse ;  /* 0x000000040f0e7825 */ /* 0x100fe400078e000c */
[----:B------:R-:W5:Y:S02]  /*1610*/  LDG.E R9, desc[UR6][R8.64] ;  /* 0x0000000608097981 */ /* 0x000f64000c1e1900 */
[--C-:B------:R-:W-:Y:S02]  /*1620*/  IMAD.WIDE.U32 R16, R20, 0x4, R12.reuse ;  /* 0x0000000414107825 */ /* 0x100fe400078e000c */
[----:B------:R1:W5:Y:S02]  /*1630*/  LDG.E R20, desc[UR6][R18.64] ;  /* 0x0000000612147981 */ /* 0x000364000c1e1900 */
[C---:B0-----:R-:W-:Y:S02]  /*1640*/  VIADD R29, R2.reuse, 0xb00 ;  /* 0x00000b00021d7836 */ /* 0x041fe40000000000 */
[----:B------:R-:W-:Y:S01]  /*1650*/  VIADD R27, R2, 0xc00 ;  /* 0x00000c00021b7836 */ /* 0x000fe20000000000 */
[----:B------:R0:W5:Y:S01]  /*1660*/  LDG.E R10, desc[UR6][R16.64] ;  /* 0x00000006100a7981 */ /* 0x000162000c1e1900 */
[----:B------:R-:W-:-:S03]  /*1670*/  IMAD.WIDE.U32 R28, R29, 0x4, R12 ;  /* 0x000000041d1c7825 */ /* 0x000fc600078e000c */
[----:B------:R0:W5:Y:S01]  /*1680*/  LDG.E R8, desc[UR6][R14.64] ;  /* 0x000000060e087981 */ /* 0x000162000c1e1900 */
[C---:B-1----:R-:W-:Y:S02]  /*1690*/  VIADD R19, R2.reuse, 0xe00 ;  /* 0x00000e0002137836 */ /* 0x042fe40000000000 */
[C---:B------:R-:W-:Y:S02]  /*16a0*/  VIADD R18, R2.reuse, 0xf00 ;  /* 0x00000f0002127836 */ /* 0x040fe40000000000 */
[----:B0-----:R-:W-:Y:S02]  /*16b0*/  IMAD.WIDE.U32 R16, R27, 0x4, R12 ;  /* 0x000000041b107825 */ /* 0x001fe400078e000c */
[----:B------:R-:W5:Y:S02]  /*16c0*/  LDG.E R27, desc[UR6][R28.64] ;  /* 0x000000061c1b7981 */ /* 0x000f64000c1e1900 */
[----:B------:R-:W-:-:S04]  /*16d0*/  VIADD R15, R2, 0xd00 ;  /* 0x00000d00020f7836 */ /* 0x000fc80000000000 */
[--C-:B------:R-:W-:Y:S01]  /*16e0*/  IMAD.WIDE.U32 R14, R15, 0x4, R12.reuse ;  /* 0x000000040f0e7825 */ /* 0x100fe200078e000c */
[----:B------:R0:W5:Y:S05]  /*16f0*/  LDG.E R28, desc[UR6][R16.64] ;  /* 0x00000006101c7981 */ /* 0x00016a000c1e1900 */
[----:B------:R-:W5:Y:S01]  /*1700*/  LDG.E R15, desc[UR6][R14.64] ;  /* 0x000000060e0f7981 */ /* 0x000f62000c1e1900 */
[----:B0-----:R-:W-:-:S04]  /*1710*/  IMAD.WIDE.U32 R16, R19, 0x4, R12 ;  /* 0x0000000413107825 */ /* 0x001fc800078e000c */
[----:B------:R-:W-:Y:S02]  /*1720*/  IMAD.WIDE.U32 R18, R18, 0x4, R12 ;  /* 0x0000000412127825 */ /* 0x000fe400078e000c */
[----:B------:R-:W5:Y:S04]  /*1730*/  LDG.E R16, desc[UR6][R16.64] ;  /* 0x0000000610107981 */ /* 0x000f68000c1e1900 */
[----:B------:R-:W5:Y:S01]  /*1740*/  LDG.E R19, desc[UR6][R18.64] ;  /* 0x0000000612137981 */ /* 0x000f62000c1e1900 */
[----:B------:R-:W-:-:S05]  /*1750*/  VIADD R6, R6, 0x10 ;  /* 0x0000001006067836 */ /* 0x000fca0000000000 */
[----:B------:R-:W-:Y:S01]  /*1760*/  ISETP.NE.AND P0, PT, R6, RZ, PT ;  /* 0x000000ff0600720c */ /* 0x000fe20003f05270 */
[----:B------:R-:W-:Y:S02]  /*1770*/  VIADD R5, R5, 0x1000 ;  /* 0x0000100005057836 */ /* 0x000fe40000000000 */
[----:B------:R-:W-:Y:S01]  /*1780*/  VIADD R2, R2, 0x1000 ;  /* 0x0000100002027836 */ /* 0x000fe20000000000 */
[----:B--2---:R-:W-:-:S04]  /*1790*/  IADD3 R25, PT, PT, R25, R26, R7 ;  /* 0x0000001a19197210 */ /* 0x004fc80007ffe007 */
[----:B----4-:R-:W-:-:S04]  /*17a0*/  IADD3 R23, PT, PT, R23, R24, R25 ;  /* 0x0000001817177210 */ /* 0x010fc80007ffe019 */
[----:B---3--:R-:W-:-:S04]  /*17b0*/  IADD3 R21, PT, PT, R21, R22, R23 ;  /* 0x0000001615157210 */ /* 0x008fc80007ffe017 */
[----:B-----5:R-:W-:-:S04]  /*17c0*/  IADD3 R11, PT, PT, R11, R20, R21 ;  /* 0x000000140b0b7210 */ /* 0x020fc80007ffe015 */
[----:B------:R-:W-:-:S04]  /*17d0*/  IADD3 R9, PT, PT, R9, R10, R11 ;  /* 0x0000000a09097210 */ /* 0x000fc80007ffe00b */
[----:B------:R-:W-:-:S04]  /*17e0*/  IADD3 R8, PT, PT, R27, R8, R9 ;  /* 0x000000081b087210 */ /* 0x000fc80007ffe009 */
[----:B------:R-:W-:-:S04]  /*17f0*/  IADD3 R8, PT, PT, R15, R28, R8 ;  /* 0x0000001c0f087210 */ /* 0x000fc80007ffe008 */
[----:B------:R-:W-:Y:S01]  /*1800*/  IADD3 R7, PT, PT, R19, R16, R8 ;  /* 0x0000001013077210 */ /* 0x000fe20007ffe008 */
[----:B------:R-:W-:Y:S06]  /*1810*/  @P0 BRA `(.L_x_228) ;  /* 0xfffffffc00100947 */ /* 0x000fec000383ffff */
[----:B------:R-:W-:Y:S05]  /*1820*/  BSYNC.RECONVERGENT B3 ;  /* 0x0000000000037941 */ /* 0x000fea0003800200 */
.L_x_227:
[----:B------:R-:W-:-:S07]  /*1830*/  VIADD R5, R5, 0xfffff800 ;  /* 0xfffff80005057836 */ /* 0x000fce0000000000 */
.L_x_226:
[----:B------:R-:W-:Y:S05]  /*1840*/  BSYNC.RECONVERGENT B2 ;  /* 0x0000000000027941 */ /* 0x000fea0003800200 */
.L_x_225:
[----:B------:R-:W-:-:S13]  /*1850*/  ISETP.NE.AND P0, PT, R4, RZ, PT ;  /* 0x000000ff0400720c */ /* 0x000fda0003f05270 */
[----:B------:R-:W-:Y:S05]  /*1860*/  @!P0 BRA `(.L_x_224) ;  /* 0x00000004000c8947 */ /* 0x000fea0003800000 */
[----:B------:R-:W-:Y:S01]  /*1870*/  ISETP.GE.U32.AND P0, PT, R4, 0x8, PT ;  /* 0x000000080400780c */ /* 0x000fe20003f06070 */
[----:B------:R-:W-:Y:S01]  /*1880*/  BSSY.RECONVERGENT B2, `(.L_x_229) ;  /* 0x0000021000027945 */ /* 0x000fe20003800200 */
[----:B------:R-:W-:-:S04]  /*1890*/  LOP3.LUT R24, R3, 0x7, RZ, 0xc0, !PT ;  /* 0x0000000703187812 */ /* 0x000fc800078ec0ff */
[----:B------:R-:W-:-:S07]  /*18a0*/  ISETP.NE.AND P1, PT, R24, RZ, PT ;  /* 0x000000ff1800720c */ /* 0x000fce0003f25270 */
[----:B------:R-:W-:Y:S06]  /*18b0*/  @!P0 BRA `(.L_x_230) ;  /* 0x0000000000748947 */ /* 0x000fec0003800000 */
[----:B------:R-:W-:-:S04]  /*18c0*/  VIADD R9, R5, UR4 ;  /* 0x0000000405097c36 */ /* 0x000fc80008000000 */
[C---:B------:R-:W-:Y:S02]  /*18d0*/  VIADD R21, R9.reuse, 0x100 ;  /* 0x0000010009157836 */ /* 0x040fe40000000000 */
[C---:B------:R-:W-:Y:S02]  /*18e0*/  VIADD R11, R9.reuse, 0x300 ;  /* 0x00000300090b7836 */ /* 0x040fe40000000000 */
[C---:B------:R-:W-:Y:S02]  /*18f0*/  VIADD R23, R9.reuse, 0x200 ;  /* 0x0000020009177836 */ /* 0x040fe40000000000 */
[----:B------:R-:W-:-:S04]  /*1900*/  IMAD.WIDE.U32 R16, R9, 0x4, R12 ;  /* 0x0000000409107825 */ /* 0x000fc800078e000c */
[--C-:B------:R-:W-:Y:S01]  /*1910*/  IMAD.WIDE.U32 R20, R21, 0x4, R12.reuse ;  /* 0x0000000415147825 */ /* 0x100fe200078e000c */
[----:B------:R0:W2:Y:S03]  /*1920*/  LDG.E R2, desc[UR6][R16.64] ;  /* 0x0000000610027981 */ /* 0x0000a6000c1e1900 */
[C---:B------:R-:W-:Y:S01]  /*1930*/  VIADD R15, R9.reuse, 0x400 ;  /* 0x00000400090f7836 */ /* 0x040fe20000000000 */
[----:B------:R-:W2:Y:S01]  /*1940*/  LDG.E R4, desc[UR6][R20.64] ;  /* 0x0000000614047981 */ /* 0x000ea2000c1e1900 */
[----:B------:R-:W-:Y:S02]  /*1950*/  VIADD R19, R9, 0x500 ;  /* 0x0000050009137836 */ /* 0x000fe40000000000 */
[----:B------:R-:W-:-:S04]  /*1960*/  IMAD.WIDE.U32 R10, R11, 0x4, R12 ;  /* 0x000000040b0a7825 */ /* 0x000fc800078e000c */
[--C-:B------:R-:W-:Y:S02]  /*1970*/  IMAD.WIDE.U32 R22, R23, 0x4, R12.reuse ;  /* 0x0000000417167825 */ /* 0x100fe400078e000c */
[----:B------:R-:W3:Y:S02]  /*1980*/  LDG.E R10, desc[UR6][R10.64] ;  /* 0x000000060a0a7981 */ /* 0x000ee4000c1e1900 */
[C---:B------:R-:W-:Y:S02]  /*1990*/  VIADD R25, R9.reuse, 0x600 ;  /* 0x0000060009197836 */ /* 0x040fe40000000000 */
[----:B------:R-:W-:Y:S01]  /*19a0*/  VIADD R27, R9, 0x700 ;  /* 0x00000700091b7836 */ /* 0x000fe20000000000 */
[----:B------:R-:W3:Y:S01]  /*19b0*/  LDG.E R6, desc[UR6][R22.64] ;  /* 0x0000000616067981 */ /* 0x000ee2000c1e1900 */
[----:B------:R-:W-:-:S04]  /*19c0*/  IMAD.WIDE.U32 R14, R15, 0x4, R12 ;  /* 0x000000040f0e7825 */ /* 0x000fc800078e000c */
[--C-:B------:R-:W-:Y:S02]  /*19d0*/  IMAD.WIDE.U32 R8, R19, 0x4, R12.reuse ;  /* 0x0000000413087825 */ /* 0x100fe400078e000c */
[----:B------:R-:W4:Y:S02]  /*19e0*/  LDG.E R15, desc[UR6][R14.64] ;  /* 0x000000060e0f7981 */ /* 0x000f24000c1e1900 */
[--C-:B------:R-:W-:Y:S02]  /*19f0*/  IMAD.WIDE.U32 R18, R25, 0x4, R12.reuse ;  /* 0x0000000419127825 */ /* 0x100fe400078e000c */
[----:B------:R-:W4:Y:S02]  /*1a00*/  LDG.E R8, desc[UR6][R8.64] ;  /* 0x0000000608087981 */ /* 0x000f24000c1e1900 */
[----:B0-----:R-:W-:Y:S02]  /*1a10*/  IMAD.WIDE.U32 R16, R27, 0x4, R12 ;  /* 0x000000041b107825 */ /* 0x001fe400078e000c */
[----:B------:R-:W5:Y:S04]  /*1a20*/  LDG.E R19, desc[UR6][R18.64] ;  /* 0x0000000612137981 */ /* 0x000f68000c1e1900 */
[----:B------:R-:W5:Y:S01]  /*1a30*/  LDG.E R16, desc[UR6][R16.64] ;  /* 0x0000000610107981 */ /* 0x000f62000c1e1900 */
[----:B------:R-:W-:Y:S01]  /*1a40*/  VIADD R5, R5, 0x800 ;  /* 0x0000080005057836 */ /* 0x000fe20000000000 */
[----:B--2---:R-:W-:-:S04]  /*1a50*/  IADD3 R7, PT, PT, R4, R2, R7 ;  /* 0x0000000204077210 */ /* 0x004fc80007ffe007 */
[----:B---3--:R-:W-:-:S04]  /*1a60*/  IADD3 R6, PT, PT, R10, R6, R7 ;  /* 0x000000060a067210 */ /* 0x008fc80007ffe007 */
[----:B----4-:R-:W-:-:S04]  /*1a70*/  IADD3 R6, PT, PT, R8, R15, R6 ;  /* 0x0000000f08067210 */ /* 0x010fc80007ffe006 */
[----:B-----5:R-:W-:-:S07]  /*1a80*/  IADD3 R7, PT, PT, R16, R19, R6 ;  /* 0x0000001310077210 */ /* 0x020fce0007ffe006 */
.L_x_230:
[----:B------:R-:W-:Y:S05]  /*1a90*/  BSYNC.RECONVERGENT B2 ;  /* 0x0000000000027941 */ /* 0x000fea0003800200 */
.L_x_229:
        /* <DEDUP_REMOVED lines=18> */
[----:B------:R-:W-:Y:S01]  /*1bc0*/  VIADD R5, R5, 0x400 ;  /* 0x0000040005057836 */ /* 0x000fe20000000000 */
[----:B--2---:R-:W-:-:S04]  /*1bd0*/  IADD3 R7, PT, PT, R8, R2, R7 ;  /* 0x0000000208077210 */ /* 0x004fc80007ffe007 */
[----:B---3--:R-:W-:-:S07]  /*1be0*/  IADD3 R7, PT, PT, R14, R10, R7 ;  /* 0x0000000a0e077210 */ /* 0x008fce0007ffe007 */
.L_x_232:
[----:B------:R-:W-:Y:S05]  /*1bf0*/  BSYNC.RECONVERGENT B2 ;  /* 0x0000000000027941 */ /* 0x000fea0003800200 */
.L_x_231:
[----:B------:R-:W-:Y:S05]  /*1c00*/  @!P1 BRA `(.L_x_224) ;  /* 0x0000000000249947 */ /* 0x000fea0003800000 */
[----:B------:R-:W-:Y:S02]  /*1c10*/  VIADD R5, R5, UR4 ;  /* 0x0000000405057c36 */ /* 0x000fe40008000000 */
[----:B------:R-:W-:-:S07]  /*1c20*/  IMAD.MOV R4, RZ, RZ, -R4 ;  /* 0x000000ffff047224 */ /* 0x000fce00078e0a04 */
.L_x_233:
[----:B------:R-:W-:-:S06]  /*1c30*/  IMAD.WIDE.U32 R2, R5, 0x4, R12 ;  /* 0x0000000405027825 */ /* 0x000fcc00078e000c */
[----:B------:R-:W2:Y:S01]  /*1c40*/  LDG.E R2, desc[UR6][R2.64] ;  /* 0x0000000602027981 */ /* 0x000ea2000c1e1900 */
[----:B------:R-:W-:Y:S02]  /*1c50*/  VIADD R4, R4, 0x1 ;  /* 0x0000000104047836 */ /* 0x000fe40000000000 */
[----:B------:R-:W-:-:S03]  /*1c60*/  VIADD R5, R5, 0x100 ;  /* 0x0000010005057836 */ /* 0x000fc60000000000 */
[----:B------:R-:W-:Y:S01]  /*1c70*/  ISETP.NE.AND P0, PT, R4, RZ, PT ;  /* 0x000000ff0400720c */ /* 0x000fe20003f05270 */
[----:B--2---:R-:W-:-:S12]  /*1c80*/  IMAD.IADD R7, R2, 0x1, R7 ;  /* 0x0000000102077824 */ /* 0x004fd800078e0207 */
[----:B------:R-:W-:Y:S05]  /*1c90*/  @P0 BRA `(.L_x_233) ;  /* 0xfffffffc00e40947 */ /* 0x000fea000383ffff */
.L_x_224:
[----:B------:R-:W-:Y:S05]  /*1ca0*/  BSYNC.RECONVERGENT B1 ;  /* 0x0000000000017941 */ /* 0x000fea0003800200 */
.L_x_222:
        /* <DEDUP_REMOVED lines=36> */
[----:B--2---:R-:W0:Y:S04]  /*1ef0*/  LDS.128 R4, [UR4+0x10] ;  /* 0x00001004ff047984 */ /* 0x004e280008000c00 */
[----:B------:R-:W1:Y:S01]  /*1f00*/  LDS.64 R2, [UR4+0x20] ;  /* 0x00002004ff027984 */ /* 0x000e620008000a00 */
[----:B0-----:R-:W-:-:S04]  /*1f10*/  IADD3 R0, PT, PT, R4, R0, R9 ;  /* 0x0000000004007210 */ /* 0x001fc80007ffe009 */
[----:B------:R-:W-:-:S04]  /*1f20*/  IADD3 R0, PT, PT, R6, R0, R5 ;  /* 0x0000000006007210 */ /* 0x000fc80007ffe005 */
[----:B-1----:R-:W-:-:S05]  /*1f30*/  IADD3 R0, PT, PT, R2, R0, R7 ;  /* 0x0000000002007210 */ /* 0x002fca0007ffe007 */
[----:B------:R-:W-:-:S07]  /*1f40*/  IMAD.IADD R9, R0, 0x1, R3 ;  /* 0x0000000100097824 */ /* 0x000fce00078e0203 */
.L_x_220:
[----:B------:R-:W-:Y:S05]  /*1f50*/  BSYNC.RECONVERGENT B0 ;  /* 0x0000000000007941 */ /* 0x000fea0003800200 */
.L_x_205:
[----:B------:R-:W-:Y:S05]  /*1f60*/  @P0 EXIT ;  /* 0x000000000000094d */ /* 0x000fea0003800000 */
[----:B-1----:R-:W1:Y:S01]  /*1f70*/  LDC.64 R2, c[0x0][0x388] ;  /* 0x0000e200ff027b82 */ /* 0x002e620000000a00 */
[----:B------:R-:W0:Y:S02]  /*1f80*/  LDCU UR4, c[0x0][0x398] ;  /* 0x00007300ff0477ac */ /* 0x000e240008000800 */
[----:B0-2---:R-:W-:-:S05]  /*1f90*/  VIADD R9, R9, UR4 ;  /* 0x0000000409097c36 */ /* 0x005fca0008000000 */
[----:B-1----:R-:W-:Y:S01]  /*1fa0*/  STG.E desc[UR6][R2.64], R9 ;  /* 0x0000000902007986 */ /* 0x002fe2000c101906 */
[----:B------:R-:W-:Y:S05]  /*1fb0*/  EXIT ;  /* 0x000000000000794d */ /* 0x000fea0003800000 */
.L_x_234:
        /* <DEDUP_REMOVED lines=12> */
.L_x_253:


//--------------------- .text._ZN3cub18CUB_300001_SM_10006detail11EmptyKernelIvEEvv --------------------------
	.section	.text._ZN3cub18CUB_300001_SM_10006detail11EmptyKernelIvEEvv,"ax",@progbits
	.align	128
        .global         _ZN3cub18CUB_300001_SM_10006detail11EmptyKernelIvEEvv
        .type           _ZN3cub18CUB_300001_SM_10006detail11EmptyKernelIvEEvv,@function
        .size           _ZN3cub18CUB_300001_SM_10006detail11EmptyKernelIvEEvv,(.L_x_254 - _ZN3cub18CUB_300001_SM_10006detail11EmptyKernelIvEEvv)
        .other          _ZN3cub18CUB_300001_SM_10006detail11EmptyKernelIvEEvv,@"STO_CUDA_ENTRY STV_DEFAULT"
_ZN3cub18CUB_300001_SM_10006detail11EmptyKernelIvEEvv:
.text._ZN3cub18CUB_300001_SM_10006detail11EmptyKernelIvEEvv:
[----:B------:R-:W-:Y:S01]  /*0000*/  LDC R1, c[0x0][0x37c] ;  /* 0x0000df00ff017b82 */ /* 0x000fe20000000800 */
[----:B------:R-:W-:Y:S05]  /*0010*/  EXIT ;  /* 0x000000000000794d */ /* 0x000fea0003800000 */
.L_x_235:
        /* <DEDUP_REMOVED lines=14> */
.L_x_254:


//--------------------- .text._Z19shmem_reduce_kernelPiPKii --------------------------
	.section	.text._Z19shmem_reduce_kernelPiPKii,"ax",@progbits
	.align	128
        .global         _Z19shmem_reduce_kernelPiPKii
        .type           _Z19shmem_reduce_kernelPiPKii,@function
        .size           _Z19shmem_reduce_kernelPiPKii,(.L_x_255 - _Z19shmem_reduce_kernelPiPKii)
        .other          _Z19shmem_reduce_kernelPiPKii,@"STO_CUDA_ENTRY STV_DEFAULT"
_Z19shmem_reduce_kernelPiPKii:
.text._Z19shmem_reduce_kernelPiPKii:
[----:B------:R-:W-:Y:S01]  /*0000*/  LDC R1, c[0x0][0x37c] ;  /* 0x0000df00ff017b82 */ /* 0x000fe20000000800 */
[----:B------:R-:W0:Y:S01]  /*0010*/  S2R R6, SR_TID.X ;  /* 0x0000000000067919 */ /* 0x000e220000002100 */
[----:B------:R-:W1:Y:S01]  /*0020*/  LDCU UR4, c[0x0][0x360] ;  /* 0x00006c00ff0477ac */ /* 0x000e620008000800 */
[----:B------:R-:W0:Y:S01]  /*0030*/  S2R R9, SR_CTAID.X ;  /* 0x0000000000097919 */ /* 0x000e220000002500 */
[----:B------:R-:W2:Y:S01]  /*0040*/  LDCU UR5, c[0x0][0x390] ;  /* 0x00007200ff0577ac */ /* 0x000ea20008000800 */
[----:B-1----:R-:W-:Y:S02]  /*0050*/  IMAD.U32 R0, RZ, RZ, UR4 ;  /* 0x00000004ff007e24 */ /* 0x002fe4000f8e00ff */
[----:B0-----:R-:W-:-:S05]  /*0060*/  IMAD R5, R9, UR4, R6 ;  /* 0x0000000409057c24 */ /* 0x001fca000f8e0206 */
[----:B--2---:R-:W-:-:S13]  /*0070*/  ISETP.GE.AND P0, PT, R5, UR5, PT ;  /* 0x0000000505007c0c */ /* 0x004fda000bf06270 */
[----:B------:R-:W-:Y:S05]  /*0080*/  @P0 EXIT ;  /* 0x000000000000094d */ /* 0x000fea0003800000 */
[----:B------:R-:W0:Y:S01]  /*0090*/  LDC.64 R2, c[0x0][0x388] ;  /* 0x0000e200ff027b82 */ /* 0x000e220000000a00 */
[----:B------:R-:W1:Y:S01]  /*00a0*/  LDCU.64 UR6, c[0x0][0x358] ;  /* 0x00006b00ff0677ac */ /* 0x000e620008000a00 */
[----:B0-----:R-:W-:-:S06]  /*00b0*/  IMAD.WIDE R2, R5, 0x4, R2 ;  /* 0x0000000405027825 */ /* 0x001fcc00078e0202 */
[----:B-1----:R-:W2:Y:S01]  /*00c0*/  LDG.E R2, desc[UR6][R2.64] ;  /* 0x0000000602027981 */ /* 0x002ea2000c1e1900 */
[----:B------:R-:W0:Y:S01]  /*00d0*/  S2UR UR5, SR_CgaCtaId ;  /* 0x00000000000579c3 */ /* 0x000e220000008800 */
[----:B------:R-:W-:Y:S01]  /*00e0*/  UMOV UR4, 0x400 ;  /* 0x0000040000047882 */ /* 0x000fe20000000000 */
[----:B------:R-:W-:Y:S02]  /*00f0*/  ISETP.GE.U32.AND P0, PT, R0, 0x2, PT ;  /* 0x000000020000780c */ /* 0x000fe40003f06070 */
[----:B------:R-:W-:Y:S01]  /*0100*/  ISETP.NE.AND P1, PT, R6, RZ, PT ;  /* 0x000000ff0600720c */ /* 0x000fe20003f25270 */
[----:B0-----:R-:W-:-:S06]  /*0110*/  ULEA UR4, UR5, UR4, 0x18 ;  /* 0x0000000405047291 */ /* 0x001fcc000f8ec0ff */
[----:B------:R-:W-:-:S05]  /*0120*/  LEA R7, R6, UR4, 0x2 ;  /* 0x0000000406077c11 */ /* 0x000fca000f8e10ff */
[----:B--2---:R0:W-:Y:S01]  /*0130*/  STS [R7], R2 ;  /* 0x0000000207007388 */ /* 0x0041e20000000800 */
[----:B------:R-:W-:Y:S06]  /*0140*/  BAR.SYNC.DEFER_BLOCKING 0x0 ;  /* 0x0000000000007b1d */ /* 0x000fec0000010000 */
[----:B------:R-:W-:Y:S05]  /*0150*/  @!P0 BRA `(.L_x_236) ;  /* 0x0000000000308947 */ /* 0x000fea0003800000 */
.L_x_237:
[----:B------:R-:W-:-:S04]  /*0160*/  SHF.R.U32.HI R8, RZ, 0x1, R0 ;  /* 0x00000001ff087819 */ /* 0x000fc80000011600 */
[----:B------:R-:W-:-:S04]  /*0170*/  ISETP.GE.U32.AND P0, PT, R6, R8, PT ;  /* 0x000000080600720c */ /* 0x000fc80003f06070 */
[----:B------:R-:W-:-:S13]  /*0180*/  ISETP.NE.OR P0, PT, R5, RZ, P0 ;  /* 0x000000ff0500720c */ /* 0x000fda0000705670 */
[----:B0-----:R-:W-:Y:S01]  /*0190*/  @!P0 IMAD R2, R8, 0x4, R7 ;  /* 0x0000000408028824 */ /* 0x001fe200078e0207 */
[----:B------:R-:W-:Y:S05]  /*01a0*/  @!P0 LDS R3, [R7] ;  /* 0x0000000007038984 */ /* 0x000fea0000000800 */
[----:B------:R-:W0:Y:S02]  /*01b0*/  @!P0 LDS R2, [R2] ;  /* 0x0000000002028984 */ /* 0x000e240000000800 */
[----:B0-----:R-:W-:-:S05]  /*01c0*/  @!P0 IMAD.IADD R4, R2, 0x1, R3 ;  /* 0x0000000102048824 */ /* 0x001fca00078e0203 */
[----:B------:R1:W-:Y:S01]  /*01d0*/  @!P0 STS [R7], R4 ;  /* 0x0000000407008388 */ /* 0x0003e20000000800 */
[----:B------:R-:W-:Y:S01]  /*01e0*/  BAR.SYNC.DEFER_BLOCKING 0x0 ;  /* 0x0000000000007b1d */ /* 0x000fe20000010000 */
[----:B------:R-:W-:Y:S01]  /*01f0*/  ISETP.GT.U32.AND P0, PT, R0, 0x3, PT ;  /* 0x000000030000780c */ /* 0x000fe20003f04070 */
[----:B------:R-:W-:-:S12]  /*0200*/  IMAD.MOV.U32 R0, RZ, RZ, R8 ;  /* 0x000000ffff007224 */ /* 0x000fd800078e0008 */
[----:B-1----:R-:W-:Y:S05]  /*0210*/  @P0 BRA `(.L_x_237) ;  /* 0xfffffffc00d00947 */ /* 0x002fea000383ffff */
.L_x_236:
[----:B------:R-:W-:Y:S05]  /*0220*/  @P1 EXIT ;  /* 0x000000000000194d */ /* 0x000fea0003800000 */
[----:B------:R-:W1:Y:S01]  /*0230*/  S2UR UR5, SR_CgaCtaId ;  /* 0x00000000000579c3 */ /* 0x000e620000008800 */
[----:B------:R-:W-:-:S07]  /*0240*/  UMOV UR4, 0x400 ;  /* 0x0000040000047882 */ /* 0x000fce0000000000 */
[----:B0-----:R-:W0:Y:S01]  /*0250*/  LDC.64 R2, c[0x0][0x380] ;  /* 0x0000e000ff027b82 */ /* 0x001e220000000a00 */
[----:B-1----:R-:W-:Y:S01]  /*0260*/  ULEA UR4, UR5, UR4, 0x18 ;  /* 0x0000000405047291 */ /* 0x002fe2000f8ec0ff */
[----:B0-----:R-:W-:-:S08]  /*0270*/  IMAD.WIDE.U32 R2, R9, 0x4, R2 ;  /* 0x0000000409027825 */ /* 0x001fd000078e0002 */
[----:B------:R-:W0:Y:S04]  /*0280*/  LDS R5, [UR4] ;  /* 0x00000004ff057984 */ /* 0x000e280008000800 */
[----:B0-----:R-:W-:Y:S01]  /*0290*/  STG.E desc[UR6][R2.64], R5 ;  /* 0x0000000502007986 */ /* 0x001fe2000c101906 */
[----:B------:R-:W-:Y:S05]  /*02a0*/  EXIT ;  /* 0x000000000000794d */ /* 0x000fea0003800000 */
.L_x_238:
        /* <DEDUP_REMOVED lines=13> */
.L_x_255:


//--------------------- .text._Z20global_reduce_kernelPiS_i --------------------------
	.section	.text._Z20global_reduce_kernelPiS_i,"ax",@progbits
	.align	128
        .global         _Z20global_reduce_kernelPiS_i
        .type           _Z20global_reduce_kernelPiS_i,@function
        .size           _Z20global_reduce_kernelPiS_i,(.L_x_256 - _Z20global_reduce_kernelPiS_i)
        .other          _Z20global_reduce_kernelPiS_i,@"STO_CUDA_ENTRY STV_DEFAULT"
_Z20global_reduce_kernelPiS_i:
.text._Z20global_reduce_kernelPiS_i:
[----:B------:R-:W-:Y:S01]  /*0000*/  LDC R1, c[0x0][0x37c] ;  /* 0x0000df00ff017b82 */ /* 0x000fe20000000800 */
[----:B------:R-:W0:Y:S01]  /*0010*/  S2R R0, SR_TID.X ;  /* 0x0000000000007919 */ /* 0x000e220000002100 */
[----:B------:R-:W0:Y:S01]  /*0020*/  LDCU UR4, c[0x0][0x360] ;  /* 0x00006c00ff0477ac */ /* 0x000e220008000800 */
[----:B------:R-:W0:Y:S01]  /*0030*/  S2R R13, SR_CTAID.X ;  /* 0x00000000000d7919 */ /* 0x000e220000002500 */
[----:B------:R-:W1:Y:S01]  /*0040*/  LDCU UR5, c[0x0][0x390] ;  /* 0x00007200ff0577ac */ /* 0x000e620008000800 */
[----:B0-----:R-:W-:-:S05]  /*0050*/  IMAD R9, R13, UR4, R0 ;  /* 0x000000040d097c24 */ /* 0x001fca000f8e0200 */
[----:B-1----:R-:W-:-:S13]  /*0060*/  ISETP.GE.AND P0, PT, R9, UR5, PT ;  /* 0x0000000509007c0c */ /* 0x002fda000bf06270 */
[----:B------:R-:W-:Y:S05]  /*0070*/  @P0 EXIT ;  /* 0x000000000000094d */ /* 0x000fea0003800000 */
[----:B------:R-:W0:Y:S01]  /*0080*/  LDC.64 R2, c[0x0][0x388] ;  /* 0x0000e200ff027b82 */ /* 0x000e220000000a00 */
[----:B------:R-:W-:Y:S01]  /*0090*/  UISETP.GE.U32.AND UP0, UPT, UR4, 0x2, UPT ;  /* 0x000000020400788c */ /* 0x000fe2000bf06070 */
[----:B------:R-:W1:Y:S06]  /*00a0*/  LDCU.64 UR6, c[0x0][0x358] ;  /* 0x00006b00ff0677ac */ /* 0x000e6c0008000a00 */
[----:B------:R-:W2:Y:S01]  /*00b0*/  LDC.64 R6, c[0x0][0x388] ;  /* 0x0000e200ff067b82 */ /* 0x000ea20000000a00 */
[----:B0-----:R-:W-:Y:S01]  /*00c0*/  IMAD.WIDE R2, R9, 0x4, R2 ;  /* 0x0000000409027825 */ /* 0x001fe200078e0202 */
[----:B-1----:R-:W-:Y:S06]  /*00d0*/  BRA.U !UP0, `(.L_x_239) ;  /* 0x00000001083c7547 */ /* 0x002fec000b800000 */
.L_x_242:
[----:B------:R-:W-:Y:S01]  /*00e0*/  USHF.R.U32.HI UR5, URZ, 0x1, UR4 ;  /* 0x00000001ff057899 */ /* 0x000fe20008011604 */
[----:B------:R-:W-:Y:S05]  /*00f0*/  BSSY.RECONVERGENT B0, `(.L_x_240) ;  /* 0x0000009000007945 */ /* 0x000fea0003800200 */
[----:B------:R-:W-:-:S13]  /*0100*/  ISETP.GE.U32.AND P0, PT, R0, UR5, PT ;  /* 0x0000000500007c0c */ /* 0x000fda000bf06070 */
[----:B0-----:R-:W-:Y:S05]  /*0110*/  @P0 BRA `(.L_x_241) ;  /* 0x0000000000180947 */ /* 0x001fea0003800000 */
[----:B------:R-:W-:Y:S01]  /*0120*/  IADD3 R5, PT, PT, R9, UR5, RZ ;  /* 0x0000000509057c10 */ /* 0x000fe2000fffe0ff */
[----:B------:R-:W3:Y:S04]  /*0130*/  LDG.E R11, desc[UR6][R2.64] ;  /* 0x00000006020b7981 */ /* 0x000ee8000c1e1900 */
[----:B--2---:R-:W-:-:S06]  /*0140*/  IMAD.WIDE.U32 R4, R5, 0x4, R6 ;  /* 0x0000000405047825 */ /* 0x004fcc00078e0006 */
[----:B------:R-:W3:Y:S02]  /*0150*/  LDG.E R4, desc[UR6][R4.64] ;  /* 0x0000000604047981 */ /* 0x000ee4000c1e1900 */
[----:B---3--:R-:W-:-:S05]  /*0160*/  IADD3 R11, PT, PT, R4, R11, RZ ;  /* 0x0000000b040b7210 */ /* 0x008fca0007ffe0ff */
[----:B------:R0:W-:Y:S02]  /*0170*/  STG.E desc[UR6][R2.64], R11 ;  /* 0x0000000b02007986 */ /* 0x0001e4000c101906 */
.L_x_241:
[----:B------:R-:W-:Y:S05]  /*0180*/  BSYNC.RECONVERGENT B0 ;  /* 0x0000000000007941 */ /* 0x000fea0003800200 */
.L_x_240:
[----:B------:R-:W-:Y:S01]  /*0190*/  BAR.SYNC.DEFER_BLOCKING 0x0 ;  /* 0x0000000000007b1d */ /* 0x000fe20000010000 */
[----:B------:R-:W-:-:S05]  /*01a0*/  UISETP.GT.U32.AND UP0, UPT, UR4, 0x3, UPT ;  /* 0x000000030400788c */ /* 0x000fca000bf04070 */
[----:B------:R-:W-:-:S04]  /*01b0*/  UMOV UR4, UR5 ;  /* 0x0000000500047c82 */ /* 0x000fc80008000000 */
[----:B------:R-:W-:Y:S05]  /*01c0*/  BRA.U UP0, `(.L_x_242) ;  /* 0xfffffffd00c47547 */ /* 0x000fea000b83ffff */
.L_x_239:
[----:B------:R-:W-:-:S13]  /*01d0*/  ISETP.NE.AND P0, PT, R0, RZ, PT ;  /* 0x000000ff0000720c */ /* 0x000fda0003f05270 */
[----:B------:R-:W-:Y:S05]  /*01e0*/  @P0 EXIT ;  /* 0x000000000000094d */ /* 0x000fea0003800000 */
[----:B0-----:R-:W3:Y:S01]  /*01f0*/  LDG.E R3, desc[UR6][R2.64] ;  /* 0x0000000602037981 */ /* 0x001ee2000c1e1900 */
[----:B------:R-:W0:Y:S02]  /*0200*/  LDC.64 R4, c[0x0][0x380] ;  /* 0x0000e000ff047b82 */ /* 0x000e240000000a00 */
[----:B0-----:R-:W-:-:S05]  /*0210*/  IMAD.WIDE.U32 R4, R13, 0x4, R4 ;  /* 0x000000040d047825 */ /* 0x001fca00078e0004 */
[----:B---3--:R-:W-:Y:S01]  /*0220*/  STG.E desc[UR6][R4.64], R3 ;  /* 0x0000000304007986 */ /* 0x008fe2000c101906 */
[----:B------:R-:W-:Y:S05]  /*0230*/  EXIT ;  /* 0x000000000000794d */ /* 0x000fea0003800000 */
.L_x_243:
        /* <DEDUP_REMOVED lines=12> */
.L_x_256:


//--------------------- .text._Z32sumAtomicReduceVectorToScalarGPUPiS_i --------------------------
	.section	.text._Z32sumAtomicReduceVectorToScalarGPUPiS_i,"ax",@progbits
	.align	128
        .global         _Z32sumAtomicReduceVectorToScalarGPUPiS_i
        .type           _Z32sumAtomicReduceVectorToScalarGPUPiS_i,@function
        .size           _Z32sumAtomicReduceVectorToScalarGPUPiS_i,(.L_x_257 - _Z32sumAtomicReduceVectorToScalarGPUPiS_i)
        .other          _Z32sumAtomicReduceVectorToScalarGPUPiS_i,@"STO_CUDA_ENTRY STV_DEFAULT"
_Z32sumAtomicReduceVectorToScalarGPUPiS_i:
.text._Z32sumAtomicReduceVectorToScalarGPUPiS_i:
[----:B------:R-:W-:Y:S01]  /*0000*/  LDC R1, c[0x0][0x37c] ;  /* 0x0000df00ff017b82 */ /* 0x000fe20000000800 */
[----:B------:R-:W0:Y:S07]  /*0010*/  S2R R0, SR_TID.X ;  /* 0x0000000000007919 */ /* 0x000e2e0000002100 */
[----:B------:R-:W0:Y:S01]  /*0020*/  S2UR UR4, SR_CTAID.X ;  /* 0x00000000000479c3 */ /* 0x000e220000002500 */
[----:B------:R-:W1:Y:S07]  /*0030*/  LDCU UR5, c[0x0][0x390] ;  /* 0x00007200ff0577ac */ /* 0x000e6e0008000800 */
[----:B------:R-:W0:Y:S02]  /*0040*/  LDC R5, c[0x0][0x360] ;  /* 0x0000d800ff057b82 */ /* 0x000e240000000800 */
[----:B0-----:R-:W-:-:S05]  /*0050*/  IMAD R5, R5, UR4, R0 ;  /* 0x0000000405057c24 */ /* 0x001fca000f8e0200 */
[----:B-1----:R-:W-:-:S13]  /*0060*/  ISETP.GE.AND P0, PT, R5, UR5, PT ;  /* 0x0000000505007c0c */ /* 0x002fda000bf06270 */
[----:B------:R-:W-:Y:S05]  /*0070*/  @P0 EXIT ;  /* 0x000000000000094d */ /* 0x000fea0003800000 */
[----:B------:R-:W0:Y:S01]  /*0080*/  LDC.64 R2, c[0x0][0x380] ;  /* 0x0000e000ff027b82 */ /* 0x000e220000000a00 */
[----:B------:R-:W1:Y:S01]  /*0090*/  LDCU.64 UR6, c[0x0][0x358] ;  /* 0x00006b00ff0677ac */ /* 0x000e620008000a00 */
[----:B0-----:R-:W-:-:S06]  /*00a0*/  IMAD.WIDE R2, R5, 0x4, R2 ;  /* 0x0000000405027825 */ /* 0x001fcc00078e0202 */
[----:B-1----:R-:W2:Y:S01]  /*00b0*/  LDG.E R2, desc[UR6][R2.64] ;  /* 0x0000000602027981 */ /* 0x002ea2000c1e1900 */
[----:B------:R-:W0:Y:S01]  /*00c0*/  LDC.64 R4, c[0x0][0x388] ;  /* 0x0000e200ff047b82 */ /* 0x000e220000000a00 */
[----:B------:R-:W-:Y:S01]  /*00d0*/  VOTEU.ANY UR4, UPT, PT ;  /* 0x0000000000047886 */ /* 0x000fe200038e0100 */
[----:B------:R-:W1:Y:S01]  /*00e0*/  S2R R0, SR_LANEID ;  /* 0x0000000000007919 */ /* 0x000e620000000000 */
[----:B------:R-:W-:-:S06]  /*00f0*/  UFLO.U32 UR4, UR4 ;  /* 0x00000004000472bd */ /* 0x000fcc00080e0000 */
[----:B-1----:R-:W-:Y:S01]  /*0100*/  ISETP.EQ.U32.AND P0, PT, R0, UR4, PT ;  /* 0x0000000400007c0c */ /* 0x002fe2000bf02070 */
[----:B--2---:R-:W1:Y:S02]  /*0110*/  REDUX.SUM UR5, R2 ;  /* 0x00000000020573c4 */ /* 0x004e64000000c000 */
[----:B-1----:R-:W-:-:S10]  /*0120*/  MOV R7, UR5 ;  /* 0x0000000500077c02 */ /* 0x002fd40008000f00 */
[----:B0-----:R-:W-:Y:S01]  /*0130*/  @P0 REDG.E.ADD.STRONG.GPU desc[UR6][R4.64], R7 ;  /* 0x000000070400098e */ /* 0x001fe2000c12e106 */
[----:B------:R-:W-:Y:S05]  /*0140*/  EXIT ;  /* 0x000000000000794d */ /* 0x000fea0003800000 */
.L_x_244:
        /* <DEDUP_REMOVED lines=11> */
.L_x_257:


//--------------------- .text._Z38sumAtomicSharedReduceVectorToScalarGPUPiS_i --------------------------
	.section	.text._Z38sumAtomicSharedReduceVectorToScalarGPUPiS_i,"ax",@progbits
	.align	128
        .global         _Z38sumAtomicSharedReduceVectorToScalarGPUPiS_i
        .type           _Z38sumAtomicSharedReduceVectorToScalarGPUPiS_i,@function
        .size           _Z38sumAtomicSharedReduceVectorToScalarGPUPiS_i,(.L_x_258 - _Z38sumAtomicSharedReduceVectorToScalarGPUPiS_i)
        .other          _Z38sumAtomicSharedReduceVectorToScalarGPUPiS_i,@"STO_CUDA_ENTRY STV_DEFAULT"
_Z38sumAtomicSharedReduceVectorToScalarGPUPiS_i:
.text._Z38sumAtomicSharedReduceVectorToScalarGPUPiS_i:
[----:B------:R-:W-:Y:S01]  /*0000*/  LDC R1, c[0x0][0x37c] ;  /* 0x0000df00ff017b82 */ /* 0x000fe20000000800 */
[----:B------:R-:W0:Y:S07]  /*0010*/  S2R R0, SR_TID.X ;  /* 0x0000000000007919 */ /* 0x000e2e0000002100 */
[----:B------:R-:W1:Y:S01]  /*0020*/  S2UR UR4, SR_CTAID.X ;  /* 0x00000000000479c3 */ /* 0x000e620000002500 */
[----:B------:R-:W2:Y:S01]  /*0030*/  LDCU UR5, c[0x0][0x390] ;  /* 0x00007200ff0577ac */ /* 0x000ea20008000800 */
[----:B------:R-:W-:Y:S01]  /*0040*/  BSSY.RECONVERGENT B0, `(.L_x_245) ;  /* 0x0000019000007945 */ /* 0x000fe20003800200 */
[----:B------:R-:W3:Y:S05]  /*0050*/  LDCU.64 UR6, c[0x0][0x358] ;  /* 0x00006b00ff0677ac */ /* 0x000eea0008000a00 */
[----:B------:R-:W1:Y:S01]  /*0060*/  LDC R5, c[0x0][0x360] ;  /* 0x0000d800ff057b82 */ /* 0x000e620000000800 */
[----:B0-----:R-:W-:Y:S01]  /*0070*/  ISETP.NE.AND P0, PT, R0, RZ, PT ;  /* 0x000000ff0000720c */ /* 0x001fe20003f05270 */
[----:B-1----:R-:W-:-:S05]  /*0080*/  IMAD R5, R5, UR4, R0 ;  /* 0x0000000405057c24 */ /* 0x002fca000f8e0200 */
[----:B--2---:R-:W-:-:S07]  /*0090*/  ISETP.GE.AND P1, PT, R5, UR5, PT ;  /* 0x0000000505007c0c */ /* 0x004fce000bf26270 */
[----:B------:R-:W0:Y:S01]  /*00a0*/  @!P0 S2R R3, SR_CgaCtaId ;  /* 0x0000000000038919 */ /* 0x000e220000008800 */
[----:B------:R-:W-:-:S04]  /*00b0*/  @!P0 MOV R0, 0x400 ;  /* 0x0000040000008802 */ /* 0x000fc80000000f00 */
[----:B0-----:R-:W-:-:S05]  /*00c0*/  @!P0 LEA R0, R3, R0, 0x18 ;  /* 0x0000000003008211 */ /* 0x001fca00078ec0ff */
[----:B------:R0:W-:Y:S01]  /*00d0*/  @!P0 STS [R0], RZ ;  /* 0x000000ff00008388 */ /* 0x0001e20000000800 */
[----:B------:R-:W-:Y:S06]  /*00e0*/  BAR.SYNC.DEFER_BLOCKING 0x0 ;  /* 0x0000000000007b1d */ /* 0x000fec0000010000 */
[----:B---3--:R-:W-:Y:S05]  /*00f0*/  @P1 BRA `(.L_x_246) ;  /* 0x0000000000341947 */ /* 0x008fea0003800000 */
[----:B------:R-:W1:Y:S02]  /*0100*/  LDC.64 R2, c[0x0][0x380] ;  /* 0x0000e000ff027b82 */ /* 0x000e640000000a00 */
[----:B-1----:R-:W-:-:S06]  /*0110*/  IMAD.WIDE R2, R5, 0x4, R2 ;  /* 0x0000000405027825 */ /* 0x002fcc00078e0202 */
[----:B------:R-:W2:Y:S01]  /*0120*/  LDG.E R2, desc[UR6][R2.64] ;  /* 0x0000000602027981 */ /* 0x000ea2000c1e1900 */
[----:B------:R-:W1:Y:S01]  /*0130*/  S2UR UR5, SR_CgaCtaId ;  /* 0x00000000000579c3 */ /* 0x000e620000008800 */
[----:B------:R-:W-:Y:S01]  /*0140*/  VOTEU.ANY UR4, UPT, PT ;  /* 0x0000000000047886 */ /* 0x000fe200038e0100 */
[----:B0-----:R-:W0:Y:S01]  /*0150*/  S2R R0, SR_LANEID ;  /* 0x0000000000007919 */ /* 0x001e220000000000 */
[----:B------:R-:W-:-:S06]  /*0160*/  UFLO.U32 UR4, UR4 ;  /* 0x00000004000472bd */ /* 0x000fcc00080e0000 */
[----:B0-----:R-:W-:Y:S01]  /*0170*/  ISETP.EQ.U32.AND P1, PT, R0, UR4, PT ;  /* 0x0000000400007c0c */ /* 0x001fe2000bf22070 */
[----:B------:R-:W-:Y:S02]  /*0180*/  UMOV UR4, 0x400 ;  /* 0x0000040000047882 */ /* 0x000fe40000000000 */
[----:B-1----:R-:W-:Y:S01]  /*0190*/  ULEA UR4, UR5, UR4, 0x18 ;  /* 0x0000000405047291 */ /* 0x002fe2000f8ec0ff */
[----:B--2---:R-:W0:Y:S02]  /*01a0*/  REDUX.SUM UR8, R2 ;  /* 0x00000000020873c4 */ /* 0x004e24000000c000 */
[----:B0-----:R-:W-:-:S07]  /*01b0*/  IMAD.U32 R0, RZ, RZ, UR8 ;  /* 0x00000008ff007e24 */ /* 0x001fce000f8e00ff */
[----:B------:R1:W-:Y:S02]  /*01c0*/  @P1 ATOMS.ADD RZ, [UR4], R0 ;  /* 0x00000000ffff198c */ /* 0x0003e40008000004 */
.L_x_246:
[----:B------:R-:W-:Y:S05]  /*01d0*/  BSYNC.RECONVERGENT B0 ;  /* 0x0000000000007941 */ /* 0x000fea0003800200 */
.L_x_245:
[----:B------:R-:W-:Y:S06]  /*01e0*/  BAR.SYNC.DEFER_BLOCKING 0x0 ;  /* 0x0000000000007b1d */ /* 0x000fec0000010000 */
[----:B------:R-:W-:Y:S05]  /*01f0*/  @P0 EXIT ;  /* 0x000000000000094d */ /* 0x000fea0003800000 */
[----:B------:R-:W2:Y:S01]  /*0200*/  S2UR UR5, SR_CgaCtaId ;  /* 0x00000000000579c3 */ /* 0x000ea20000008800 */
[----:B------:R-:W-:-:S07]  /*0210*/  UMOV UR4, 0x400 ;  /* 0x0000040000047882 */ /* 0x000fce0000000000 */
[----:B------:R-:W3:Y:S01]  /*0220*/  LDC.64 R2, c[0x0][0x388] ;  /* 0x0000e200ff027b82 */ /* 0x000ee20000000a00 */
[----:B--2---:R-:W-:-:S09]  /*0230*/  ULEA UR4, UR5, UR4, 0x18 ;  /* 0x0000000405047291 */ /* 0x004fd2000f8ec0ff */
[----:B------:R-:W3:Y:S04]  /*0240*/  LDS R5, [UR4] ;  /* 0x00000004ff057984 */ /* 0x000ee80008000800 */
[----:B---3--:R-:W-:Y:S01]  /*0250*/  REDG.E.ADD.STRONG.GPU desc[UR6][R2.64], R5 ;  /* 0x000000050200798e */ /* 0x008fe2000c12e106 */
[----:B------:R-:W-:Y:S05]  /*0260*/  EXIT ;  /* 0x000000000000794d */ /* 0x000fea0003800000 */
.L_x_247:
        /* <DEDUP_REMOVED lines=9> */
.L_x_258:


//--------------------- .nv.shared._ZN3cub18CUB_300001_SM_10006detail6reduce28DeviceReduceSingleTileKernelINS2_10policy_hubIiyN4cuda3std3__44plusIiEEE10Policy1000EPiSC_iS9_iiNS7_10__identityEEEvT0_T1_T2_T3_T4_T6_ --------------------------
	.section	.nv.shared._ZN3cub18CUB_300001_SM_10006detail6reduce28DeviceReduceSingleTileKernelINS2_10policy_hubIiyN4cuda3std3__44plusIiEEE10Policy1000EPiSC_iS9_iiNS7_10__identityEEEvT0_T1_T2_T3_T4_T6_,"aw",@nobits
	.sectionflags	@""
	.align	16
.nv.shared._ZN3cub18CUB_300001_SM_10006detail6reduce28DeviceReduceSingleTileKernelINS2_10policy_hubIiyN4cuda3std3__44plusIiEEE10Policy1000EPiSC_iS9_iiNS7_10__identityEEEvT0_T1_T2_T3_T4_T6_:
	.zero		1072


//--------------------- .nv.shared.reserved.0     --------------------------
	.section	.nv.shared.reserved.0,"aw",@nobits
	.weak		__nv_reservedSMEM_offset_0_alias
	.size		__nv_reservedSMEM_offset_0_alias, 0, 64
	.other		__nv_reservedSMEM_offset_0_alias,@"STO_CUDA_RESERVED_SHARED STV_DEFAULT"
__nv_reservedSMEM_offset_0_alias:
	.zero		0
	.zero		64


//--------------------- .nv.global                --------------------------
	.section	.nv.global,"aw",@nobits
.nv.global:
	.type		_ZN34_INTERNAL_6ade9dc0_4_k_cu_95566f566thrust24THRUST_300001_SM_1000_NS12placeholders2_8E,@object
	.size		_ZN34_INTERNAL_6ade9dc0_4_k_cu_95566f566thrust24THRUST_300001_SM_1000_NS12placeholders2_8E,(_ZN34_INTERNAL_6ade9dc0_4_k_cu_95566f564cuda3std3__436_GLOBAL__N__6ade9dc0_4_k_cu_95566f566ignoreE - _ZN34_INTERNAL_6ade9dc0_4_k_cu_95566f566thrust24THRUST_300001_SM_1000_NS12placeholders2_8E)
_ZN34_INTERNAL_6ade9dc0_4_k_cu_95566f566thrust24THRUST_300001_SM_1000_NS12placeholders2_8E:
	.zero		1
	.type		_ZN34_INTERNAL_6ade9dc0_4_k_cu_95566f564cuda3std3__436_GLOBAL__N__6ade9dc0_4_k_cu_95566f566ignoreE,@object
	.size		_ZN34_INTERNAL_6ade9dc0_4_k_cu_95566f564cuda3std3__436_GLOBAL__N__6ade9dc0_4_k_cu_95566f566ignoreE,(_ZN34_INTERNAL_6ade9dc0_4_k_cu_95566f564cuda3std6ranges3__45__cpo4dataE - _ZN34_INTERNAL_6ade9dc0_4_k_cu_95566f564cuda3std3__436_GLOBAL__N__6ade9dc0_4_k_cu_95566f566ignoreE)
_ZN34_INTERNAL_6ade9dc0_4_k_cu_95566f564cuda3std3__436_GLOBAL__N__6ade9dc0_4_k_cu_95566f566ignoreE:
	.zero		1
	.type		_ZN34_INTERNAL_6ade9dc0_4_k_cu_95566f564cuda3std6ranges3__45__cpo4dataE,@object
	.size		_ZN34_INTERNAL_6ade9dc0_4_k_cu_95566f564cuda3std6ranges3__45__cpo4dataE,(_ZN34_INTERNAL_6ade9dc0_4_k_cu_95566f566thrust24THRUST_300001_SM_1000_NS6system3cpp3parE - _ZN34_INTERNAL_6ade9dc0_4_k_cu_95566f564cuda3std6ranges3__45__cpo4dataE)
_ZN34_INTERNAL_6ade9dc0_4_k_cu_95566f564cuda3std6ranges3__45__cpo4dataE:
	.zero		1
	.type		_ZN34_INTERNAL_6ade9dc0_4_k_cu_95566f566thrust24THRUST_300001_SM_1000_NS6system3cpp3parE,@object
	.size		_ZN34_INTERNAL_6ade9dc0_4_k_cu_95566f566thrust24THRUST_300001_SM_1000_NS6system3cpp3parE,(_ZN34_INTERNAL_6ade9dc0_4_k_cu_95566f564cuda3std3__45__cpo5beginE - _ZN34_INTERNAL_6ade9dc0_4_k_cu_95566f566thrust24THRUST_300001_SM_1000_NS6system3cpp3parE)
_ZN34_INTERNAL_6ade9dc0_4_k_cu_95566f566thrust24THRUST_300001_SM_1000_NS6system3cpp3parE:
	.zero		1
	.type		_ZN34_INTERNAL_6ade9dc0_4_k_cu_95566f564cuda3std3__45__cpo5beginE,@object
	.size		_ZN34_INTERNAL_6ade9dc0_4_k_cu_95566f564cuda3std3__45__cpo5beginE,(_ZN34_INTERNAL_6ade9dc0_4_k_cu_95566f564cuda3std6ranges3__45__cpo5beginE - _ZN34_INTERNAL_6ade9dc0_4_k_cu_95566f564cuda3std3__45__cpo5beginE)
_ZN34_INTERNAL_6ade9dc0_4_k_cu_95566f564cuda3std3__45__cpo5beginE:
	.zero		1
	.type		_ZN34_INTERNAL_6ade9dc0_4_k_cu_95566f564cuda3std6ranges3__45__cpo5beginE,@object
	.size		_ZN34_INTERNAL_6ade9dc0_4_k_cu_95566f564cuda3std6ranges3__45__cpo5beginE,(_ZN34_INTERNAL_6ade9dc0_4_k_cu_95566f566thrust24THRUST_300001_SM_1000_NS6deviceE - _ZN34_INTERNAL_6ade9dc0_4_k_cu_95566f564cuda3std6ranges3__45__cpo5beginE)
_ZN34_INTERNAL_6ade9dc0_4_k_cu_95566f564cuda3std6ranges3__45__cpo5beginE:
	.zero		1
	.type		_ZN34_INTERNAL_6ade9dc0_4_k_cu_95566f566thrust24THRUST_300001_SM_1000_NS6deviceE,@object
	.size		_ZN34_INTERNAL_6ade9dc0_4_k_cu_95566f566thrust24THRUST_300001_SM_1000_NS6deviceE,(_ZN34_INTERNAL_6ade9dc0_4_k_cu_95566f564cuda3std3__47nulloptE - _ZN34_INTERNAL_6ade9dc0_4_k_cu_95566f566thrust24THRUST_300001_SM_1000_NS6deviceE)
_ZN34_INTERNAL_6ade9dc0_4_k_cu_95566f566thrust24THRUST_300001_SM_1000_NS6deviceE:
	.zero		1
	.type		_ZN34_INTERNAL_6ade9dc0_4_k_cu_95566f564cuda3std3__47nulloptE,@object
	.size		_ZN34_INTERNAL_6ade9dc0_4_k_cu_95566f564cuda3std3__47nulloptE,(_ZN34_INTERNAL_6ade9dc0_4_k_cu_95566f564cuda3std6ranges3__45__cpo8distanceE - _ZN34_INTERNAL_6ade9dc0_4_k_cu_95566f564cuda3std3__47nulloptE)
_ZN34_INTERNAL_6ade9dc0_4_k_cu_95566f564cuda3std3__47nulloptE:
	.zero		1
	.type		_ZN34_INTERNAL_6ade9dc0_4_k_cu_95566f564cuda3std6ranges3__45__cpo8distanceE,@object
	.size		_ZN34_INTERNAL_6ade9dc0_4_k_cu_95566f564cuda3std6ranges3__45__cpo8distanceE,(_ZN34_INTERNAL_6ade9dc0_4_k_cu_95566f566thrust24THRUST_300001_SM_1000_NS12placeholders2_4E - _ZN34_INTERNAL_6ade9dc0_4_k_cu_95566f564cuda3std6ranges3__45__cpo8distanceE)
_ZN34_INTERNAL_6ade9dc0_4_k_cu_95566f564cuda3std6ranges3__45__cpo8distanceE:
	.zero		1
	.type		_ZN34_INTERNAL_6ade9dc0_4_k_cu_95566f566thrust24THRUST_300001_SM_1000_NS12placeholders2_4E,@object
	.size		_ZN34_INTERNAL_6ade9dc0_4_k_cu_95566f566thrust24THRUST_300001_SM_1000_NS12placeholders2_4E,(_ZN34_INTERNAL_6ade9dc0_4_k_cu_95566f564cuda3std3__45__cpo6rbeginE - _ZN34_INTERNAL_6ade9dc0_4_k_cu_95566f566thrust24THRUST_300001_SM_1000_NS12placeholders2_4E)
_ZN34_INTERNAL_6ade9dc0_4_k_cu_95566f566thrust24THRUST_300001_SM_1000_NS12placeholders2_4E:
	.zero		1
	.type		_ZN34_INTERNAL_6ade9dc0_4_k_cu_95566f564cuda3std3__45__cpo6rbeginE,@object
	.size		_ZN34_INTERNAL_6ade9dc0_4_k_cu_95566f564cuda3std3__45__cpo6rbeginE,(_ZN34_INTERNAL_6ade9dc0_4_k_cu_95566f564cuda3std6ranges3__45__cpo7advanceE - _ZN34_INTERNAL_6ade9dc0_4_k_cu_95566f564cuda3std3__45__cpo6rbeginE)
_ZN34_INTERNAL_6ade9dc0_4_k_cu_95566f564cuda3std3__45__cpo6rbeginE:
	.zero		1
	.type		_ZN34_INTERNAL_6ade9dc0_4_k_cu_95566f564cuda3std6ranges3__45__cpo7advanceE,@object
	.size		_ZN34_INTERNAL_6ade9dc0_4_k_cu_95566f564cuda3std6ranges3__45__cpo7advanceE,(_ZN34_INTERNAL_6ade9dc0_4_k_cu_95566f566thrust24THRUST_300001_SM_1000_NS12placeholders3_10E - _ZN34_INTERNAL_6ade9dc0_4_k_cu_95566f564cuda3std6ranges3__45__cpo7advanceE)
_ZN34_INTERNAL_6ade9dc0_4_k_cu_95566f564cuda3std6ranges3__45__cpo7advanceE:
	.zero		1
	.type		_ZN34_INTERNAL_6ade9dc0_4_k_cu_95566f566thrust24THRUST_300001_SM_1000_NS12placeholders3_10E,@object
	.size		_ZN34_INTERNAL_6ade9dc0_4_k_cu_95566f566thrust24THRUST_300001_SM_1000_NS12placeholders3_10E,(_ZN34_INTERNAL_6ade9dc0_4_k_cu_95566f564cuda3std3__48in_placeE - _ZN34_INTERNAL_6ade9dc0_4_k_cu_95566f566thrust24THRUST_300001_SM_1000_NS12placeholders3_10E)
_ZN34_INTERNAL_6ade9dc0_4_k_cu_95566f566thrust24THRUST_300001_SM_1000_NS12placeholders3_10E:
	.zero		1
	.type		_ZN34_INTERNAL_6ade9dc0_4_k_cu_95566f564cuda3std3__48in_placeE,@object
	.size		_ZN34_INTERNAL_6ade9dc0_4_k_cu_95566f564cuda3std3__48in_placeE,(_ZN34_INTERNAL_6ade9dc0_4_k_cu_95566f564cuda3std6ranges3__45__cpo4sizeE - _ZN34_INTERNAL_6ade9dc0_4_k_cu_95566f564cuda3std3__48in_placeE)
_ZN34_INTERNAL_6ade9dc0_4_k_cu_95566f564cuda3std3__48in_placeE:
	.zero		1
	.type		_ZN34_INTERNAL_6ade9dc0_4_k_cu_95566f564cuda3std6ranges3__45__cpo4sizeE,@object
	.size		_ZN34_INTERNAL_6ade9dc0_4_k_cu_95566f564cuda3std6ranges3__45__cpo4sizeE,(_ZN34_INTERNAL_6ade9dc0_4_k_cu_95566f566thrust24THRUST_300001_SM_1000_NS12placeholders2_2E - _ZN34_INTERNAL_6ade9dc0_4_k_cu_95566f564cuda3std6ranges3__45__cpo4sizeE)
_ZN34_INTERNAL_6ade9dc0_4_k_cu_95566f564cuda3std6ranges3__45__cpo4sizeE:
	.zero		1
	.type		_ZN34_INTERNAL_6ade9dc0_4_k_cu_95566f566thrust24THRUST_300001_SM_1000_NS12placeholders2_2E,@object
	.size		_ZN34_INTERNAL_6ade9dc0_4_k_cu_95566f566thrust24THRUST_300001_SM_1000_NS12placeholders2_2E,(_ZN34_INTERNAL_6ade9dc0_4_k_cu_95566f564cuda3std3__45__cpo6cbeginE - _ZN34_INTERNAL_6ade9dc0_4_k_cu_95566f566thrust24THRUST_300001_SM_1000_NS12placeholders2_2E)
_ZN34_INTERNAL_6ade9dc0_4_k_cu_95566f566thrust24THRUST_300001_SM_1000_NS12placeholders2_2E:
	.zero		1
	.type		_ZN34_INTERNAL_6ade9dc0_4_k_cu_95566f564cuda3std3__45__cpo6cbeginE,@object
	.size		_ZN34_INTERNAL_6ade9dc0_4_k_cu_95566f564cuda3std3__45__cpo6cbeginE,(_ZN34_INTERNAL_6ade9dc0_4_k_cu_95566f564cuda3std6ranges3__45__cpo6cbeginE - _ZN34_INTERNAL_6ade9dc0_4_k_cu_95566f564cuda3std3__45__cpo6cbeginE)
_ZN34_INTERNAL_6ade9dc0_4_k_cu_95566f564cuda3std3__45__cpo6cbeginE:
	.zero		1
	.type		_ZN34_INTERNAL_6ade9dc0_4_k_cu_95566f564cuda3std6ranges3__45__cpo6cbeginE,@object
	.size		_ZN34_INTERNAL_6ade9dc0_4_k_cu_95566f564cuda3std6ranges3__45__cpo6cbeginE,(_ZN34_INTERNAL_6ade9dc0_4_k_cu_95566f566thrust24THRUST_300001_SM_1000_NS12placeholders2_6E - _ZN34_INTERNAL_6ade9dc0_4_k_cu_95566f564cuda3std6ranges3__45__cpo6cbeginE)
_ZN34_INTERNAL_6ade9dc0_4_k_cu_95566f564cuda3std6ranges3__45__cpo6cbeginE:
	.zero		1
	.type		_ZN34_INTERNAL_6ade9dc0_4_k_cu_95566f566thrust24THRUST_300001_SM_1000_NS12placeholders2_6E,@object
	.size		_ZN34_INTERNAL_6ade9dc0_4_k_cu_95566f566thrust24THRUST_300001_SM_1000_NS12placeholders2_6E,(_ZN34_INTERNAL_6ade9dc0_4_k_cu_95566f564cuda3std3__45__cpo7crbeginE - _ZN34_INTERNAL_6ade9dc0_4_k_cu_95566f566thrust24THRUST_300001_SM_1000_NS12placeholders2_6E)
_ZN34_INTERNAL_6ade9dc0_4_k_cu_95566f566thrust24THRUST_300001_SM_1000_NS12placeholders2_6E:
	.zero		1
	.type		_ZN34_INTERNAL_6ade9dc0_4_k_cu_95566f564cuda3std3__45__cpo7crbeginE,@object
	.size		_ZN34_INTERNAL_6ade9dc0_4_k_cu_95566f564cuda3std3__45__cpo7crbeginE,(_ZN34_INTERNAL_6ade9dc0_4_k_cu_95566f564cuda3std6ranges3__45__cpo4nextE - _ZN34_INTERNAL_6ade9dc0_4_k_cu_95566f564cuda3std3__45__cpo7crbeginE)
_ZN34_INTERNAL_6ade9dc0_4_k_cu_95566f564cuda3std3__45__cpo7crbeginE:
	.zero		1
	.type		_ZN34_INTERNAL_6ade9dc0_4_k_cu_95566f564cuda3std6ranges3__45__cpo4nextE,@object
	.size		_ZN34_INTERNAL_6ade9dc0_4_k_cu_95566f564cuda3std6ranges3__45__cpo4nextE,(_ZN34_INTERNAL_6ade9dc0_4_k_cu_95566f564cuda3std6ranges3__45__cpo4swapE - _ZN34_INTERNAL_6ade9dc0_4_k_cu_95566f564cuda3std6ranges3__45__cpo4nextE)
_ZN34_INTERNAL_6ade9dc0_4_k_cu_95566f564cuda3std6ranges3__45__cpo4nextE:
	.zero		1
	.type		_ZN34_INTERNAL_6ade9dc0_4_k_cu_95566f564cuda3std6ranges3__45__cpo4swapE,@object
	.size		_ZN34_INTERNAL_6ade9dc0_4_k_cu_95566f564cuda3std6ranges3__45__cpo4swapE,(_ZN34_INTERNAL_6ade9dc0_4_k_cu_95566f566thrust24THRUST_300001_SM_1000_NS8cuda_cub10par_nosyncE - _ZN34_INTERNAL_6ade9dc0_4_k_cu_95566f564cuda3std6ranges3__45__cpo4swapE)
_ZN34_INTERNAL_6ade9dc0_4_k_cu_95566f564cuda3std6ranges3__45__cpo4swapE:
	.zero		1
	.type		_ZN34_INTERNAL_6ade9dc0_4_k_cu_95566f566thrust24THRUST_300001_SM_1000_NS8cuda_cub10par_nosyncE,@object
	.size		_ZN34_INTERNAL_6ade9dc0_4_k_cu_95566f566thrust24THRUST_300001_SM_1000_NS8cuda_cub10par_nosyncE,(_ZN34_INTERNAL_6ade9dc0_4_k_cu_95566f566thrust24THRUST_300001_SM_1000_NS3seqE - _ZN34_INTERNAL_6ade9dc0_4_k_cu_95566f566thrust24THRUST_300001_SM_1000_NS8cuda_cub10par_nosyncE)
_ZN34_INTERNAL_6ade9dc0_4_k_cu_95566f566thrust24THRUST_300001_SM_1000_NS8cuda_cub10par_nosyncE:
	.zero		1
	.type		_ZN34_INTERNAL_6ade9dc0_4_k_cu_95566f566thrust24THRUST_300001_SM_1000_NS3seqE,@object
	.size		_ZN34_INTERNAL_6ade9dc0_4_k_cu_95566f566thrust24THRUST_300001_SM_1000_NS3seqE,(_ZN34_INTERNAL_6ade9dc0_4_k_cu_95566f564cuda3std3__420unreachable_sentinelE - _ZN34_INTERNAL_6ade9dc0_4_k_cu_95566f566thrust24THRUST_300001_SM_1000_NS3seqE)
_ZN34_INTERNAL_6ade9dc0_4_k_cu_95566f566thrust24THRUST_300001_SM_1000_NS3seqE:
	.zero		1
	.type		_ZN34_INTERNAL_6ade9dc0_4_k_cu_95566f564cuda3std3__420unreachable_sentinelE,@object
	.size		_ZN34_INTERNAL_6ade9dc0_4_k_cu_95566f564cuda3std3__420unreachable_sentinelE,(_ZN34_INTERNAL_6ade9dc0_4_k_cu_95566f564cuda3std6ranges3__45__cpo5ssizeE - _ZN34_INTERNAL_6ade9dc0_4_k_cu_95566f564cuda3std3__420unreachable_sentinelE)
_ZN34_INTERNAL_6ade9dc0_4_k_cu_95566f564cuda3std3__420unreachable_sentinelE:
	.zero		1
	.type		_ZN34_INTERNAL_6ade9dc0_4_k_cu_95566f564cuda3std6ranges3__45__cpo5ssizeE,@object
	.size		_ZN34_INTERNAL_6ade9dc0_4_k_cu_95566f564cuda3std6ranges3__45__cpo5ssizeE,(_ZN34_INTERNAL_6ade9dc0_4_k_cu_95566f566thrust24THRUST_300001_SM_1000_NS12placeholders2_3E - _ZN34_INTERNAL_6ade9dc0_4_k_cu_95566f564cuda3std6ranges3__45__cpo5ssizeE)
_ZN34_INTERNAL_6ade9dc0_4_k_cu_95566f564cuda3std6ranges3__45__cpo5ssizeE:
	.zero		1
	.type		_ZN34_INTERNAL_6ade9dc0_4_k_cu_95566f566thrust24THRUST_300001_SM_1000_NS12placeholders2_3E,@object
	.size		_ZN34_INTERNAL_6ade9dc0_4_k_cu_95566f566thrust24THRUST_300001_SM_1000_NS12placeholders2_3E,(_ZN34_INTERNAL_6ade9dc0_4_k_cu_95566f564cuda3std3__45__cpo4cendE - _ZN34_INTERNAL_6ade9dc0_4_k_cu_95566f566thrust24THRUST_300001_SM_1000_NS12placeholders2_3E)
_ZN34_INTERNAL_6ade9dc0_4_k_cu_95566f566thrust24THRUST_300001_SM_1000_NS12placeholders2_3E:
	.zero		1
	.type		_ZN34_INTERNAL_6ade9dc0_4_k_cu_95566f564cuda3std3__45__cpo4cendE,@object
	.size		_ZN34_INTERNAL_6ade9dc0_4_k_cu_95566f564cuda3std3__45__cpo4cendE,(_ZN34_INTERNAL_6ade9dc0_4_k_cu_95566f564cuda3std6ranges3__45__cpo4cendE - _ZN34_INTERNAL_6ade9dc0_4_k_cu_95566f564cuda3std3__45__cpo4cendE)
_ZN34_INTERNAL_6ade9dc0_4_k_cu_95566f564cuda3std3__45__cpo4cendE:
	.zero		1
	.type		_ZN34_INTERNAL_6ade9dc0_4_k_cu_95566f564cuda3std6ranges3__45__cpo4cendE,@object
	.size		_ZN34_INTERNAL_6ade9dc0_4_k_cu_95566f564cuda3std6ranges3__45__cpo4cendE,(_ZN34_INTERNAL_6ade9dc0_4_k_cu_95566f566thrust24THRUST_300001_SM_1000_NS12placeholders2_7E - _ZN34_INTERNAL_6ade9dc0_4_k_cu_95566f564cuda3std6ranges3__45__cpo4cendE)
_ZN34_INTERNAL_6ade9dc0_4_k_cu_95566f564cuda3std6ranges3__45__cpo4cendE:
	.zero		1
	.type		_ZN34_INTERNAL_6ade9dc0_4_k_cu_95566f566thrust24THRUST_300001_SM_1000_NS12placeholders2_7E,@object
	.size		_ZN34_INTERNAL_6ade9dc0_4_k_cu_95566f566thrust24THRUST_300001_SM_1000_NS12placeholders2_7E,(_ZN34_INTERNAL_6ade9dc0_4_k_cu_95566f564cuda3std3__45__cpo5crendE - _ZN34_INTERNAL_6ade9dc0_4_k_cu_95566f566thrust24THRUST_300001_SM_1000_NS12placeholders2_7E)
_ZN34_INTERNAL_6ade9dc0_4_k_cu_95566f566thrust24THRUST_300001_SM_1000_NS12placeholders2_7E:
	.zero		1
	.type		_ZN34_INTERNAL_6ade9dc0_4_k_cu_95566f564cuda3std3__45__cpo5crendE,@object
	.size		_ZN34_INTERNAL_6ade9dc0_4_k_cu_95566f564cuda3std3__45__cpo5crendE,(_ZN34_INTERNAL_6ade9dc0_4_k_cu_95566f564cuda3std6ranges3__45__cpo4prevE - _ZN34_INTERNAL_6ade9dc0_4_k_cu_95566f564cuda3std3__45__cpo5crendE)
_ZN34_INTERNAL_6ade9dc0_4_k_cu_95566f564cuda3std3__45__cpo5crendE:
	.zero		1
	.type		_ZN34_INTERNAL_6ade9dc0_4_k_cu_95566f564cuda3std6ranges3__45__cpo4prevE,@object
	.size		_ZN34_INTERNAL_6ade9dc0_4_k_cu_95566f564cuda3std6ranges3__45__cpo4prevE,(_ZN34_INTERNAL_6ade9dc0_4_k_cu_95566f564cuda3std6ranges3__45__cpo9iter_moveE - _ZN34_INTERNAL_6ade9dc0_4_k_cu_95566f564cuda3std6ranges3__45__cpo4prevE)
_ZN34_INTERNAL_6ade9dc0_4_k_cu_95566f564cuda3std6ranges3__45__cpo4prevE:
	.zero		1
	.type		_ZN34_INTERNAL_6ade9dc0_4_k_cu_95566f564cuda3std6ranges3__45__cpo9iter_moveE,@object
	.size		_ZN34_INTERNAL_6ade9dc0_4_k_cu_95566f564cuda3std6ranges3__45__cpo9iter_moveE,(_ZN34_INTERNAL_6ade9dc0_4_k_cu_95566f566thrust24THRUST_300001_SM_1000_NS6system6detail10sequential3seqE - _ZN34_INTERNAL_6ade9dc0_4_k_cu_95566f564cuda3std6ranges3__45__cpo9iter_moveE)
_ZN34_INTERNAL_6ade9dc0_4_k_cu_95566f564cuda3std6ranges3__45__cpo9iter_moveE:
	.zero		1
	.type		_ZN34_INTERNAL_6ade9dc0_4_k_cu_95566f566thrust24THRUST_300001_SM_1000_NS6system6detail10sequential3seqE,@object
	.size		_ZN34_INTERNAL_6ade9dc0_4_k_cu_95566f566thrust24THRUST_300001_SM_1000_NS6system6detail10sequential3seqE,(_ZN34_INTERNAL_6ade9dc0_4_k_cu_95566f566thrust24THRUST_300001_SM_1000_NS12placeholders2_9E - _ZN34_INTERNAL_6ade9dc0_4_k_cu_95566f566thrust24THRUST_300001_SM_1000_NS6system6detail10sequential3seqE)
_ZN34_INTERNAL_6ade9dc0_4_k_cu_95566f566thrust24THRUST_300001_SM_1000_NS6system6detail10sequential3seqE:
	.zero		1
	.type		_ZN34_INTERNAL_6ade9dc0_4_k_cu_95566f566thrust24THRUST_300001_SM_1000_NS12placeholders2_9E,@object
	.size		_ZN34_INTERNAL_6ade9dc0_4_k_cu_95566f566thrust24THRUST_300001_SM_1000_NS12placeholders2_9E,(_ZN34_INTERNAL_6ade9dc0_4_k_cu_95566f564cuda3std3__419piecewise_constructE - _ZN34_INTERNAL_6ade9dc0_4_k_cu_95566f566thrust24THRUST_300001_SM_1000_NS12placeholders2_9E)
_ZN34_INTERNAL_6ade9dc0_4_k_cu_95566f566thrust24THRUST_300001_SM_1000_NS12placeholders2_9E:
	.zero		1
	.type		_ZN34_INTERNAL_6ade9dc0_4_k_cu_95566f564cuda3std3__419piecewise_constructE,@object
	.size		_ZN34_INTERNAL_6ade9dc0_4_k_cu_95566f564cuda3std3__419piecewise_constructE,(_ZN34_INTERNAL_6ade9dc0_4_k_cu_95566f564cuda3std6ranges3__45__cpo5cdataE - _ZN34_INTERNAL_6ade9dc0_4_k_cu_95566f564cuda3std3__419piecewise_constructE)
_ZN34_INTERNAL_6ade9dc0_4_k_cu_95566f564cuda3std3__419piecewise_constructE:
	.zero		1
	.type		_ZN34_INTERNAL_6ade9dc0_4_k_cu_95566f564cuda3std6ranges3__45__cpo5cdataE,@object
	.size		_ZN34_INTERNAL_6ade9dc0_4_k_cu_95566f564cuda3std6ranges3__45__cpo5cdataE,(_ZN34_INTERNAL_6ade9dc0_4_k_cu_95566f566thrust24THRUST_300001_SM_1000_NS12placeholders2_1E - _ZN34_INTERNAL_6ade9dc0_4_k_cu_95566f564cuda3std6ranges3__45__cpo5cdataE)
_ZN34_INTERNAL_6ade9dc0_4_k_cu_95566f564cuda3std6ranges3__45__cpo5cdataE:
	.zero		1
	.type		_ZN34_INTERNAL_6ade9dc0_4_k_cu_95566f566thrust24THRUST_300001_SM_1000_NS12placeholders2_1E,@object
	.size		_ZN34_INTERNAL_6ade9dc0_4_k_cu_95566f566thrust24THRUST_300001_SM_1000_NS12placeholders2_1E,(_ZN34_INTERNAL_6ade9dc0_4_k_cu_95566f564cuda3std3__45__cpo3endE - _ZN34_INTERNAL_6ade9dc0_4_k_cu_95566f566thrust24THRUST_300001_SM_1000_NS12placeholders2_1E)
_ZN34_INTERNAL_6ade9dc0_4_k_cu_95566f566thrust24THRUST_300001_SM_1000_NS12placeholders2_1E:
	.zero		1
	.type		_ZN34_INTERNAL_6ade9dc0_4_k_cu_95566f564cuda3std3__45__cpo3endE,@object
	.size		_ZN34_INTERNAL_6ade9dc0_4_k_cu_95566f564cuda3std3__45__cpo3endE,(_ZN34_INTERNAL_6ade9dc0_4_k_cu_95566f564cuda3std6ranges3__45__cpo3endE - _ZN34_INTERNAL_6ade9dc0_4_k_cu_95566f564cuda3std3__45__cpo3endE)
_ZN34_INTERNAL_6ade9dc0_4_k_cu_95566f564cuda3std3__45__cpo3endE:
	.zero		1
	.type		_ZN34_INTERNAL_6ade9dc0_4_k_cu_95566f564cuda3std6ranges3__45__cpo3endE,@object
	.size		_ZN34_INTERNAL_6ade9dc0_4_k_cu_95566f564cuda3std6ranges3__45__cpo3endE,(_ZN34_INTERNAL_6ade9dc0_4_k_cu_95566f566thrust24THRUST_300001_SM_1000_NS12placeholders2_5E - _ZN34_INTERNAL_6ade9dc0_4_k_cu_95566f564cuda3std6ranges3__45__cpo3endE)
_ZN34_INTERNAL_6ade9dc0_4_k_cu_95566f564cuda3std6ranges3__45__cpo3endE:
	.zero		1
	.type		_ZN34_INTERNAL_6ade9dc0_4_k_cu_95566f566thrust24THRUST_300001_SM_1000_NS12placeholders2_5E,@object
	.size		_ZN34_INTERNAL_6ade9dc0_4_k_cu_95566f566thrust24THRUST_300001_SM_1000_NS12placeholders2_5E,(_ZN34_INTERNAL_6ade9dc0_4_k_cu_95566f564cuda3std3__45__cpo4rendE - _ZN34_INTERNAL_6ade9dc0_4_k_cu_95566f566thrust24THRUST_300001_SM_1000_NS12placeholders2_5E)
_ZN34_INTERNAL_6ade9dc0_4_k_cu_95566f566thrust24THRUST_300001_SM_1000_NS12placeholders2_5E:
	.zero		1
	.type		_ZN34_INTERNAL_6ade9dc0_4_k_cu_95566f564cuda3std3__45__cpo4rendE,@object
	.size		_ZN34_INTERNAL_6ade9dc0_4_k_cu_95566f564cuda3std3__45__cpo4rendE,(_ZN34_INTERNAL_6ade9dc0_4_k_cu_95566f564cuda3std6ranges3__45__cpo9iter_swapE - _ZN34_INTERNAL_6ade9dc0_4_k_cu_95566f564cuda3std3__45__cpo4rendE)
_ZN34_INTERNAL_6ade9dc0_4_k_cu_95566f564cuda3std3__45__cpo4rendE:
	.zero		1
	.type		_ZN34_INTERNAL_6ade9dc0_4_k_cu_95566f564cuda3std6ranges3__45__cpo9iter_swapE,@object
	.size		_ZN34_INTERNAL_6ade9dc0_4_k_cu_95566f564cuda3std6ranges3__45__cpo9iter_swapE,(_ZN34_INTERNAL_6ade9dc0_4_k_cu_95566f564cuda3std3__48unexpectE - _ZN34_INTERNAL_6ade9dc0_4_k_cu_95566f564cuda3std6ranges3__45__cpo9iter_swapE)
_ZN34_INTERNAL_6ade9dc0_4_k_cu_95566f564cuda3std6ranges3__45__cpo9iter_swapE:
	.zero		1
	.type		_ZN34_INTERNAL_6ade9dc0_4_k_cu_95566f564cuda3std3__48unexpectE,@object
	.size		_ZN34_INTERNAL_6ade9dc0_4_k_cu_95566f564cuda3std3__48unexpectE,(_ZN34_INTERNAL_6ade9dc0_4_k_cu_95566f566thrust24THRUST_300001_SM_1000_NS8cuda_cub3parE - _ZN34_INTERNAL_6ade9dc0_4_k_cu_95566f564cuda3std3__48unexpectE)
_ZN34_INTERNAL_6ade9dc0_4_k_cu_95566f564cuda3std3__48unexpectE:
	.zero		1
	.type		_ZN34_INTERNAL_6ade9dc0_4_k_cu_95566f566thrust24THRUST_300001_SM_1000_NS8cuda_cub3parE,@object
	.size		_ZN34_INTERNAL_6ade9dc0_4_k_cu_95566f566thrust24THRUST_300001_SM_1000_NS8cuda_cub3parE,(.L_29 - _ZN34_INTERNAL_6ade9dc0_4_k_cu_95566f566thrust24THRUST_300001_SM_1000_NS8cuda_cub3parE)
_ZN34_INTERNAL_6ade9dc0_4_k_cu_95566f566thrust24THRUST_300001_SM_1000_NS8cuda_cub3parE:
	.zero		1
.L_29:


//--------------------- .nv.shared._ZN3cub18CUB_300001_SM_10006detail6reduce18DeviceReduceKernelINS2_10policy_hubIiyN4cuda3std3__44plusIiEEE10Policy1000EN6thrust24THRUST_300001_SM_1000_NS6detail15normal_iteratorINSD_10device_ptrIiEEEEyS9_iNS7_10__identityEEEvT0_PT3_T1_NS0_13GridEvenShareISN_EET2_T4_ --------------------------
	.section	.nv.shared._ZN3cub18CUB_300001_SM_10006detail6reduce18DeviceReduceKernelINS2_10policy_hubIiyN4cuda3std3__44plusIiEEE10Policy1000EN6thrust24THRUST_300001_SM_1000_NS6detail15normal_iteratorINSD_10device_ptrIiEEEEyS9_iNS7_10__identityEEEvT0_PT3_T1_NS0_13GridEvenShareISN_EET2_T4_,"aw",@nobits
	.sectionflags	@""
	.align	16
.nv.shared._ZN3cub18CUB_300001_SM_10006detail6reduce18DeviceReduceKernelINS2_10policy_hubIiyN4cuda3std3__44plusIiEEE10Policy1000EN6thrust24THRUST_300001_SM_1000_NS6detail15normal_iteratorINSD_10device_ptrIiEEEEyS9_iNS7_10__identityEEEvT0_PT3_T1_NS0_13GridEvenShareISN_EET2_T4_:
	.zero		1072


//--------------------- .nv.shared._ZN3cub18CUB_300001_SM_10006detail6reduce28DeviceReduceSingleTileKernelINS2_10policy_hubIiyN4cuda3std3__44plusIiEEE10Policy1000EN6thrust24THRUST_300001_SM_1000_NS6detail15normal_iteratorINSD_10device_ptrIiEEEEPiyS9_iiNS7_10__identityEEEvT0_T1_T2_T3_T4_T6_ --------------------------
	.section	.nv.shared._ZN3cub18CUB_300001_SM_10006detail6reduce28DeviceReduceSingleTileKernelINS2_10policy_hubIiyN4cuda3std3__44plusIiEEE10Policy1000EN6thrust24THRUST_300001_SM_1000_NS6detail15normal_iteratorINSD_10device_ptrIiEEEEPiyS9_iiNS7_10__identityEEEvT0_T1_T2_T3_T4_T6_,"aw",@nobits
	.sectionflags	@""
	.align	16
.nv.shared._ZN3cub18CUB_300001_SM_10006detail6reduce28DeviceReduceSingleTileKernelINS2_10policy_hubIiyN4cuda3std3__44plusIiEEE10Policy1000EN6thrust24THRUST_300001_SM_1000_NS6detail15normal_iteratorINSD_10device_ptrIiEEEEPiyS9_iiNS7_10__identityEEEvT0_T1_T2_T3_T4_T6_:
	.zero		1072


//--------------------- .nv.shared._ZN3cub18CUB_300001_SM_10006detail6reduce28DeviceReduceSingleTileKernelINS2_10policy_hubIijN4cuda3std3__44plusIiEEE10Policy1000EPiSC_iS9_iiNS7_10__identityEEEvT0_T1_T2_T3_T4_T6_ --------------------------
	.section	.nv.shared._ZN3cub18CUB_300001_SM_10006detail6reduce28DeviceReduceSingleTileKernelINS2_10policy_hubIijN4cuda3std3__44plusIiEEE10Policy1000EPiSC_iS9_iiNS7_10__identityEEEvT0_T1_T2_T3_T4_T6_,"aw",@nobits
	.sectionflags	@""
	.align	16
.nv.shared._ZN3cub18CUB_300001_SM_10006detail6reduce28DeviceReduceSingleTileKernelINS2_10policy_hubIijN4cuda3std3__44plusIiEEE10Policy1000EPiSC_iS9_iiNS7_10__identityEEEvT0_T1_T2_T3_T4_T6_:
	.zero		1072


//--------------------- .nv.shared._ZN3cub18CUB_300001_SM_10006detail6reduce18DeviceReduceKernelINS2_10policy_hubIijN4cuda3std3__44plusIiEEE10Policy1000EN6thrust24THRUST_300001_SM_1000_NS6detail15normal_iteratorINSD_10device_ptrIiEEEEjS9_iNS7_10__identityEEEvT0_PT3_T1_NS0_13GridEvenShareISN_EET2_T4_ --------------------------
	.section	.nv.shared._ZN3cub18CUB_300001_SM_10006detail6reduce18DeviceReduceKernelINS2_10policy_hubIijN4cuda3std3__44plusIiEEE10Policy1000EN6thrust24THRUST_300001_SM_1000_NS6detail15normal_iteratorINSD_10device_ptrIiEEEEjS9_iNS7_10__identityEEEvT0_PT3_T1_NS0_13GridEvenShareISN_EET2_T4_,"aw",@nobits
	.sectionflags	@""
	.align	16
.nv.shared._ZN3cub18CUB_300001_SM_10006detail6reduce18DeviceReduceKernelINS2_10policy_hubIijN4cuda3std3__44plusIiEEE10Policy1000EN6thrust24THRUST_300001_SM_1000_NS6detail15normal_iteratorINSD_10device_ptrIiEEEEjS9_iNS7_10__identityEEEvT0_PT3_T1_NS0_13GridEvenShareISN_EET2_T4_:
	.zero		1072


//--------------------- .nv.shared._ZN3cub18CUB_300001_SM_10006detail6reduce28DeviceReduceSingleTileKernelINS2_10policy_hubIijN4cuda3std3__44plusIiEEE10Policy1000EN6thrust24THRUST_300001_SM_1000_NS6detail15normal_iteratorINSD_10device_ptrIiEEEEPijS9_iiNS7_10__identityEEEvT0_T1_T2_T3_T4_T6_ --------------------------
	.section	.nv.shared._ZN3cub18CUB_300001_SM_10006detail6reduce28DeviceReduceSingleTileKernelINS2_10policy_hubIijN4cuda3std3__44plusIiEEE10Policy1000EN6thrust24THRUST_300001_SM_1000_NS6detail15normal_iteratorINSD_10device_ptrIiEEEEPijS9_iiNS7_10__identityEEEvT0_T1_T2_T3_T4_T6_,"aw",@nobits
	.sectionflags	@""
	.align	16
.nv.shared._ZN3cub18CUB_300001_SM_10006detail6reduce28DeviceReduceSingleTileKernelINS2_10policy_hubIijN4cuda3std3__44plusIiEEE10Policy1000EN6thrust24THRUST_300001_SM_1000_NS6detail15normal_iteratorINSD_10device_ptrIiEEEEPijS9_iiNS7_10__identityEEEvT0_T1_T2_T3_T4_T6_:
	.zero		1072


//--------------------- .nv.shared._ZN3cub18CUB_300001_SM_10006detail11EmptyKernelIvEEvv --------------------------
	.section	.nv.shared._ZN3cub18CUB_300001_SM_10006detail11EmptyKernelIvEEvv,"aw",@nobits
	.sectionflags	@""
	.align	16
	.zero		1024


//--------------------- .nv.shared._Z19shmem_reduce_kernelPiPKii --------------------------
	.section	.nv.shared._Z19shmem_reduce_kernelPiPKii,"aw",@nobits
	.sectionflags	@""
	.align	16
	.zero		1024


//--------------------- .nv.shared._Z20global_reduce_kernelPiS_i --------------------------
	.section	.nv.shared._Z20global_reduce_kernelPiS_i,"aw",@nobits
	.sectionflags	@""
	.align	16
	.zero		1024


//--------------------- .nv.shared._Z32sumAtomicReduceVectorToScalarGPUPiS_i --------------------------
	.section	.nv.shared._Z32sumAtomicReduceVectorToScalarGPUPiS_i,"aw",@nobits
	.sectionflags	@""
	.align	16
	.zero		1024


//--------------------- .nv.shared._Z38sumAtomicSharedReduceVectorToScalarGPUPiS_i --------------------------
	.section	.nv.shared._Z38sumAtomicSharedReduceVectorToScalarGPUPiS_i,"aw",@nobits
	.sectionflags	@""
	.align	16
.nv.shared._Z38sumAtomicSharedReduceVectorToScalarGPUPiS_i:
	.zero		1040


//--------------------- .nv.constant0._ZN3cub18CUB_300001_SM_10006detail6reduce28DeviceReduceSingleTileKernelINS2_10policy_hubIiyN4cuda3std3__44plusIiEEE10Policy1000EPiSC_iS9_iiNS7_10__identityEEEvT0_T1_T2_T3_T4_T6_ --------------------------
	.section	.nv.constant0._ZN3cub18CUB_300001_SM_10006detail6reduce28DeviceReduceSingleTileKernelINS2_10policy_hubIiyN4cuda3std3__44plusIiEEE10Policy1000EPiSC_iS9_iiNS7_10__identityEEEvT0_T1_T2_T3_T4_T6_,"a",@progbits
	.sectionflags	@""
	.align	4
.nv.constant0._ZN3cub18CUB_300001_SM_10006detail6reduce28DeviceReduceSingleTileKernelINS2_10policy_hubIiyN4cuda3std3__44plusIiEEE10Policy1000EPiSC_iS9_iiNS7_10__identityEEEvT0_T1_T2_T3_T4_T6_:
	.zero		925


//--------------------- .nv.constant0._ZN3cub18CUB_300001_SM_10006detail6reduce18DeviceReduceKernelINS2_10policy_hubIiyN4cuda3std3__44plusIiEEE10Policy1000EN6thrust24THRUST_300001_SM_1000_NS6detail15normal_iteratorINSD_10device_ptrIiEEEEyS9_iNS7_10__identityEEEvT0_PT3_T1_NS0_13GridEvenShareISN_EET2_T4_ --------------------------
	.section	.nv.constant0._ZN3cub18CUB_300001_SM_10006detail6reduce18DeviceReduceKernelINS2_10policy_hubIiyN4cuda3std3__44plusIiEEE10Policy1000EN6thrust24THRUST_300001_SM_1000_NS6detail15normal_iteratorINSD_10device_ptrIiEEEEyS9_iNS7_10__identityEEEvT0_PT3_T1_NS0_13GridEvenShareISN_EET2_T4_,"a",@progbits
	.sectionflags	@""
	.align	4
.nv.constant0._ZN3cub18CUB_300001_SM_10006detail6reduce18DeviceReduceKernelINS2_10policy_hubIiyN4cuda3std3__44plusIiEEE10Policy1000EN6thrust24THRUST_300001_SM_1000_NS6detail15normal_iteratorINSD_10device_ptrIiEEEEyS9_iNS7_10__identityEEEvT0_PT3_T1_NS0_13GridEvenShareISN_EET2_T4_:
	.zero		994


//--------------------- .nv.constant0._ZN3cub18CUB_300001_SM_10006detail6reduce28DeviceReduceSingleTileKernelINS2_10policy_hubIiyN4cuda3std3__44plusIiEEE10Policy1000EN6thrust24THRUST_300001_SM_1000_NS6detail15normal_iteratorINSD_10device_ptrIiEEEEPiyS9_iiNS7_10__identityEEEvT0_T1_T2_T3_T4_T6_ --------------------------
	.section	.nv.constant0._ZN3cub18CUB_300001_SM_10006detail6reduce28DeviceReduceSingleTileKernelINS2_10policy_hubIiyN4cuda3std3__44plusIiEEE10Policy1000EN6thrust24THRUST_300001_SM_1000_NS6detail15normal_iteratorINSD_10device_ptrIiEEEEPiyS9_iiNS7_10__identityEEEvT0_T1_T2_T3_T4_T6_,"a",@progbits
	.sectionflags	@""
	.align	4
.nv.constant0._ZN3cub18CUB_300001_SM_10006detail6reduce28DeviceReduceSingleTileKernelINS2_10policy_hubIiyN4cuda3std3__44plusIiEEE10Policy1000EN6thrust24THRUST_300001_SM_1000_NS6detail15normal_iteratorINSD_10device_ptrIiEEEEPiyS9_iiNS7_10__identityEEEvT0_T1_T2_T3_T4_T6_:
	.zero		929


//--------------------- .nv.constant0._ZN3cub18CUB_300001_SM_10006detail6reduce28DeviceReduceSingleTileKernelINS2_10policy_hubIijN4cuda3std3__44plusIiEEE10Policy1000EPiSC_iS9_iiNS7_10__identityEEEvT0_T1_T2_T3_T4_T6_ --------------------------
	.section	.nv.constant0._ZN3cub18CUB_300001_SM_10006detail6reduce28DeviceReduceSingleTileKernelINS2_10policy_hubIijN4cuda3std3__44plusIiEEE10Policy1000EPiSC_iS9_iiNS7_10__identityEEEvT0_T1_T2_T3_T4_T6_,"a",@progbits
	.sectionflags	@""
	.align	4
.nv.constant0._ZN3cub18CUB_300001_SM_10006detail6reduce28DeviceReduceSingleTileKernelINS2_10policy_hubIijN4cuda3std3__44plusIiEEE10Policy1000EPiSC_iS9_iiNS7_10__identityEEEvT0_T1_T2_T3_T4_T6_:
	.zero		925


//--------------------- .nv.constant0._ZN3cub18CUB_300001_SM_10006detail6reduce18DeviceReduceKernelINS2_10policy_hubIijN4cuda3std3__44plusIiEEE10Policy1000EN6thrust24THRUST_300001_SM_1000_NS6detail15normal_iteratorINSD_10device_ptrIiEEEEjS9_iNS7_10__identityEEEvT0_PT3_T1_NS0_13GridEvenShareISN_EET2_T4_ --------------------------
	.section	.nv.constant0._ZN3cub18CUB_300001_SM_10006detail6reduce18DeviceReduceKernelINS2_10policy_hubIijN4cuda3std3__44plusIiEEE10Policy1000EN6thrust24THRUST_300001_SM_1000_NS6detail15normal_iteratorINSD_10device_ptrIiEEEEjS9_iNS7_10__identityEEEvT0_PT3_T1_NS0_13GridEvenShareISN_EET2_T4_,"a",@progbits
	.sectionflags	@""
	.align	4
.nv.constant0._ZN3cub18CUB_300001_SM_10006detail6reduce18DeviceReduceKernelINS2_10policy_hubIijN4cuda3std3__44plusIiEEE10Policy1000EN6thrust24THRUST_300001_SM_1000_NS6detail15normal_iteratorINSD_10device_ptrIiEEEEjS9_iNS7_10__identityEEEvT0_PT3_T1_NS0_13GridEvenShareISN_EET2_T4_:
	.zero		958


//--------------------- .nv.constant0._ZN3cub18CUB_300001_SM_10006detail6reduce28DeviceReduceSingleTileKernelINS2_10policy_hubIijN4cuda3std3__44plusIiEEE10Policy1000EN6thrust24THRUST_300001_SM_1000_NS6detail15normal_iteratorINSD_10device_ptrIiEEEEPijS9_iiNS7_10__identityEEEvT0_T1_T2_T3_T4_T6_ --------------------------
	.section	.nv.constant0._ZN3cub18CUB_300001_SM_10006detail6reduce28DeviceReduceSingleTileKernelINS2_10policy_hubIijN4cuda3std3__44plusIiEEE10Policy1000EN6thrust24THRUST_300001_SM_1000_NS6detail15normal_iteratorINSD_10device_ptrIiEEEEPijS9_iiNS7_10__identityEEEvT0_T1_T2_T3_T4_T6_,"a",@progbits
	.sectionflags	@""
	.align	4
.nv.constant0._ZN3cub18CUB_300001_SM_10006detail6reduce28DeviceReduceSingleTileKernelINS2_10policy_hubIijN4cuda3std3__44plusIiEEE10Policy1000EN6thrust24THRUST_300001_SM_1000_NS6detail15normal_iteratorINSD_10device_ptrIiEEEEPijS9_iiNS7_10__identityEEEvT0_T1_T2_T3_T4_T6_:
	.zero		925


//--------------------- .nv.constant0._ZN3cub18CUB_300001_SM_10006detail11EmptyKernelIvEEvv --------------------------
	.section	.nv.constant0._ZN3cub18CUB_300001_SM_10006detail11EmptyKernelIvEEvv,"a",@progbits
	.sectionflags	@""
	.align	4
.nv.constant0._ZN3cub18CUB_300001_SM_10006detail11EmptyKernelIvEEvv:
	.zero		896


//--------------------- .nv.constant0._Z19shmem_reduce_kernelPiPKii --------------------------
	.section	.nv.constant0._Z19shmem_reduce_kernelPiPKii,"a",@progbits
	.sectionflags	@""
	.align	4
.nv.constant0._Z19shmem_reduce_kernelPiPKii:
	.zero		916


//--------------------- .nv.constant0._Z20global_reduce_kernelPiS_i --------------------------
	.section	.nv.constant0._Z20global_reduce_kernelPiS_i,"a",@progbits
	.sectionflags	@""
	.align	4
.nv.constant0._Z20global_reduce_kernelPiS_i:
	.zero		916


//--------------------- .nv.constant0._Z32sumAtomicReduceVectorToScalarGPUPiS_i --------------------------
	.section	.nv.constant0._Z32sumAtomicReduceVectorToScalarGPUPiS_i,"a",@progbits
	.sectionflags	@""
	.align	4
.nv.constant0._Z32sumAtomicReduceVectorToScalarGPUPiS_i:
	.zero		916


//--------------------- .nv.constant0._Z38sumAtomicSharedReduceVectorToScalarGPUPiS_i --------------------------
	.section	.nv.constant0._Z38sumAtomicSharedReduceVectorToScalarGPUPiS_i,"a",@progbits
	.sectionflags	@""
	.align	4
.nv.constant0._Z38sumAtomicSharedReduceVectorToScalarGPUPiS_i:
	.zero		916


//--------------------- SYMBOLS --------------------------

	.type		.nv.reservedSmem.offset0,@object
	.size		.nv.reservedSmem.offset0,0x4
	.type		.nv.reservedSmem.cap,@object
	.size		.nv.reservedSmem.cap,0x4
